	.target	sm_90a

	.elftype	@"ET_EXEC"


//--------------------- .note.nv.tkinfo           --------------------------
	.section	.note.nv.tkinfo,"",@"SHT_NOTE"
	.sectionflags	@"SHF_NOTE_NV_TKINFO"
	.tkinfo
        /*0018*/ 	.word	0x00000002
        /*0030*/ 	.string	""
        /*0030*/ 	.string	"ptxas"
        /*0030*/ 	.string	"Cuda compilation tools, release 13.0, V13.0.88"
        /*0030*/ 	.string	"Build cuda_13.0.r13.0/compiler.36424714_0"
        /*0030*/ 	.string	"-v  -suppress-debug-info  -lineinfo  -arch sm_90a "



//--------------------- .note.nv.cuinfo           --------------------------
	.section	.note.nv.cuinfo,"",@"SHT_NOTE"
	.sectionflags	@"SHF_NOTE_NV_CUINFO"
        /*0018*/ 	.short	0x0002
        /*001a*/ 	.short	0x005a
        /*001c*/ 	.short	0x0082
	.zero		2


//--------------------- .nv.info                  --------------------------
	.section	.nv.info,"",@"SHT_CUDA_INFO"
	.align	4


	//----- nvinfo : EIATTR_REGCOUNT
	.align		4
        /*0000*/ 	.byte	0x04, 0x2f
        /*0002*/ 	.short	(.L_1 - .L_0)
	.align		4
.L_0:
        /*0004*/ 	.word	index@(matmul_kernel)
        /*0008*/ 	.word	0x000000ff


	//----- nvinfo : EIATTR_FRAME_SIZE
	.align		4
.L_1:
        /*000c*/ 	.byte	0x04, 0x11
        /*000e*/ 	.short	(.L_3 - .L_2)
	.align		4
.L_2:
        /*0010*/ 	.word	index@(matmul_kernel)
        /*0014*/ 	.word	0x000019c0


	//----- nvinfo : EIATTR_MIN_STACK_SIZE
	.align		4
.L_3:
        /*0018*/ 	.byte	0x04, 0x12
        /*001a*/ 	.short	(.L_5 - .L_4)
	.align		4
.L_4:
        /*001c*/ 	.word	index@(matmul_kernel)
        /*0020*/ 	.word	0x000019c0
.L_5:


//--------------------- .nv.compat                --------------------------
	.section	.nv.compat,"",@"SHT_CUDA_COMPAT_INFO"
	.align	4
        /*0000*/ 	.byte	0x02, 0x09, 0x01, 0x00, 0x02, 0x02, 0x04, 0x00, 0x02, 0x05, 0x05, 0x00, 0x03, 0x07, 0x01, 0x01
        /*0010*/ 	.byte	0x02, 0x03, 0x00, 0x00, 0x02, 0x06, 0x01, 0x00, 0x04, 0x0b, 0x08, 0x00, 0x00, 0x00, 0x00, 0x00
        /*0020*/ 	.byte	0x00, 0x00, 0x00, 0x00


//--------------------- .nv.info.matmul_kernel    --------------------------
	.section	.nv.info.matmul_kernel,"",@"SHT_CUDA_INFO"
	.sectionflags	@""
	.align	4


	//----- nvinfo : EIATTR_CUDA_API_VERSION
	.align		4
        /*0000*/ 	.byte	0x04, 0x37
        /*0002*/ 	.short	(.L_7 - .L_6)
.L_6:
        /*0004*/ 	.word	0x00000082


	//----- nvinfo : EIATTR_KPARAM_INFO
	.align		4
.L_7:
        /*0008*/ 	.byte	0x04, 0x17
        /*000a*/ 	.short	(.L_9 - .L_8)
.L_8:
        /*000c*/ 	.word	0x00000000
        /*0010*/ 	.short	0x000d
        /*0012*/ 	.short	0x0048
        /*0014*/ 	.byte	0x00, 0xf4, 0x21, 0x00


	//----- nvinfo : EIATTR_KPARAM_INFO
	.align		4
.L_9:
        /*0018*/ 	.byte	0x04, 0x17
        /*001a*/ 	.short	(.L_11 - .L_10)
.L_10:
        /*001c*/ 	.word	0x00000000
        /*0020*/ 	.short	0x000c
        /*0022*/ 	.short	0x0040
        /*0024*/ 	.byte	0x00, 0xf4, 0x21, 0x00


	//----- nvinfo : EIATTR_KPARAM_INFO
	.align		4
.L_11:
        /*0028*/ 	.byte	0x04, 0x17
        /*002a*/ 	.short	(.L_13 - .L_12)
.L_12:
        /*002c*/ 	.word	0x00000000
        /*0030*/ 	.short	0x000b
        /*0032*/ 	.short	0x0038
        /*0034*/ 	.byte	0x00, 0xf0, 0x11, 0x00


	//----- nvinfo : EIATTR_KPARAM_INFO
	.align		4
.L_13:
        /*0038*/ 	.byte	0x04, 0x17
        /*003a*/ 	.short	(.L_15 - .L_14)
.L_14:
        /*003c*/ 	.word	0x00000000
        /*0040*/ 	.short	0x000a
        /*0042*/ 	.short	0x0034
        /*0044*/ 	.byte	0x00, 0xf0, 0x11, 0x00


	//----- nvinfo : EIATTR_KPARAM_INFO
	.align		4
.L_15:
        /*0048*/ 	.byte	0x04, 0x17
        /*004a*/ 	.short	(.L_17 - .L_16)
.L_16:
        /*004c*/ 	.word	0x00000000
        /*0050*/ 	.short	0x0009
        /*0052*/ 	.short	0x0030
        /*0054*/ 	.byte	0x00, 0xf0, 0x11, 0x00


	//----- nvinfo : EIATTR_KPARAM_INFO
	.align		4
.L_17:
        /*0058*/ 	.byte	0x04, 0x17
        /*005a*/ 	.short	(.L_19 - .L_18)
.L_18:
        /*005c*/ 	.word	0x00000000
        /*0060*/ 	.short	0x0008
        /*0062*/ 	.short	0x002c
        /*0064*/ 	.byte	0x00, 0xf0, 0x11, 0x00


	//----- nvinfo : EIATTR_KPARAM_INFO
	.align		4
.L_19:
        /*0068*/ 	.byte	0x04, 0x17
        /*006a*/ 	.short	(.L_21 - .L_20)
.L_20:
        /*006c*/ 	.word	0x00000000
        /*0070*/ 	.short	0x0007
        /*0072*/ 	.short	0x0028
        /*0074*/ 	.byte	0x00, 0xf0, 0x11, 0x00


	//----- nvinfo : EIATTR_KPARAM_INFO
	.align		4
.L_21:
        /*0078*/ 	.byte	0x04, 0x17
        /*007a*/ 	.short	(.L_23 - .L_22)
.L_22:
        /*007c*/ 	.word	0x00000000
        /*0080*/ 	.short	0x0006
        /*0082*/ 	.short	0x0024
        /*0084*/ 	.byte	0x00, 0xf0, 0x11, 0x00


	//----- nvinfo : EIATTR_KPARAM_INFO
	.align		4
.L_23:
        /*0088*/ 	.byte	0x04, 0x17
        /*008a*/ 	.short	(.L_25 - .L_24)
.L_24:
        /*008c*/ 	.word	0x00000000
        /*0090*/ 	.short	0x0005
        /*0092*/ 	.short	0x0020
        /*0094*/ 	.byte	0x00, 0xf0, 0x11, 0x00


	//----- nvinfo : EIATTR_KPARAM_INFO
	.align		4
.L_25:
        /*0098*/ 	.byte	0x04, 0x17
        /*009a*/ 	.short	(.L_27 - .L_26)
.L_26:
        /*009c*/ 	.word	0x00000000
        /*00a0*/ 	.short	0x0004
        /*00a2*/ 	.short	0x001c
        /*00a4*/ 	.byte	0x00, 0xf0, 0x11, 0x00


	//----- nvinfo : EIATTR_KPARAM_INFO
	.align		4
.L_27:
        /*00a8*/ 	.byte	0x04, 0x17
        /*00aa*/ 	.short	(.L_29 - .L_28)
.L_28:
        /*00ac*/ 	.word	0x00000000
        /*00b0*/ 	.short	0x0003
        /*00b2*/ 	.short	0x0018
        /*00b4*/ 	.byte	0x00, 0xf0, 0x11, 0x00


	//----- nvinfo : EIATTR_KPARAM_INFO
	.align		4
.L_29:
        /*00b8*/ 	.byte	0x04, 0x17
        /*00ba*/ 	.short	(.L_31 - .L_30)
.L_30:
        /*00bc*/ 	.word	0x00000000
        /*00c0*/ 	.short	0x0002
        /*00c2*/ 	.short	0x0010
        /*00c4*/ 	.byte	0x00, 0xf4, 0x21, 0x00


	//----- nvinfo : EIATTR_KPARAM_INFO
	.align		4
.L_31:
        /*00c8*/ 	.byte	0x04, 0x17
        /*00ca*/ 	.short	(.L_33 - .L_32)
.L_32:
        /*00cc*/ 	.word	0x00000000
        /*00d0*/ 	.short	0x0001
        /*00d2*/ 	.short	0x0008
        /*00d4*/ 	.byte	0x00, 0xf4, 0x21, 0x00


	//----- nvinfo : EIATTR_KPARAM_INFO
	.align		4
.L_33:
        /*00d8*/ 	.byte	0x04, 0x17
        /*00da*/ 	.short	(.L_35 - .L_34)
.L_34:
        /*00dc*/ 	.word	0x00000000
        /*00e0*/ 	.short	0x0000
        /*00e2*/ 	.short	0x0000
        /*00e4*/ 	.byte	0x00, 0xf4, 0x21, 0x00


	//----- nvinfo : EIATTR_SPARSE_MMA_MASK
	.align		4
.L_35:
        /*00e8*/ 	.byte	0x03, 0x50
        /*00ea*/ 	.short	0x0000


	//----- nvinfo : EIATTR_MAXREG_COUNT
	.align		4
        /*00ec*/ 	.byte	0x03, 0x1b
        /*00ee*/ 	.short	0x00ff


	//----- nvinfo : EIATTR_NUM_BARRIERS
	.align		4
        /*00f0*/ 	.byte	0x02, 0x4c
        /*00f2*/ 	.byte	0x01
	.zero		1


	//----- nvinfo : EIATTR_ANNOTATIONS
	.align		4
        /*00f4*/ 	.byte	0x04, 0x55
        /*00f6*/ 	.short	(.L_37 - .L_36)


	//   ....[0]....
.L_36:
        /*00f8*/ 	.word	0x00000001
        /*00fc*/ 	.byte	0x70, 0x05, 0x00, 0x00, 0x01, 0x00, 0x00, 0x00, 0xb0, 0x05, 0x00, 0x00, 0x01, 0x00, 0x00, 0x00
        /* <DEDUP_REMOVED lines=3012> */
        /*bd4c*/ 	.byte	0xa0, 0xb5, 0x04, 0x00


	//----- nvinfo : EIATTR_MERCURY_ISA_VERSION
	.align		4
.L_37:
        /*bd50*/ 	.byte	0x03, 0x5f
        /*bd52*/ 	.short	0x0101


	//----- nvinfo : EIATTR_EXIT_INSTR_OFFSETS
	.align		4
        /*bd54*/ 	.byte	0x04, 0x1c
        /*bd56*/ 	.short	(.L_39 - .L_38)


	//   ....[0]....
.L_38:
        /*bd58*/ 	.word	0x0004b9c0


	//   ....[1]....
        /*bd5c*/ 	.word	0x0004b9e0


	//----- nvinfo : EIATTR_REQNTID
	.align		4
.L_39:
        /*bd60*/ 	.byte	0x04, 0x10
        /*bd62*/ 	.short	(.L_41 - .L_40)
.L_40:
        /*bd64*/ 	.word	0x00000080
        /*bd68*/ 	.word	0x00000001
        /*bd6c*/ 	.word	0x00000001


	//----- nvinfo : EIATTR_CBANK_PARAM_SIZE
	.align		4
.L_41:
        /*bd70*/ 	.byte	0x03, 0x19
        /*bd72*/ 	.short	0x0050


	//----- nvinfo : EIATTR_PARAM_CBANK
	.align		4
        /*bd74*/ 	.byte	0x04, 0x0a
        /*bd76*/ 	.short	(.L_43 - .L_42)
	.align		4
.L_42:
        /*bd78*/ 	.word	index@(.nv.constant0.matmul_kernel)
        /*bd7c*/ 	.short	0x0210
        /*bd7e*/ 	.short	0x0050


	//----- nvinfo : EIATTR_SW_WAR
	.align		4
.L_43:
        /*bd80*/ 	.byte	0x04, 0x36
        /*bd82*/ 	.short	(.L_45 - .L_44)
.L_44:
        /*bd84*/ 	.word	0x00000008
.L_45:


//--------------------- .nv.callgraph             --------------------------
	.section	.nv.callgraph,"",@"SHT_CUDA_CALLGRAPH"
	.align	4
	.sectionentsize	8
	.align		4
        /*0000*/ 	.word	0x00000000
	.align		4
        /*0004*/ 	.word	0xffffffff
	.align		4
        /*0008*/ 	.word	0x00000000
	.align		4
        /*000c*/ 	.word	0xfffffffe
	.align		4
        /*0010*/ 	.word	0x00000000
	.align		4
        /*0014*/ 	.word	0xfffffffd
	.align		4
        /*0018*/ 	.word	0x00000000
	.align		4
        /*001c*/ 	.word	0xfffffffc


//--------------------- .text.matmul_kernel       --------------------------
	.section	.text.matmul_kernel,"ax",@progbits
	.align	128
        .global         matmul_kernel
        .type           matmul_kernel,@function
        .size           matmul_kernel,(.L_x_4 - matmul_kernel)
        .other          matmul_kernel,@"STO_CUDA_ENTRY STV_DEFAULT"
matmul_kernel:
.text.matmul_kernel:
[----:B------:R-:W0:Y:S08]  /*0000*/  LDC R1, c[0x0][0x28] ;  /* 0x00000a00ff017b82 */ /* 0x000e300000000800 */
[----:B------:R-:W1:Y:S01]  /*0010*/  LDC.64 R4, c[0x0][0x228] ;  /* 0x00008a00ff047b82 */ /* 0x000e620000000a00 */
[----:B------:R-:W2:Y:S01]  /*0020*/  S2R R7, SR_CTAID.X ;  /* 0x0000000000077919 */ /* 0x000ea20000002500 */
[----:B------:R-:W-:Y:S01]  /*0030*/  UMOV UR58, 0x400 ;  /* 0x00000400003a7882 */ /* 0x000fe20000000000 */
[----:B------:R-:W-:Y:S01]  /*0040*/  ULDC.64 UR56, c[0x0][0x208] ;  /* 0x0000820000387ab9 */ /* 0x000fe20000000a00 */
[----:B0-----:R-:W-:-:S04]  /*0050*/  VIADD R1, R1, 0xffffe640 ;  /* 0xffffe64001017836 */ /* 0x001fc80000000000 */
[----:B------:R-:W0:Y:S01]  /*0060*/  S2UR UR4, SR_CgaCtaId ;  /* 0x00000000000479c3 */ /* 0x000e220000008800 */
[----:B-1----:R-:W-:-:S05]  /*0070*/  VIADD R0, R5, 0x7f ;  /* 0x0000007f05007836 */ /* 0x002fca0000000000 */
[----:B------:R-:W-:Y:S01]  /*0080*/  SHF.R.S32.HI R3, RZ, 0x1f, R0 ;  /* 0x0000001fff037819 */ /* 0x000fe20000011400 */
[----:B0-----:R-:W-:-:S03]  /*0090*/  ULEA UR58, UR4, UR58, 0x18 ;  /* 0x0000003a043a7291 */ /* 0x001fc6000f8ec03f */
[----:B------:R-:W-:Y:S02]  /*00a0*/  LEA.HI R3, R3, R0, RZ, 0x7 ;  /* 0x0000000003037211 */ /* 0x000fe400078f38ff */
[----:B--2---:R-:W-:Y:S02]  /*00b0*/  IABS R10, R7 ;  /* 0x00000007000a7213 */ /* 0x004fe40000000000 */
[----:B------:R-:W-:-:S05]  /*00c0*/  SHF.R.S32.HI R3, RZ, 0x7, R3 ;  /* 0x00000007ff037819 */ /* 0x000fca0000011403 */
[----:B------:R-:W-:-:S05]  /*00d0*/  IMAD.SHL.U32 R6, R3, 0x8, RZ ;  /* 0x0000000803067824 */ /* 0x000fca00078e00ff */
[-C--:B------:R-:W-:Y:S02]  /*00e0*/  IABS R9, R6.reuse ;  /* 0x0000000600097213 */ /* 0x080fe40000000000 */
[----:B------:R-:W-:Y:S02]  /*00f0*/  IABS R12, R6 ;  /* 0x00000006000c7213 */ /* 0x000fe40000000000 */
[----:B------:R-:W0:Y:S08]  /*0100*/  I2F.RP R0, R9 ;  /* 0x0000000900007306 */ /* 0x000e300000209400 */
[----:B0-----:R-:W0:Y:S02]  /*0110*/  MUFU.RCP R0, R0 ;  /* 0x0000000000007308 */ /* 0x001e240000001000 */
[----:B0-----:R-:W-:-:S02]  /*0120*/  VIADD R2, R0, 0xffffffe ;  /* 0x0ffffffe00027836 */ /* 0x001fc40000000000 */
[----:B------:R-:W-:-:S04]  /*0130*/  IMAD.MOV R0, RZ, RZ, -R12 ;  /* 0x000000ffff007224 */ /* 0x000fc800078e0a0c */
[----:B------:R0:W1:Y:S02]  /*0140*/  F2I.FTZ.U32.TRUNC.NTZ R3, R2 ;  /* 0x0000000200037305 */ /* 0x000064000021f000 */
[----:B0-----:R-:W-:Y:S02]  /*0150*/  IMAD.MOV.U32 R2, RZ, RZ, RZ ;  /* 0x000000ffff027224 */ /* 0x001fe400078e00ff */
[----:B-1----:R-:W-:-:S04]  /*0160*/  IMAD.MOV R8, RZ, RZ, -R3 ;  /* 0x000000ffff087224 */ /* 0x002fc800078e0a03 */
[----:B------:R-:W-:Y:S02]  /*0170*/  IMAD R11, R8, R9, RZ ;  /* 0x00000009080b7224 */ /* 0x000fe400078e02ff */
[----:B------:R-:W-:Y:S02]  /*0180*/  IMAD.MOV.U32 R8, RZ, RZ, R10 ;  /* 0x000000ffff087224 */ /* 0x000fe400078e000a */
[----:B------:R-:W-:-:S06]  /*0190*/  IMAD.HI.U32 R3, R3, R11, R2 ;  /* 0x0000000b03037227 */ /* 0x000fcc00078e0002 */
[----:B------:R-:W-:-:S04]  /*01a0*/  IMAD.HI.U32 R3, R3, R8, RZ ;  /* 0x0000000803037227 */ /* 0x000fc800078e00ff */
[----:B------:R-:W-:-:S05]  /*01b0*/  IMAD R0, R3, R0, R8 ;  /* 0x0000000003007224 */ /* 0x000fca00078e0208 */
[----:B------:R-:W-:-:S13]  /*01c0*/  ISETP.GT.U32.AND P1, PT, R9, R0, PT ;  /* 0x000000000900720c */ /* 0x000fda0003f24070 */
[----:B------:R-:W-:Y:S02]  /*01d0*/  @!P1 IMAD.IADD R0, R0, 0x1, -R9 ;  /* 0x0000000100009824 */ /* 0x000fe400078e0a09 */
[----:B------:R-:W-:Y:S01]  /*01e0*/  @!P1 VIADD R3, R3, 0x1 ;  /* 0x0000000103039836 */ /* 0x000fe20000000000 */
[----:B------:R-:W-:Y:S02]  /*01f0*/  ISETP.NE.AND P1, PT, R6, RZ, PT ;  /* 0x000000ff0600720c */ /* 0x000fe40003f25270 */
[----:B------:R-:W-:Y:S02]  /*0200*/  ISETP.GE.U32.AND P0, PT, R0, R9, PT ;  /* 0x000000090000720c */ /* 0x000fe40003f06070 */
[----:B------:R-:W-:-:S04]  /*0210*/  LOP3.LUT R0, R7, R6, RZ, 0x3c, !PT ;  /* 0x0000000607007212 */ /* 0x000fc800078e3cff */
[----:B------:R-:W-:Y:S01]  /*0220*/  ISETP.GE.AND P2, PT, R0, RZ, PT ;  /* 0x000000ff0000720c */ /* 0x000fe20003f46270 */
[----:B------:R-:W-:-:S06]  /*0230*/  VIADD R0, R4, 0x1ff ;  /* 0x000001ff04007836 */ /* 0x000fcc0000000000 */
[----:B------:R-:W-:-:S04]  /*0240*/  @P0 VIADD R3, R3, 0x1 ;  /* 0x0000000103030836 */ /* 0x000fc80000000000 */
[----:B------:R-:W-:Y:S01]  /*0250*/  IMAD.MOV.U32 R2, RZ, RZ, R3 ;  /* 0x000000ffff027224 */ /* 0x000fe200078e0003 */
[----:B------:R-:W-:-:S03]  /*0260*/  SHF.R.S32.HI R3, RZ, 0x1f, R0 ;  /* 0x0000001fff037819 */ /* 0x000fc60000011400 */
[----:B------:R-:W-:Y:S01]  /*0270*/  @!P2 IMAD.MOV R2, RZ, RZ, -R2 ;  /* 0x000000ffff02a224 */ /* 0x000fe200078e0a02 */
[----:B------:R-:W-:Y:S02]  /*0280*/  @!P1 LOP3.LUT R2, RZ, R6, RZ, 0x33, !PT ;  /* 0x00000006ff029212 */ /* 0x000fe400078e33ff */
[----:B------:R-:W-:-:S03]  /*0290*/  LEA.HI R3, R3, R0, RZ, 0x9 ;  /* 0x0000000003037211 */ /* 0x000fc600078f48ff */
[----:B------:R-:W-:Y:S02]  /*02a0*/  IMAD.SHL.U32 R8, R2, 0x8, RZ ;  /* 0x0000000802087824 */ /* 0x000fe400078e00ff */
[----:B------:R-:W-:-:S03]  /*02b0*/  IMAD.MOV R2, RZ, RZ, -R2 ;  /* 0x000000ffff027224 */ /* 0x000fc600078e0a02 */
[----:B------:R-:W-:Y:S01]  /*02c0*/  LEA.HI.SX32 R3, R3, -R8, 0x17 ;  /* 0x8000000803037211 */ /* 0x000fe200078fbaff */
[----:B------:R-:W-:-:S03]  /*02d0*/  IMAD R10, R6, R2, R7 ;  /* 0x00000002060a7224 */ /* 0x000fc600078e0207 */
[----:B------:R-:W-:-:S04]  /*02e0*/  VIMNMX R13, R3, 0x8, PT ;  /* 0x00000008030d7848 */ /* 0x000fc80003fe0100 */
[-C--:B------:R-:W-:Y:S02]  /*02f0*/  IABS R9, R13.reuse ;  /* 0x0000000d00097213 */ /* 0x080fe40000000000 */
[----:B------:R-:W-:Y:S02]  /*0300*/  IABS R6, R13 ;  /* 0x0000000d00067213 */ /* 0x000fe40000000000 */
[----:B------:R-:W0:Y:S08]  /*0310*/  I2F.RP R0, R9 ;  /* 0x0000000900007306 */ /* 0x000e300000209400 */
[----:B0-----:R-:W0:Y:S02]  /*0320*/  MUFU.RCP R0, R0 ;  /* 0x0000000000007308 */ /* 0x001e240000001000 */
[----:B0-----:R-:W-:-:S02]  /*0330*/  VIADD R3, R0, 0xffffffe ;  /* 0x0ffffffe00037836 */ /* 0x001fc40000000000 */
[----:B------:R-:W-:Y:S02]  /*0340*/  IMAD.MOV R0, RZ, RZ, -R6 ;  /* 0x000000ffff007224 */ /* 0x000fe400078e0a06 */
[----:B------:R-:W0:Y:S02]  /*0350*/  LDC R6, c[0x0][0x230] ;  /* 0x00008c00ff067b82 */ /* 0x000e240000000800 */
[----:B------:R-:W1:Y:S02]  /*0360*/  F2I.FTZ.U32.TRUNC.NTZ R3, R3 ;  /* 0x0000000300037305 */ /* 0x000e64000021f000 */
[----:B-1----:R-:W-:-:S04]  /*0370*/  IMAD.MOV R11, RZ, RZ, -R3 ;  /* 0x000000ffff0b7224 */ /* 0x002fc800078e0a03 */
[----:B------:R-:W-:Y:S01]  /*0380*/  IMAD.MOV.U32 R2, RZ, RZ, R11 ;  /* 0x000000ffff027224 */ /* 0x000fe200078e000b */
[----:B------:R-:W-:Y:S01]  /*0390*/  IABS R11, R10 ;  /* 0x0000000a000b7213 */ /* 0x000fe20000000000 */
[----:B0-----:R-:W-:Y:S02]  /*03a0*/  VIADD R6, R6, 0x3f ;  /* 0x0000003f06067836 */ /* 0x001fe40000000000 */
[----:B------:R-:W-:Y:S02]  /*03b0*/  IMAD R7, R2, R9, RZ ;  /* 0x0000000902077224 */ /* 0x000fe400078e02ff */
[----:B------:R-:W-:-:S04]  /*03c0*/  IMAD.MOV.U32 R2, RZ, RZ, RZ ;  /* 0x000000ffff027224 */ /* 0x000fc800078e00ff */
[----:B------:R-:W-:Y:S02]  /*03d0*/  IMAD.HI.U32 R2, R3, R7, R2 ;  /* 0x0000000703027227 */ /* 0x000fe400078e0002 */
[----:B------:R-:W0:Y:S04]  /*03e0*/  S2R R3, SR_TID.X ;  /* 0x0000000000037919 */ /* 0x000e280000002100 */
[----:B------:R-:W-:-:S04]  /*03f0*/  IMAD.HI.U32 R2, R2, R11, RZ ;  /* 0x0000000b02027227 */ /* 0x000fc800078e00ff */
[----:B------:R-:W-:-:S05]  /*0400*/  IMAD R0, R2, R0, R11 ;  /* 0x0000000002007224 */ /* 0x000fca00078e020b */
[----:B------:R-:W-:-:S13]  /*0410*/  ISETP.GT.U32.AND P1, PT, R9, R0, PT ;  /* 0x000000000900720c */ /* 0x000fda0003f24070 */
[----:B------:R-:W-:Y:S02]  /*0420*/  @!P1 IMAD.IADD R0, R0, 0x1, -R9 ;  /* 0x0000000100009824 */ /* 0x000fe400078e0a09 */
[----:B------:R-:W-:Y:S01]  /*0430*/  @!P1 VIADD R2, R2, 0x1 ;  /* 0x0000000102029836 */ /* 0x000fe20000000000 */
[----:B------:R-:W-:Y:S02]  /*0440*/  ISETP.NE.AND P1, PT, R13, RZ, PT ;  /* 0x000000ff0d00720c */ /* 0x000fe40003f25270 */
[----:B------:R-:W-:Y:S02]  /*0450*/  ISETP.GE.U32.AND P0, PT, R0, R9, PT ;  /* 0x000000090000720c */ /* 0x000fe40003f06070 */
[----:B------:R-:W-:Y:S02]  /*0460*/  LOP3.LUT R0, R10, R13, RZ, 0x3c, !PT ;  /* 0x0000000d0a007212 */ /* 0x000fe400078e3cff */
[----:B0-----:R-:W-:Y:S02]  /*0470*/  LOP3.LUT R229, R3, 0x7f, RZ, 0xc0, !PT ;  /* 0x0000007f03e57812 */ /* 0x001fe400078ec0ff */
[----:B------:R-:W-:-:S07]  /*0480*/  ISETP.GE.AND P2, PT, R0, RZ, PT ;  /* 0x000000ff0000720c */ /* 0x000fce0003f46270 */
[----:B------:R-:W-:Y:S01]  /*0490*/  @P0 VIADD R2, R2, 0x1 ;  /* 0x0000000102020836 */ /* 0x000fe20000000000 */
[----:B------:R-:W-:-:S05]  /*04a0*/  ISETP.GT.AND P0, PT, R6, 0x3f, PT ;  /* 0x0000003f0600780c */ /* 0x000fca0003f04270 */
[----:B------:R-:W-:Y:S01]  /*04b0*/  @!P2 IMAD.MOV R2, RZ, RZ, -R2 ;  /* 0x000000ffff02a224 */ /* 0x000fe200078e0a02 */
[----:B------:R-:W-:-:S05]  /*04c0*/  @!P1 LOP3.LUT R2, RZ, R13, RZ, 0x33, !PT ;  /* 0x0000000dff029212 */ /* 0x000fca00078e33ff */
[----:B------:R-:W-:Y:S02]  /*04d0*/  IMAD.MOV R0, RZ, RZ, -R2 ;  /* 0x000000ffff007224 */ /* 0x000fe400078e0a02 */
[----:B------:R-:W-:Y:S02]  /*04e0*/  IMAD.SHL.U32 R216, R2, 0x80, RZ ;  /* 0x0000008002d87824 */ /* 0x000fe400078e00ff */
[----:B------:R-:W-:-:S04]  /*04f0*/  IMAD R0, R13, R0, R10 ;  /* 0x000000000d007224 */ /* 0x000fc800078e020a */
[----:B------:R-:W-:-:S04]  /*0500*/  IMAD.IADD R0, R8, 0x1, R0 ;  /* 0x0000000108007824 */ /* 0x000fc800078e0200 */
[----:B------:R-:W-:-:S04]  /*0510*/  IMAD R217, R0, 0x200, R229 ;  /* 0x0000020000d97824 */ /* 0x000fc800078e02e5 */
[C---:B------:R-:W-:Y:S02]  /*0520*/  VIADD R220, R217.reuse, 0x80 ;  /* 0x00000080d9dc7836 */ /* 0x040fe40000000000 */
[C---:B------:R-:W-:Y:S02]  /*0530*/  VIADD R219, R217.reuse, 0x100 ;  /* 0x00000100d9db7836 */ /* 0x040fe40000000000 */
[----:B------:R-:W-:Y:S01]  /*0540*/  VIADD R218, R217, 0x180 ;  /* 0x00000180d9da7836 */ /* 0x000fe20000000000 */
[----:B------:R-:W-:Y:S06]  /*0550*/  @P0 BRA `(.L_x_0) ;  /* 0x00000018008c0947 */ /* 0x000fec0003800000 */
[----:B------:R-:W-:Y:S01]  /*0560*/  IMAD.SHL.U32 R0, R3, 0x8, RZ ;  /* 0x0000000803007824 */ /* 0x000fe200078e00ff */
[----:B------:R1:W-:Y:S01]  /*0570*/  STL [R1+0x400], RZ ;  /* 0x000400ff01007387 */ /* 0x0003e20000100800 */
[----:B------:R-:W-:Y:S02]  /*0580*/  CS2R R152, SRZ ;  /* 0x0000000000987805 */ /* 0x000fe4000001ff00 */
[----:B------:R-:W-:Y:S02]  /*0590*/  CS2R R154, SRZ ;  /* 0x00000000009a7805 */ /* 0x000fe4000001ff00 */
[----:B------:R-:W-:Y:S01]  /*05a0*/  CS2R R156, SRZ ;  /* 0x00000000009c7805 */ /* 0x000fe2000001ff00 */
[----:B------:R1:W-:Y:S01]  /*05b0*/  STL [R1+0x131c], R0 ;  /* 0x00131c0001007387 */ /* 0x0003e20000100800 */
[----:B------:R-:W-:Y:S02]  /*05c0*/  CS2R R158, SRZ ;  /* 0x00000000009e7805 */ /* 0x000fe4000001ff00 */
[----:B------:R-:W-:-:S02]  /*05d0*/  CS2R R160, SRZ ;  /* 0x0000000000a07805 */ /* 0x000fc4000001ff00 */
[----:B------:R-:W-:Y:S01]  /*05e0*/  CS2R R162, SRZ ;  /* 0x0000000000a27805 */ /* 0x000fe2000001ff00 */
[----:B------:R1:W-:Y:S01]  /*05f0*/  STL [R1+0x404], RZ ;  /* 0x000404ff01007387 */ /* 0x0003e20000100800 */
[----:B------:R-:W-:Y:S02]  /*0600*/  CS2R R164, SRZ ;  /* 0x0000000000a47805 */ /* 0x000fe4000001ff00 */
[----:B------:R-:W-:Y:S02]  /*0610*/  CS2R R166, SRZ ;  /* 0x0000000000a67805 */ /* 0x000fe4000001ff00 */
[----:B------:R-:W-:Y:S01]  /*0620*/  CS2R R168, SRZ ;  /* 0x0000000000a87805 */ /* 0x000fe2000001ff00 */
[----:B------:R1:W-:Y:S01]  /*0630*/  STL [R1+0x408], RZ ;  /* 0x000408ff01007387 */ /* 0x0003e20000100800 */
        /* <DEDUP_REMOVED lines=115> */
[----:B------:R1:W-:Y:S04]  /*0d70*/  STL [R1+0x47c], RZ ;  /* 0x00047cff01007387 */ /* 0x0003e80000100800 */
        /* <DEDUP_REMOVED lines=224> */
[----:B------:R1:W-:Y:S04]  /*1b80*/  STL [R1], RZ ;  /* 0x000000ff01007387 */ /* 0x0003e80000100800 */
        /* <DEDUP_REMOVED lines=62> */
[----:B------:R1:W-:Y:S01]  /*1f70*/  STL [R1+0xfc], RZ ;  /* 0x0000fcff01007387 */ /* 0x0003e20000100800 */
[----:B------:R-:W-:Y:S05]  /*1f80*/  BRA `(.L_x_1) ;  /* 0x0000021800507947 */ /* 0x000fea0003800000 */
.L_x_0:
[----:B------:R-:W-:Y:S01]  /*1f90*/  IABS R18, R4 ;  /* 0x0000000400127213 */ /* 0x000fe20000000000 */
[----:B------:R-:W-:Y:S01]  /*1fa0*/  ULDC UR7, c[0x0][0x23c] ;  /* 0x00008f0000077ab9 */ /* 0x000fe20000000800 */
[----:B------:R-:W-:Y:S01]  /*1fb0*/  IABS R2, R5 ;  /* 0x0000000500027213 */ /* 0x000fe20000000000 */
[----:B------:R-:W-:Y:S01]  /*1fc0*/  ULDC.64 UR4, c[0x0][0x218] ;  /* 0x0000860000047ab9 */ /* 0x000fe20000000a00 */
[----:B------:R-:W0:Y:S01]  /*1fd0*/  I2F.RP R0, R18 ;  /* 0x0000001200007306 */ /* 0x000e220000209400 */
[----:B------:R-:W-:Y:S01]  /*1fe0*/  SHF.R.S32.HI R11, RZ, 0x1f, R6 ;  /* 0x0000001fff0b7819 */ /* 0x000fe20000011406 */
[----:B------:R-:W-:Y:S01]  /*1ff0*/  UIADD3 UR6, UR58, 0x8000, URZ ;  /* 0x000080003a067890 */ /* 0x000fe2000fffe03f */
[----:B------:R-:W-:Y:S01]  /*2000*/  SHF.R.U32.HI R12, RZ, 0x6, R3 ;  /* 0x00000006ff0c7819 */ /* 0x000fe20000011603 */
[----:B------:R-:W-:Y:S01]  /*2010*/  ULDC UR29, c[0x0][0x238] ;  /* 0x00008e00001d7ab9 */ /* 0x000fe20000000800 */
[----:B------:R-:W-:Y:S01]  /*2020*/  IABS R17, R219 ;  /* 0x000000db00117213 */ /* 0x000fe20000000000 */
[----:B------:R-:W-:Y:S01]  /*2030*/  ULDC.64 UR8, c[0x0][0x210] ;  /* 0x0000840000087ab9 */ /* 0x000fe20000000a00 */
[----:B------:R-:W-:Y:S01]  /*2040*/  IABS R19, R218 ;  /* 0x000000da00137213 */ /* 0x000fe20000000000 */
[----:B------:R-:W1:Y:S01]  /*2050*/  I2F.RP R10, R2 ;  /* 0x00000002000a7306 */ /* 0x000e620000209400 */
[----:B------:R-:W-:Y:S01]  /*2060*/  LOP3.LUT R227, RZ, R4, RZ, 0x33, !PT ;  /* 0x00000004ffe37212 */ /* 0x000fe200078e33ff */
[----:B------:R-:W-:Y:S01]  /*2070*/  USHF.R.U32.HI UR14, URZ, 0x4, UR6 ;  /* 0x000000043f0e7899 */ /* 0x000fe20008011606 */
[----:B------:R-:W-:Y:S01]  /*2080*/  LOP3.LUT R75, R3, 0x3f, RZ, 0xc0, !PT ;  /* 0x0000003f034b7812 */ /* 0x000fe200078ec0ff */
[----:B------:R-:W-:Y:S01]  /*2090*/  UIMAD UR53, UR29, 0x3f, URZ ;  /* 0x0000003f1d3578a4 */ /* 0x000fe2000f8e023f */
[----:B------:R-:W-:Y:S01]  /*20a0*/  CS2R R152, SRZ ;  /* 0x0000000000987805 */ /* 0x000fe2000001ff00 */
[----:B------:R-:W-:Y:S01]  /*20b0*/  USGXT.U32 UR14, UR14, 0xe ;  /* 0x0000000e0e0e789a */ /* 0x000fe20008000000 */
[----:B------:R-:W-:Y:S01]  /*20c0*/  CS2R R154, SRZ ;  /* 0x00000000009a7805 */ /* 0x000fe2000001ff00 */
[----:B0-----:R-:W0:Y:S01]  /*20d0*/  MUFU.RCP R0, R0 ;  /* 0x0000000000007308 */ /* 0x001e220000001000 */
[----:B------:R-:W-:Y:S01]  /*20e0*/  UMOV UR10, 0xfffffffe ;  /* 0xfffffffe000a7882 */ /* 0x000fe20000000000 */
[----:B------:R-:W-:Y:S01]  /*20f0*/  UMOV UR11, 0x7fffffdf ;  /* 0x7fffffdf000b7882 */ /* 0x000fe20000000000 */
[----:B------:R-:W-:Y:S01]  /*2100*/  UMOV UR15, URZ ;  /* 0x0000003f000f7c82 */ /* 0x000fe20008000000 */
[----:B------:R-:W-:Y:S01]  /*2110*/  UIMAD UR49, UR29, 0x3e, URZ ;  /* 0x0000003e1d3178a4 */ /* 0x000fe2000f8e023f */
[----:B------:R-:W-:Y:S01]  /*2120*/  CS2R R156, SRZ ;  /* 0x00000000009c7805 */ /* 0x000fe2000001ff00 */
[----:B------:R-:W-:Y:S01]  /*2130*/  UIADD3.64 UR10, UR14, -UR10, URZ ;  /* 0x8000000a0e0a7297 */ /* 0x000fe2000fffe03f */
[----:B------:R-:W-:Y:S01]  /*2140*/  CS2R R158, SRZ ;  /* 0x00000000009e7805 */ /* 0x000fe2000001ff00 */
[----:B-1----:R-:W1:Y:S01]  /*2150*/  MUFU.RCP R10, R10 ;  /* 0x0000000a000a7308 */ /* 0x002e620000001000 */
[----:B------:R-:W-:Y:S01]  /*2160*/  USHF.R.S32.HI UR15, URZ, 0x1f, UR53 ;  /* 0x0000001f3f0f7899 */ /* 0x000fe20008011435 */
[----:B------:R-:W-:Y:S01]  /*2170*/  CS2R R160, SRZ ;  /* 0x0000000000a07805 */ /* 0x000fe2000001ff00 */
[----:B------:R-:W-:Y:S01]  /*2180*/  UIMAD UR21, UR29, 0x3d, URZ ;  /* 0x0000003d1d1578a4 */ /* 0x000fe2000f8e023f */
[----:B------:R-:W-:Y:S01]  /*2190*/  CS2R R162, SRZ ;  /* 0x0000000000a27805 */ /* 0x000fe2000001ff00 */
[----:B------:R-:W-:Y:S01]  /*21a0*/  UIMAD UR6, UR29, 0x3c, URZ ;  /* 0x0000003c1d0678a4 */ /* 0x000fe2000f8e023f */
[----:B------:R-:W-:Y:S01]  /*21b0*/  CS2R R164, SRZ ;  /* 0x0000000000a47805 */ /* 0x000fe2000001ff00 */
[----:B------:R-:W-:Y:S01]  /*21c0*/  UIMAD UR51, UR29, 0x3b, URZ ;  /* 0x0000003b1d3378a4 */ /* 0x000fe2000f8e023f */
[----:B------:R-:W-:Y:S01]  /*21d0*/  CS2R R166, SRZ ;  /* 0x0000000000a67805 */ /* 0x000fe2000001ff00 */
[----:B0-----:R-:W-:Y:S01]  /*21e0*/  VIADD R7, R0, 0xffffffe ;  /* 0x0ffffffe00077836 */ /* 0x001fe20000000000 */
[----:B------:R-:W-:Y:S01]  /*21f0*/  LEA.HI R0, R11, R6, RZ, 0x6 ;  /* 0x000000060b007211 */ /* 0x000fe200078f30ff */
[----:B------:R-:W-:Y:S01]  /*2200*/  IMAD.MOV.U32 R6, RZ, RZ, RZ ;  /* 0x000000ffff067224 */ /* 0x000fe200078e00ff */
[----:B------:R-:W-:Y:S01]  /*2210*/  SGXT.U32 R11, R12, 0x1 ;  /* 0x000000010c0b781a */ /* 0x000fe20000000000 */
[----:B------:R-:W-:Y:S01]  /*2220*/  USHF.R.S32.HI UR59, URZ, 0x1f, UR51 ;  /* 0x0000001f3f3b7899 */ /* 0x000fe20008011433 */
[----:B------:R-:W-:Y:S01]  /*2230*/  CS2R R168, SRZ ;  /* 0x0000000000a87805 */ /* 0x000fe2000001ff00 */
[----:B------:R-:W0:Y:S01]  /*2240*/  F2I.FTZ.U32.TRUNC.NTZ R7, R7 ;  /* 0x0000000700077305 */ /* 0x000e22000021f000 */
[----:B------:R-:W-:Y:S01]  /*2250*/  UIMAD UR33, UR29, 0x3a, URZ ;  /* 0x0000003a1d2178a4 */ /* 0x000fe2000f8e023f */
[----:B-1----:R-:W-:Y:S01]  /*2260*/  VIADD R8, R10, 0xffffffe ;  /* 0x0ffffffe0a087836 */ /* 0x002fe20000000000 */
[----:B------:R-:W-:Y:S01]  /*2270*/  UIMAD UR47, UR29, 0x39, URZ ;  /* 0x000000391d2f78a4 */ /* 0x000fe2000f8e023f */
[----:B------:R-:W-:Y:S01]  /*2280*/  CS2R R170, SRZ ;  /* 0x0000000000aa7805 */ /* 0x000fe2000001ff00 */
[----:B------:R-:W-:Y:S01]  /*2290*/  UIMAD UR17, UR29, 0x38, URZ ;  /* 0x000000381d1178a4 */ /* 0x000fe2000f8e023f */
[----:B------:R-:W-:Y:S01]  /*22a0*/  CS2R R172, SRZ ;  /* 0x0000000000ac7805 */ /* 0x000fe2000001ff00 */
[----:B------:R-:W-:Y:S01]  /*22b0*/  UIMAD UR34, UR29, 0x37, URZ ;  /* 0x000000371d2278a4 */ /* 0x000fe2000f8e023f */
[----:B------:R1:W2:Y:S01]  /*22c0*/  F2I.FTZ.U32.TRUNC.NTZ R9, R8 ;  /* 0x0000000800097305 */ /* 0x0002a2000021f000 */
[----:B------:R-:W-:Y:S01]  /*22d0*/  UIMAD UR41, UR29, 0x35, URZ ;  /* 0x000000351d2978a4 */ /* 0x000fe2000f8e023f */
[----:B------:R-:W-:Y:S01]  /*22e0*/  CS2R R174, SRZ ;  /* 0x0000000000ae7805 */ /* 0x000fe2000001ff00 */
[----:B------:R-:W-:Y:S01]  /*22f0*/  UIMAD UR25, UR29, 0x34, URZ ;  /* 0x000000341d1978a4 */ /* 0x000fe2000f8e023f */
[----:B------:R-:W-:Y:S01]  /*2300*/  CS2R R176, SRZ ;  /* 0x0000000000b07805 */ /* 0x000fe2000001ff00 */
[----:B------:R-:W-:Y:S01]  /*2310*/  UIMAD UR30, UR29, 0x33, URZ ;  /* 0x000000331d1e78a4 */ /* 0x000fe2000f8e023f */
[----:B------:R-:W-:Y:S01]  /*2320*/  CS2R R178, SRZ ;  /* 0x0000000000b27805 */ /* 0x000fe2000001ff00 */
[----:B0-----:R-:W-:Y:S01]  /*2330*/  IMAD.MOV R13, RZ, RZ, -R7 ;  /* 0x000000ffff0d7224 */ /* 0x001fe200078e0a07 */
[----:B------:R-:W-:Y:S01]  /*2340*/  UIMAD UR38, UR29, 0x31, URZ ;  /* 0x000000311d2678a4 */ /* 0x000fe2000f8e023f */
[----:B-1----:R-:W-:Y:S01]  /*2350*/  IMAD.MOV.U32 R8, RZ, RZ, RZ ;  /* 0x000000ffff087224 */ /* 0x002fe200078e00ff */
[----:B------:R-:W-:Y:S01]  /*2360*/  ULDC UR55, c[0x0][0x238] ;  /* 0x00008e0000377ab9 */ /* 0x000fe20000000800 */
[----:B------:R-:W-:Y:S01]  /*2370*/  IMAD R13, R13, R18, RZ ;  /* 0x000000120d0d7224 */ /* 0x000fe200078e02ff */
[----:B------:R-:W-:Y:S01]  /*2380*/  ULDC UR37, c[0x0][0x238] ;  /* 0x00008e0000257ab9 */ /* 0x000fe20000000800 */
[----:B------:R-:W-:Y:S01]  /*2390*/  ULDC UR45, c[0x0][0x238] ;  /* 0x00008e00002d7ab9 */ /* 0x000fe20000000800 */
[----:B------:R-:W-:Y:S01]  /*23a0*/  UIMAD UR37, UR37, 0x1c, URZ ;  /* 0x0000001c252578a4 */ /* 0x000fe2000f8e023f */
[----:B--2---:R-:W-:Y:S01]  /*23b0*/  IMAD.MOV R15, RZ, RZ, -R9 ;  /* 0x000000ffff0f7224 */ /* 0x004fe200078e0a09 */
[----:B------:R-:W-:Y:S01]  /*23c0*/  UIMAD UR45, UR45, 0x1b, URZ ;  /* 0x0000001b2d2d78a4 */ /* 0x000fe2000f8e023f */
[----:B------:R-:W-:Y:S01]  /*23d0*/  IMAD.HI.U32 R10, R7, R13, R6 ;  /* 0x0000000d070a7227 */ /* 0x000fe200078e0006 */
[----:B------:R-:W-:Y:S01]  /*23e0*/  LOP3.LUT R6, R216, R11, RZ, 0xfc, !PT ;  /* 0x0000000bd8067212 */ /* 0x000fe200078efcff */
[----:B------:R-:W-:Y:S01]  /*23f0*/  ULDC UR43, c[0x0][0x238] ;  /* 0x00008e00002b7ab9 */ /* 0x000fe20000000800 */
[----:B------:R-:W-:Y:S01]  /*2400*/  IABS R13, R217 ;  /* 0x000000d9000d7213 */ /* 0x000fe20000000000 */
[----:B------:R-:W-:Y:S01]  /*2410*/  IMAD R15, R15, R2, RZ ;  /* 0x000000020f0f7224 */ /* 0x000fe200078e02ff */
[----:B------:R-:W-:Y:S01]  /*2420*/  LOP3.LUT R28, R6, 0x78, RZ, 0xfc, !PT ;  /* 0x00000078061c7812 */ /* 0x000fe200078efcff */
[----:B------:R-:W-:Y:S01]  /*2430*/  IMAD.HI.U32 R11, R10, R17, RZ ;  /* 0x000000110a0b7227 */ /* 0x000fe200078e00ff */
[C---:B------:R-:W-:Y:S01]  /*2440*/  LOP3.LUT R31, R6.reuse, 0x72, RZ, 0xfc, !PT ;  /* 0x00000072061f7812 */ /* 0x040fe200078efcff */
[----:B------:R-:W-:Y:S01]  /*2450*/  UIMAD UR43, UR43, 0x1a, URZ ;  /* 0x0000001a2b2b78a4 */ /* 0x000fe2000f8e023f */
[C---:B------:R-:W-:Y:S01]  /*2460*/  LOP3.LUT R29, R6.reuse, 0x76, RZ, 0xfc, !PT ;  /* 0x00000076061d7812 */ /* 0x040fe200078efcff */
[----:B------:R-:W-:Y:S01]  /*2470*/  IMAD.HI.U32 R7, R9, R15, R8 ;  /* 0x0000000f09077227 */ /* 0x000fe200078e0008 */
[----:B------:R-:W-:Y:S01]  /*2480*/  IABS R15, R220 ;  /* 0x000000dc000f7213 */ /* 0x000fe20000000000 */
[----:B------:R-:W-:Y:S01]  /*2490*/  ULDC UR31, c[0x0][0x238] ;  /* 0x00008e00001f7ab9 */ /* 0x000fe20000000800 */
[----:B------:R-:W-:Y:S01]  /*24a0*/  LOP3.LUT R8, R6, 0x7c, RZ, 0xfc, !PT ;  /* 0x0000007c06087812 */ /* 0x000fe200078efcff */
[----:B------:R-:W-:Y:S01]  /*24b0*/  IMAD.MOV R11, RZ, RZ, -R11 ;  /* 0x000000ffff0b7224 */ /* 0x000fe200078e0a0b */
[----:B------:R-:W-:Y:S01]  /*24c0*/  IABS R20, R28 ;  /* 0x0000001c00147213 */ /* 0x000fe20000000000 */
[----:B------:R-:W-:Y:S01]  /*24d0*/  IMAD.HI.U32 R9, R10, R15, RZ ;  /* 0x0000000f0a097227 */ /* 0x000fe200078e00ff */
[----:B------:R-:W-:Y:S01]  /*24e0*/  ISETP.GE.AND P2, PT, R8, RZ, PT ;  /* 0x000000ff0800720c */ /* 0x000fe20003f46270 */
[----:B------:R-:W-:Y:S01]  /*24f0*/  UIMAD UR31, UR31, 0x19, URZ ;  /* 0x000000191f1f78a4 */ /* 0x000fe2000f8e023f */
[----:B------:R-:W-:Y:S01]  /*2500*/  IABS R16, R8 ;  /* 0x0000000800107213 */ /* 0x000fe20000000000 */
[----:B------:R-:W-:Y:S01]  /*2510*/  IMAD.MOV R9, RZ, RZ, -R9 ;  /* 0x000000ffff097224 */ /* 0x000fe200078e0a09 */
[----:B------:R-:W-:Y:S01]  /*2520*/  IABS R26, R31 ;  /* 0x0000001f001a7213 */ /* 0x000fe20000000000 */
[----:B------:R-:W-:Y:S01]  /*2530*/  IMAD.HI.U32 R8, R10, R13, RZ ;  /* 0x0000000d0a087227 */ /* 0x000fe200078e00ff */
[----:B------:R-:W-:Y:S01]  /*2540*/  IABS R22, R29 ;  /* 0x0000001d00167213 */ /* 0x000fe20000000000 */
[----:B------:R-:W-:Y:S01]  /*2550*/  ULDC UR35, c[0x0][0x238] ;  /* 0x00008e0000237ab9 */ /* 0x000fe20000000800 */
[----:B------:R-:W-:Y:S01]  /*2560*/  LOP3.LUT R30, R6, 0x74, RZ, 0xfc, !PT ;  /* 0x00000074061e7812 */ /* 0x000fe200078efcff */
[----:B------:R-:W-:Y:S01]  /*2570*/  IMAD.HI.U32 R10, R10, R19, RZ ;  /* 0x000000130a0a7227 */ /* 0x000fe200078e00ff */
[----:B------:R-:W-:Y:S01]  /*2580*/  LOP3.LUT R33, R6, 0x50, RZ, 0xfc, !PT ;  /* 0x0000005006217812 */ /* 0x000fe200078efcff */
[----:B------:R-:W-:Y:S01]  /*2590*/  UIMAD UR35, UR35, 0x18, URZ ;  /* 0x00000018232378a4 */ /* 0x000fe2000f8e023f */
[----:B------:R-:W-:Y:S01]  /*25a0*/  IABS R24, R30 ;  /* 0x0000001e00187213 */ /* 0x000fe20000000000 */
[----:B------:R-:W-:Y:S01]  /*25b0*/  IMAD R9, R18, R9, R15 ;  /* 0x0000000912097224 */ /* 0x000fe200078e020f */
[C---:B------:R-:W-:Y:S01]  /*25c0*/  LOP3.LUT R34, R6.reuse, 0x4c, RZ, 0xfc, !PT ;  /* 0x0000004c06227812 */ /* 0x040fe200078efcff */
[----:B------:R-:W-:Y:S01]  /*25d0*/  IMAD.MOV R8, RZ, RZ, -R8 ;  /* 0x000000ffff087224 */ /* 0x000fe200078e0a08 */
[----:B------:R-:W-:Y:S01]  /*25e0*/  LOP3.LUT R35, R6, 0x4a, RZ, 0xfc, !PT ;  /* 0x0000004a06237812 */ /* 0x000fe200078efcff */
[----:B------:R-:W-:Y:S01]  /*25f0*/  IMAD.MOV R14, RZ, RZ, -R10 ;  /* 0x000000ffff0e7224 */ /* 0x000fe200078e0a0a */
[C---:B------:R-:W-:Y:S01]  /*2600*/  ISETP.GT.U32.AND P3, PT, R18.reuse, R9, PT ;  /* 0x000000091200720c */ /* 0x040fe20003f64070 */
[C---:B------:R-:W-:Y:S01]  /*2610*/  IMAD R10, R18.reuse, R11, R17 ;  /* 0x0000000b120a7224 */ /* 0x040fe200078e0211 */
[----:B------:R-:W-:Y:S01]  /*2620*/  IABS R32, R34 ;  /* 0x0000002200207213 */ /* 0x000fe20000000000 */
[----:B------:R-:W-:Y:S01]  /*2630*/  IMAD R8, R18, R8, R13 ;  /* 0x0000000812087224 */ /* 0x000fe200078e020d */
[----:B------:R-:W-:Y:S01]  /*2640*/  LOP3.LUT R37, R6, 0x48, RZ, 0xfc, !PT ;  /* 0x0000004806257812 */ /* 0x000fe200078efcff */
[C---:B------:R-:W-:Y:S01]  /*2650*/  IMAD R11, R18.reuse, R14, R19 ;  /* 0x0000000e120b7224 */ /* 0x040fe200078e0213 */
[C---:B------:R-:W-:Y:S01]  /*2660*/  ISETP.GT.U32.AND P4, PT, R18.reuse, R10, PT ;  /* 0x0000000a1200720c */ /* 0x040fe20003f84070 */
[----:B------:R-:W-:Y:S01]  /*2670*/  IMAD.HI.U32 R12, R7, R16, RZ ;  /* 0x00000010070c7227 */ /* 0x000fe200078e00ff */
[C---:B------:R-:W-:Y:S01]  /*2680*/  ISETP.GT.U32.AND P1, PT, R18.reuse, R8, PT ;  /* 0x000000081200720c */ /* 0x040fe20003f24070 */
[----:B------:R-:W-:Y:S01]  /*2690*/  ULDC UR39, c[0x0][0x238] ;  /* 0x00008e0000277ab9 */ /* 0x000fe20000000800 */
[----:B------:R-:W-:Y:S01]  /*26a0*/  ISETP.GT.U32.AND P5, PT, R18, R11, PT ;  /* 0x0000000b1200720c */ /* 0x000fe20003fa4070 */
[----:B------:R-:W-:Y:S01]  /*26b0*/  IMAD.MOV R21, RZ, RZ, -R12 ;  /* 0x000000ffff157224 */ /* 0x000fe200078e0a0c */
[----:B------:R-:W-:Y:S01]  /*26c0*/  LOP3.LUT R12, R6, 0x7a, RZ, 0xfc, !PT ;  /* 0x0000007a060c7812 */ /* 0x000fe200078efcff */
[----:B------:R-:W-:Y:S01]  /*26d0*/  @!P3 IMAD.IADD R9, R9, 0x1, -R18 ;  /* 0x000000010909b824 */ /* 0x000fe200078e0a12 */
[----:B------:R-:W-:Y:S01]  /*26e0*/  ISETP.GE.AND P3, PT, R217, RZ, PT ;  /* 0x000000ffd900720c */ /* 0x000fe20003f66270 */
[----:B------:R-:W-:Y:S01]  /*26f0*/  IMAD R13, R2, R21, R16 ;  /* 0x00000015020d7224 */ /* 0x000fe200078e0210 */
[----:B------:R-:W-:Y:S01]  /*2700*/  IABS R19, R12 ;  /* 0x0000000c00137213 */ /* 0x000fe20000000000 */
[----:B------:R-:W-:Y:S01]  /*2710*/  IMAD.HI.U32 R14, R7, R20, RZ ;  /* 0x00000014070e7227 */ /* 0x000fe200078e00ff */
[----:B------:R-:W-:Y:S01]  /*2720*/  ISETP.GE.AND P0, PT, R12, RZ, PT ;  /* 0x000000ff0c00720c */ /* 0x000fe20003f06270 */
[----:B------:R-:W-:Y:S01]  /*2730*/  UIMAD UR39, UR39, 0x17, URZ ;  /* 0x00000017272778a4 */ /* 0x000fe2000f8e023f */
[----:B------:R-:W-:Y:S01]  /*2740*/  LOP3.LUT R39, R6, 0x44, RZ, 0xfc, !PT ;  /* 0x0000004406277812 */ /* 0x000fe200078efcff */
[--C-:B------:R-:W-:Y:S01]  /*2750*/  @!P4 IMAD.IADD R10, R10, 0x1, -R18.reuse ;  /* 0x000000010a0ac824 */ /* 0x100fe200078e0a12 */
[----:B------:R-:W-:Y:S01]  /*2760*/  ISETP.GT.U32.AND P4, PT, R18, R9, PT ;  /* 0x000000091200720c */ /* 0x000fe20003f84070 */
[--C-:B------:R-:W-:Y:S01]  /*2770*/  @!P1 IMAD.IADD R8, R8, 0x1, -R18.reuse ;  /* 0x0000000108089824 */ /* 0x100fe200078e0a12 */
[----:B------:R-:W-:Y:S01]  /*2780*/  LOP3.LUT R38, R6, 0x46, RZ, 0xfc, !PT ;  /* 0x0000004606267812 */ /* 0x000fe200078efcff */
[--C-:B------:R-:W-:Y:S01]  /*2790*/  @!P5 IMAD.IADD R11, R11, 0x1, -R18.reuse ;  /* 0x000000010b0bd824 */ /* 0x100fe200078e0a12 */
[C---:B------:R-:W-:Y:S01]  /*27a0*/  ISETP.GT.U32.AND P5, PT, R18.reuse, R10, PT ;  /* 0x0000000a1200720c */ /* 0x040fe20003fa4070 */
[C---:B------:R-:W-:Y:S01]  /*27b0*/  IMAD.HI.U32 R12, R7.reuse, R19, RZ ;  /* 0x00000013070c7227 */ /* 0x040fe200078e00ff */
[C---:B------:R-:W-:Y:S01]  /*27c0*/  ISETP.GT.U32.AND P1, PT, R18.reuse, R8, PT ;  /* 0x000000081200720c */ /* 0x040fe20003f24070 */
[----:B------:R-:W-:Y:S01]  /*27d0*/  ULDC UR54, c[0x0][0x238] ;  /* 0x00008e0000367ab9 */ /* 0x000fe20000000800 */
[----:B------:R-:W-:Y:S01]  /*27e0*/  ISETP.GT.U32.AND P6, PT, R18, R11, PT ;  /* 0x0000000b1200720c */ /* 0x000fe20003fc4070 */
[----:B------:R-:W-:Y:S01]  /*27f0*/  IMAD.HI.U32 R17, R7, R26, RZ ;  /* 0x0000001a07117227 */ /* 0x000fe200078e00ff */
[C---:B------:R-:W-:Y:S01]  /*2800*/  LOP3.LUT R40, R6.reuse, 0x42, RZ, 0xfc, !PT ;  /* 0x0000004206287812 */ /* 0x040fe200078efcff */
[----:B------:R-:W-:Y:S01]  /*2810*/  UIMAD UR54, UR54, 0x15, URZ ;  /* 0x00000015363678a4 */ /* 0x000fe2000f8e023f */
[----:B------:R-:W-:Y:S01]  /*2820*/  LOP3.LUT R41, R6, 0x38, RZ, 0xfc, !PT ;  /* 0x0000003806297812 */ /* 0x000fe200078efcff */
[----:B------:R-:W-:Y:S01]  /*2830*/  @!P4 IMAD.IADD R9, R9, 0x1, -R18 ;  /* 0x000000010909c824 */ /* 0x000fe200078e0a12 */
[----:B------:R-:W-:Y:S01]  /*2840*/  ISETP.GT.U32.AND P4, PT, R2, R13, PT ;  /* 0x0000000d0200720c */ /* 0x000fe20003f84070 */
[----:B------:R-:W-:Y:S01]  /*2850*/  IMAD.HI.U32 R15, R7, R22, RZ ;  /* 0x00000016070f7227 */ /* 0x000fe200078e00ff */
[----:B------:R-:W-:Y:S01]  /*2860*/  IABS R36, R40 ;  /* 0x0000002800247213 */ /* 0x000fe20000000000 */
[----:B------:R-:W-:Y:S01]  /*2870*/  ULDC UR52, c[0x0][0x238] ;  /* 0x00008e0000347ab9 */ /* 0x000fe20000000800 */
[C---:B------:R-:W-:Y:S01]  /*2880*/  LOP3.LUT R44, R6.reuse, 0x36, RZ, 0xfc, !PT ;  /* 0x00000036062c7812 */ /* 0x040fe200078efcff */
[----:B------:R-:W-:Y:S01]  /*2890*/  IMAD.MOV R21, RZ, RZ, -R14 ;  /* 0x000000ffff157224 */ /* 0x000fe200078e0a0e */
[----:B------:R-:W-:Y:S01]  /*28a0*/  LOP3.LUT R45, R6, 0x34, RZ, 0xfc, !PT ;  /* 0x00000034062d7812 */ /* 0x000fe200078efcff */
[----:B------:R-:W-:Y:S01]  /*28b0*/  @!P1 IMAD.IADD R8, R8, 0x1, -R18 ;  /* 0x0000000108089824 */ /* 0x000fe200078e0a12 */
[----:B------:R-:W-:Y:S01]  /*28c0*/  ISETP.GE.AND P1, PT, R220, RZ, PT ;  /* 0x000000ffdc00720c */ /* 0x000fe20003f26270 */
[----:B------:R-:W-:Y:S01]  /*28d0*/  IMAD.MOV R12, RZ, RZ, -R12 ;  /* 0x000000ffff0c7224 */ /* 0x000fe200078e0a0c */
[----:B------:R-:W-:Y:S01]  /*28e0*/  LOP3.LUT R46, R6, 0x32, RZ, 0xfc, !PT ;  /* 0x00000032062e7812 */ /* 0x000fe200078efcff */
[----:B------:R-:W-:Y:S01]  /*28f0*/  IMAD.MOV R27, RZ, RZ, -R17 ;  /* 0x000000ffff1b7224 */ /* 0x000fe200078e0a11 */
[----:B------:R-:W-:Y:S01]  /*2900*/  IABS R42, R45 ;  /* 0x0000002d002a7213 */ /* 0x000fe20000000000 */
[----:B------:R-:W-:Y:S01]  /*2910*/  IMAD.MOV R23, RZ, RZ, -R15 ;  /* 0x000000ffff177224 */ /* 0x000fe200078e0a0f */
[----:B------:R-:W-:Y:S01]  /*2920*/  IABS R43, R46 ;  /* 0x0000002e002b7213 */ /* 0x000fe20000000000 */
[----:B------:R-:W-:Y:S01]  /*2930*/  IMAD R17, R2, R21, R20 ;  /* 0x0000001502117224 */ /* 0x000fe200078e0214 */
[----:B------:R-:W-:Y:S01]  /*2940*/  LOP3.LUT R20, R6, 0x6c, RZ, 0xfc, !PT ;  /* 0x0000006c06147812 */ /* 0x000fe200078efcff */
[----:B------:R-:W-:Y:S01]  /*2950*/  @!P3 IMAD.MOV R8, RZ, RZ, -R8 ;  /* 0x000000ffff08b224 */ /* 0x000fe200078e0a08 */
[----:B------:R-:W-:Y:S01]  /*2960*/  ISETP.GE.AND P3, PT, R218, RZ, PT ;  /* 0x000000ffda00720c */ /* 0x000fe20003f66270 */
[----:B------:R-:W-:Y:S01]  /*2970*/  IMAD R15, R2, R12, R19 ;  /* 0x0000000c020f7224 */ /* 0x000fe200078e0213 */
[----:B------:R-:W-:Y:S01]  /*2980*/  IABS R14, R20 ;  /* 0x00000014000e7213 */ /* 0x000fe20000000000 */
[----:B------:R-:W-:Y:S01]  /*2990*/  @!P5 IMAD.IADD R10, R10, 0x1, -R18 ;  /* 0x000000010a0ad824 */ /* 0x000fe200078e0a12 */
[----:B------:R-:W-:Y:S01]  /*29a0*/  ISETP.GE.AND P5, PT, R219, RZ, PT ;  /* 0x000000ffdb00720c */ /* 0x000fe20003fa6270 */
[----:B------:R-:W-:Y:S01]  /*29b0*/  @!P4 IMAD.IADD R13, R13, 0x1, -R2 ;  /* 0x000000010d0dc824 */ /* 0x000fe200078e0a02 */
[C---:B------:R-:W-:Y:S01]  /*29c0*/  ISETP.GT.U32.AND P4, PT, R2.reuse, R17, PT ;  /* 0x000000110200720c */ /* 0x040fe20003f84070 */
[----:B------:R-:W-:Y:S01]  /*29d0*/  @!P6 IMAD.IADD R11, R11, 0x1, -R18 ;  /* 0x000000010b0be824 */ /* 0x000fe200078e0a12 */
[C---:B------:R-:W-:Y:S01]  /*29e0*/  ISETP.GT.U32.AND P6, PT, R2.reuse, R15, PT ;  /* 0x0000000f0200720c */ /* 0x040fe20003fc4070 */
[----:B------:R-:W-:Y:S01]  /*29f0*/  IMAD R19, R2, R23, R22 ;  /* 0x0000001702137224 */ /* 0x000fe200078e0216 */
[C---:B------:R-:W-:Y:S01]  /*2a00*/  LOP3.LUT R18, R6.reuse, 0x70, RZ, 0xfc, !PT ;  /* 0x0000007006127812 */ /* 0x040fe200078efcff */
[----:B------:R-:W-:Y:S01]  /*2a10*/  IMAD.HI.U32 R16, R7, R24, RZ ;  /* 0x0000001807107227 */ /* 0x000fe200078e00ff */
[----:B------:R-:W-:Y:S01]  /*2a20*/  LOP3.LUT R22, R6, 0x68, RZ, 0xfc, !PT ;  /* 0x0000006806167812 */ /* 0x000fe200078efcff */
[----:B------:R-:W-:Y:S01]  /*2a30*/  UIMAD UR52, UR52, 0x14, URZ ;  /* 0x00000014343478a4 */ /* 0x000fe2000f8e023f */
[----:B------:R-:W-:Y:S01]  /*2a40*/  IABS R23, R18 ;  /* 0x0000001200177213 */ /* 0x000fe20000000000 */
[----:B------:R-:W-:Y:S01]  /*2a50*/  IMAD R12, R2, R27, R26 ;  /* 0x0000001b020c7224 */ /* 0x000fe200078e021a */
[----:B------:R-:W-:Y:S01]  /*2a60*/  LOP3.LUT R27, R6, 0x60, RZ, 0xfc, !PT ;  /* 0x00000060061b7812 */ /* 0x000fe200078efcff */
[----:B------:R-:W-:Y:S01]  /*2a70*/  @!P3 IMAD.MOV R11, RZ, RZ, -R11 ;  /* 0x000000ffff0bb224 */ /* 0x000fe200078e0a0b */
[----:B------:R-:W-:Y:S01]  /*2a80*/  ISETP.GT.U32.AND P3, PT, R2, R19, PT ;  /* 0x000000130200720c */ /* 0x000fe20003f64070 */
[----:B------:R-:W-:Y:S01]  /*2a90*/  IMAD.MOV R25, RZ, RZ, -R16 ;  /* 0x000000ffff197224 */ /* 0x000fe200078e0a10 */
[----:B------:R-:W-:Y:S01]  /*2aa0*/  LOP3.LUT R47, R6, 0x2c, RZ, 0xfc, !PT ;  /* 0x0000002c062f7812 */ /* 0x000fe200078efcff */
[----:B------:R-:W-:Y:S01]  /*2ab0*/  @!P1 IMAD.MOV R9, RZ, RZ, -R9 ;  /* 0x000000ffff099224 */ /* 0x000fe200078e0a09 */
[----:B------:R-:W-:Y:S01]  /*2ac0*/  ISETP.NE.AND P1, PT, R4, RZ, PT ;  /* 0x000000ff0400720c */ /* 0x000fe20003f25270 */
[----:B------:R-:W-:Y:S01]  /*2ad0*/  @!P5 IMAD.MOV R10, RZ, RZ, -R10 ;  /* 0x000000ffff0ad224 */ /* 0x000fe200078e0a0a */
[----:B------:R-:W-:Y:S01]  /*2ae0*/  LOP3.LUT R50, R6, 0x28, RZ, 0xfc, !PT ;  /* 0x0000002806327812 */ /* 0x000fe200078efcff */
[--C-:B------:R-:W-:Y:S01]  /*2af0*/  @!P4 IMAD.IADD R17, R17, 0x1, -R2.reuse ;  /* 0x000000011111c824 */ /* 0x100fe200078e0a02 */
[C---:B------:R-:W-:Y:S01]  /*2b00*/  ISETP.GT.U32.AND P4, PT, R2.reuse, R12, PT ;  /* 0x0000000c0200720c */ /* 0x040fe20003f84070 */
[----:B------:R-:W-:Y:S01]  /*2b10*/  @!P6 IMAD.IADD R15, R15, 0x1, -R2 ;  /* 0x000000010f0fe824 */ /* 0x000fe200078e0a02 */
[C---:B------:R-:W-:Y:S01]  /*2b20*/  ISETP.GT.U32.AND P6, PT, R2.reuse, R13, PT ;  /* 0x0000000d0200720c */ /* 0x040fe20003fc4070 */
[C---:B------:R-:W-:Y:S01]  /*2b30*/  IMAD R21, R2.reuse, R25, R24 ;  /* 0x0000001902157224 */ /* 0x040fe200078e0218 */
[----:B------:R-:W-:Y:S01]  /*2b40*/  SEL R221, R227, R8, !P1 ;  /* 0x00000008e3dd7207 */ /* 0x000fe20004800000 */
[--C-:B------:R-:W-:Y:S01]  /*2b50*/  @!P3 IMAD.IADD R19, R19, 0x1, -R2.reuse ;  /* 0x000000011313b824 */ /* 0x100fe200078e0a02 */
[----:B------:R-:W-:Y:S01]  /*2b60*/  SEL R223, R227, R9, !P1 ;  /* 0x00000009e3df7207 */ /* 0x000fe20004800000 */
[----:B------:R-:W-:Y:S01]  /*2b70*/  IMAD.HI.U32 R8, R7, R14, RZ ;  /* 0x0000000e07087227 */ /* 0x000fe200078e00ff */
[C---:B------:R-:W-:Y:S01]  /*2b80*/  SEL R225, R227.reuse, R10, !P1 ;  /* 0x0000000ae3e17207 */ /* 0x040fe20004800000 */
[----:B------:R-:W-:Y:S01]  /*2b90*/  ULDC UR50, c[0x0][0x238] ;  /* 0x00008e0000327ab9 */ /* 0x000fe20000000800 */
[----:B------:R-:W-:Y:S01]  /*2ba0*/  SEL R227, R227, R11, !P1 ;  /* 0x0000000be3e37207 */ /* 0x000fe20004800000 */
[----:B------:R-:W-:Y:S01]  /*2bb0*/  IMAD.HI.U32 R4, R7, R23, RZ ;  /* 0x0000001707047227 */ /* 0x000fe200078e00ff */
[C---:B------:R-:W-:Y:S01]  /*2bc0*/  ISETP.GT.U32.AND P1, PT, R2.reuse, R21, PT ;  /* 0x000000150200720c */ /* 0x040fe20003f24070 */
[----:B------:R-:W-:Y:S01]  /*2bd0*/  UIMAD UR50, UR50, 0x13, URZ ;  /* 0x00000013323278a4 */ /* 0x000fe2000f8e023f */
[----:B------:R-:W-:Y:S01]  /*2be0*/  ISETP.GT.U32.AND P5, PT, R2, R15, PT ;  /* 0x0000000f0200720c */ /* 0x000fe20003fa4070 */
[--C-:B------:R-:W-:Y:S01]  /*2bf0*/  @!P4 IMAD.IADD R12, R12, 0x1, -R2.reuse ;  /* 0x000000010c0cc824 */ /* 0x100fe200078e0a02 */
[C---:B------:R-:W-:Y:S01]  /*2c00*/  ISETP.GT.U32.AND P4, PT, R2.reuse, R19, PT ;  /* 0x000000130200720c */ /* 0x040fe20003f84070 */
[----:B------:R-:W-:Y:S01]  /*2c10*/  @!P6 IMAD.IADD R13, R13, 0x1, -R2 ;  /* 0x000000010d0de824 */ /* 0x000fe200078e0a02 */
[----:B------:R-:W-:Y:S01]  /*2c20*/  ISETP.GT.U32.AND P6, PT, R2, R17, PT ;  /* 0x000000110200720c */ /* 0x000fe20003fc4070 */
[----:B------:R-:W-:Y:S01]  /*2c30*/  IMAD.MOV R9, RZ, RZ, -R8 ;  /* 0x000000ffff097224 */ /* 0x000fe200078e0a08 */
[----:B------:R-:W-:Y:S01]  /*2c40*/  ISETP.GE.AND P3, PT, R29, RZ, PT ;  /* 0x000000ff1d00720c */ /* 0x000fe20003f66270 */
[----:B------:R-:W-:Y:S01]  /*2c50*/  IMAD.MOV.U32 R10, RZ, RZ, R13 ;  /* 0x000000ffff0a7224 */ /* 0x000fe200078e000d */
[C---:B------:R-:W-:Y:S01]  /*2c60*/  LOP3.LUT R24, R6.reuse, 0x62, RZ, 0xfc, !PT ;  /* 0x0000006206187812 */ /* 0x040fe200078efcff */
[----:B------:R-:W-:Y:S01]  /*2c70*/  IMAD.MOV R4, RZ, RZ, -R4 ;  /* 0x000000ffff047224 */ /* 0x000fe200078e0a04 */
[----:B------:R-:W-:Y:S01]  /*2c80*/  LOP3.LUT R29, R6, 0x5a, RZ, 0xfc, !PT ;  /* 0x0000005a061d7812 */ /* 0x000fe200078efcff */
[--C-:B------:R-:W-:Y:S01]  /*2c90*/  @!P1 IMAD.IADD R21, R21, 0x1, -R2.reuse ;  /* 0x0000000115159824 */ /* 0x100fe200078e0a02 */
[----:B------:R-:W-:Y:S01]  /*2ca0*/  ISETP.GE.AND P1, PT, R30, RZ, PT ;  /* 0x000000ff1e00720c */ /* 0x000fe20003f26270 */
[----:B------:R-:W-:Y:S01]  /*2cb0*/  @!P5 IMAD.IADD R15, R15, 0x1, -R2 ;  /* 0x000000010f0fd824 */ /* 0x000fe200078e0a02 */
[----:B------:R-:W-:Y:S01]  /*2cc0*/  ISETP.GE.AND P5, PT, R28, RZ, PT ;  /* 0x000000ff1c00720c */ /* 0x000fe20003fa6270 */
[----:B------:R-:W-:Y:S01]  /*2cd0*/  IMAD R14, R2, R9, R14 ;  /* 0x00000009020e7224 */ /* 0x000fe200078e020e */
[----:B------:R-:W-:Y:S01]  /*2ce0*/  LOP3.LUT R30, R6, 0x58, RZ, 0xfc, !PT ;  /* 0x00000058061e7812 */ /* 0x000fe200078efcff */
[----:B------:R-:W-:Y:S01]  /*2cf0*/  @!P2 IMAD.MOV R10, RZ, RZ, -R10 ;  /* 0x000000ffff0aa224 */ /* 0x000fe200078e0a0a */
[C---:B------:R-:W-:Y:S01]  /*2d00*/  ISETP.GT.U32.AND P2, PT, R2.reuse, R21, PT ;  /* 0x000000150200720c */ /* 0x040fe20003f44070 */
[----:B------:R-:W-:Y:S01]  /*2d10*/  IMAD R23, R2, R4, R23 ;  /* 0x0000000402177224 */ /* 0x000fe200078e0217 */
[----:B------:R-:W-:Y:S01]  /*2d20*/  LOP3.LUT R4, R6, 0x6a, RZ, 0xfc, !PT ;  /* 0x0000006a06047812 */ /* 0x000fe200078efcff */
[--C-:B------:R-:W-:Y:S01]  /*2d30*/  @!P4 IMAD.IADD R19, R19, 0x1, -R2.reuse ;  /* 0x000000011313c824 */ /* 0x100fe200078e0a02 */
[C---:B------:R-:W-:Y:S01]  /*2d40*/  ISETP.GT.U32.AND P4, PT, R2.reuse, R14, PT ;  /* 0x0000000e0200720c */ /* 0x040fe20003f84070 */
[----:B------:R-:W-:Y:S01]  /*2d50*/  @!P6 IMAD.IADD R17, R17, 0x1, -R2 ;  /* 0x000000011111e824 */ /* 0x000fe200078e0a02 */
[----:B------:R-:W-:Y:S01]  /*2d60*/  IABS R16, R4 ;  /* 0x0000000400107213 */ /* 0x000fe20000000000 */
[----:B------:R-:W-:Y:S01]  /*2d70*/  IMAD.MOV.U32 R9, RZ, RZ, R15 ;  /* 0x000000ffff097224 */ /* 0x000fe200078e000f */
[C---:B------:R-:W-:Y:S01]  /*2d80*/  ISETP.GT.U32.AND P6, PT, R2.reuse, R12, PT ;  /* 0x0000000c0200720c */ /* 0x040fe20003fc4070 */
[----:B------:R-:W-:Y:S01]  /*2d90*/  IMAD.MOV.U32 R8, RZ, RZ, R17 ;  /* 0x000000ffff087224 */ /* 0x000fe200078e0011 */
[----:B------:R-:W-:Y:S01]  /*2da0*/  IABS R17, R22 ;  /* 0x0000001600117213 */ /* 0x000fe20000000000 */
[----:B------:R-:W-:Y:S01]  /*2db0*/  @!P0 IMAD.MOV R9, RZ, RZ, -R9 ;  /* 0x000000ffff098224 */ /* 0x000fe200078e0a09 */
[----:B------:R-:W-:Y:S01]  /*2dc0*/  ISETP.GT.U32.AND P0, PT, R2, R23, PT ;  /* 0x000000170200720c */ /* 0x000fe20003f04070 */
[----:B------:R-:W-:Y:S01]  /*2dd0*/  @!P5 IMAD.MOV R8, RZ, RZ, -R8 ;  /* 0x000000ffff08d224 */ /* 0x000fe200078e0a08 */
[----:B------:R-:W-:Y:S01]  /*2de0*/  ISETP.GE.AND P5, PT, R31, RZ, PT ;  /* 0x000000ff1f00720c */ /* 0x000fe20003fa6270 */
[----:B------:R-:W-:Y:S01]  /*2df0*/  IMAD.HI.U32 R11, R7, R16, RZ ;  /* 0x00000010070b7227 */ /* 0x000fe200078e00ff */
[----:B------:R-:W-:Y:S01]  /*2e00*/  IABS R25, R29 ;  /* 0x0000001d00197213 */ /* 0x000fe20000000000 */
[----:B------:R-:W-:Y:S01]  /*2e10*/  ULDC UR48, c[0x0][0x238] ;  /* 0x00008e0000307ab9 */ /* 0x000fe20000000800 */
[----:B------:R-:W-:Y:S01]  /*2e20*/  IABS R26, R30 ;  /* 0x0000001e001a7213 */ /* 0x000fe20000000000 */
[--C-:B------:R-:W-:Y:S01]  /*2e30*/  @!P2 IMAD.IADD R21, R21, 0x1, -R2.reuse ;  /* 0x000000011515a824 */ /* 0x100fe200078e0a02 */
[----:B------:R-:W-:Y:S01]  /*2e40*/  ISETP.GE.AND P2, PT, R18, RZ, PT ;  /* 0x000000ff1200720c */ /* 0x000fe20003f46270 */
[----:B------:R-:W-:Y:S01]  /*2e50*/  IMAD.MOV R15, RZ, RZ, -R11 ;  /* 0x000000ffff0f7224 */ /* 0x000fe200078e0a0b */
[----:B------:R-:W-:Y:S01]  /*2e60*/  LOP3.LUT R28, R6, 0x5c, RZ, 0xfc, !PT ;  /* 0x0000005c061c7812 */ /* 0x000fe200078efcff */
[--C-:B------:R-:W-:Y:S01]  /*2e70*/  @!P4 IMAD.IADD R14, R14, 0x1, -R2.reuse ;  /* 0x000000010e0ec824 */ /* 0x100fe200078e0a02 */
[C---:B------:R-:W-:Y:S01]  /*2e80*/  LOP3.LUT R31, R6.reuse, 0x52, RZ, 0xfc, !PT ;  /* 0x00000052061f7812 */ /* 0x040fe200078efcff */
[----:B------:R-:W-:Y:S01]  /*2e90*/  IMAD.MOV.U32 R11, RZ, RZ, R21 ;  /* 0x000000ffff0b7224 */ /* 0x000fe200078e0015 */
[----:B------:R-:W-:Y:S01]  /*2ea0*/  LOP3.LUT R49, R6, 0x2a, RZ, 0xfc, !PT ;  /* 0x0000002a06317812 */ /* 0x000fe200078efcff */
[--C-:B------:R-:W-:Y:S01]  /*2eb0*/  @!P6 IMAD.IADD R12, R12, 0x1, -R2.reuse ;  /* 0x000000010c0ce824 */ /* 0x100fe200078e0a02 */
[----:B------:R-:W-:Y:S01]  /*2ec0*/  ISETP.GE.AND P6, PT, R20, RZ, PT ;  /* 0x000000ff1400720c */ /* 0x000fe20003fc6270 */
[----:B------:R-:W-:Y:S01]  /*2ed0*/  @!P1 IMAD.MOV R11, RZ, RZ, -R11 ;  /* 0x000000ffff0b9224 */ /* 0x000fe200078e0a0b */
[----:B------:R-:W-:Y:S01]  /*2ee0*/  ISETP.GT.U32.AND P1, PT, R2, R14, PT ;  /* 0x0000000e0200720c */ /* 0x000fe20003f24070 */
[----:B------:R-:W-:Y:S01]  /*2ef0*/  @!P0 IMAD.IADD R23, R23, 0x1, -R2 ;  /* 0x0000000117178824 */ /* 0x000fe200078e0a02 */
[----:B------:R-:W-:Y:S01]  /*2f00*/  ISETP.GE.AND P0, PT, R4, RZ, PT ;  /* 0x000000ff0400720c */ /* 0x000fe20003f06270 */
[----:B------:R-:W-:Y:S01]  /*2f10*/  IMAD R16, R2, R15, R16 ;  /* 0x0000000f02107224 */ /* 0x000fe200078e0210 */
[----:B------:R-:W-:Y:S01]  /*2f20*/  LOP3.LUT R51, R6, 0x26, RZ, 0xfc, !PT ;  /* 0x0000002606337812 */ /* 0x000fe200078efcff */
[----:B------:R-:W-:Y:S01]  /*2f30*/  IMAD.HI.U32 R13, R7, R17, RZ ;  /* 0x00000011070d7227 */ /* 0x000fe200078e00ff */
[C---:B------:R-:W-:Y:S01]  /*2f40*/  ISETP.GT.U32.AND P4, PT, R2.reuse, R23, PT ;  /* 0x000000170200720c */ /* 0x040fe20003f84070 */
[----:B------:R-:W-:Y:S01]  /*2f50*/  UIMAD UR48, UR48, 0x12, URZ ;  /* 0x00000012303078a4 */ /* 0x000fe2000f8e023f */
[----:B------:R-:W-:Y:S01]  /*2f60*/  IABS R48, R51 ;  /* 0x0000003300307213 */ /* 0x000fe20000000000 */
[----:B------:R-:W-:Y:S01]  /*2f70*/  @!P5 IMAD.MOV R12, RZ, RZ, -R12 ;  /* 0x000000ffff0cd224 */ /* 0x000fe200078e0a0c */
[----:B------:R-:W-:Y:S01]  /*2f80*/  ISETP.GT.U32.AND P5, PT, R2, R16, PT ;  /* 0x000000100200720c */ /* 0x000fe20003fa4070 */
[----:B------:R-:W-:Y:S01]  /*2f90*/  IMAD.MOV R13, RZ, RZ, -R13 ;  /* 0x000000ffff0d7224 */ /* 0x000fe200078e0a0d */
[----:B------:R-:W-:Y:S01]  /*2fa0*/  LOP3.LUT R54, R6, 0x22, RZ, 0xfc, !PT ;  /* 0x0000002206367812 */ /* 0x000fe200078efcff */
[--C-:B------:R-:W-:Y:S01]  /*2fb0*/  @!P1 IMAD.IADD R14, R14, 0x1, -R2.reuse ;  /* 0x000000010e0e9824 */ /* 0x100fe200078e0a02 */
[----:B------:R-:W-:Y:S01]  /*2fc0*/  LOP3.LUT R56, R6, 0x20, RZ, 0xfc, !PT ;  /* 0x0000002006387812 */ /* 0x000fe200078efcff */
[----:B------:R-:W-:Y:S01]  /*2fd0*/  IMAD R15, R2, R13, R17 ;  /* 0x0000000d020f7224 */ /* 0x000fe200078e0211 */
[C---:B------:R-:W-:Y:S01]  /*2fe0*/  LOP3.LUT R13, R6.reuse, 0x66, RZ, 0xfc, !PT ;  /* 0x00000066060d7812 */ /* 0x040fe200078efcff */
[----:B------:R-:W-:Y:S01]  /*2ff0*/  IMAD.MOV.U32 R4, RZ, RZ, R19 ;  /* 0x000000ffff047224 */ /* 0x000fe200078e0013 */
[----:B------:R-:W-:Y:S01]  /*3000*/  LOP3.LUT R17, R6, 0x64, RZ, 0xfc, !PT ;  /* 0x0000006406117812 */ /* 0x000fe200078efcff */
[----:B------:R-:W-:Y:S01]  /*3010*/  @!P4 IMAD.IADD R23, R23, 0x1, -R2 ;  /* 0x000000011717c824 */ /* 0x000fe200078e0a02 */
[----:B------:R-:W-:Y:S01]  /*3020*/  ISETP.GT.U32.AND P1, PT, R2, R15, PT ;  /* 0x0000000f0200720c */ /* 0x000fe20003f24070 */
[----:B------:R-:W-:Y:S01]  /*3030*/  @!P3 IMAD.MOV R4, RZ, RZ, -R4 ;  /* 0x000000ffff04b224 */ /* 0x000fe200078e0a04 */
[----:B------:R-:W-:Y:S01]  /*3040*/  ISETP.GE.AND P4, PT, R13, RZ, PT ;  /* 0x000000ff0d00720c */ /* 0x000fe20003f86270 */
[----:B------:R-:W-:Y:S01]  /*3050*/  @!P5 IMAD.IADD R16, R16, 0x1, -R2 ;  /* 0x000000011010d824 */ /* 0x000fe200078e0a02 */
[----:B------:R-:W-:Y:S01]  /*3060*/  IABS R20, R13 ;  /* 0x0000000d00147213 */ /* 0x000fe20000000000 */
[----:B------:R-:W-:Y:S01]  /*3070*/  IMAD.MOV.U32 R13, RZ, RZ, R23 ;  /* 0x000000ffff0d7224 */ /* 0x000fe200078e0017 */
[----:B------:R-:W-:Y:S01]  /*3080*/  ISETP.GE.AND P3, PT, R22, RZ, PT ;  /* 0x000000ff1600720c */ /* 0x000fe20003f66270 */
[----:B------:R-:W-:Y:S01]  /*3090*/  @!P6 IMAD.MOV R14, RZ, RZ, -R14 ;  /* 0x000000ffff0ee224 */ /* 0x000fe200078e0a0e */
[----:B------:R-:W-:Y:S01]  /*30a0*/  IABS R21, R17 ;  /* 0x0000001100157213 */ /* 0x000fe20000000000 */
[----:B------:R-:W-:Y:S01]  /*30b0*/  @!P2 IMAD.MOV R13, RZ, RZ, -R13 ;  /* 0x000000ffff0da224 */ /* 0x000fe200078e0a0d */
[----:B------:R-:W-:Y:S01]  /*30c0*/  IABS R22, R24 ;  /* 0x0000001800167213 */ /* 0x000fe20000000000 */
[----:B------:R-:W-:Y:S01]  /*30d0*/  ULDC UR16, c[0x0][0x238] ;  /* 0x00008e0000107ab9 */ /* 0x000fe20000000800 */
[----:B------:R-:W-:Y:S01]  /*30e0*/  ISETP.GT.U32.AND P5, PT, R2, R16, PT ;  /* 0x000000100200720c */ /* 0x000fe20003fa4070 */
[----:B------:R-:W-:Y:S01]  /*30f0*/  IMAD.HI.U32 R18, R7, R21, RZ ;  /* 0x0000001507127227 */ /* 0x000fe200078e00ff */
[----:B------:R-:W-:Y:S01]  /*3100*/  ISETP.GE.AND P2, PT, R17, RZ, PT ;  /* 0x000000ff1100720c */ /* 0x000fe20003f46270 */
[----:B------:R-:W-:Y:S01]  /*3110*/  UIMAD UR16, UR16, 0x11, URZ ;  /* 0x00000011101078a4 */ /* 0x000fe2000f8e023f */
[----:B------:R-:W-:Y:S01]  /*3120*/  ISETP.GE.AND P6, PT, R24, RZ, PT ;  /* 0x000000ff1800720c */ /* 0x000fe20003fc6270 */
[----:B------:R-:W-:Y:S01]  /*3130*/  @!P1 IMAD.IADD R15, R15, 0x1, -R2 ;  /* 0x000000010f0f9824 */ /* 0x000fe200078e0a02 */
[----:B------:R-:W-:Y:S01]  /*3140*/  IABS R24, R28 ;  /* 0x0000001c00187213 */ /* 0x000fe20000000000 */
[C---:B------:R-:W-:Y:S01]  /*3150*/  IMAD.HI.U32 R17, R7.reuse, R20, RZ ;  /* 0x0000001407117227 */ /* 0x040fe200078e00ff */
[----:B------:R-:W-:Y:S01]  /*3160*/  IABS R52, R56 ;  /* 0x0000003800347213 */ /* 0x000fe20000000000 */
[----:B------:R-:W-:Y:S01]  /*3170*/  ULDC UR20, c[0x0][0x238] ;  /* 0x00008e0000147ab9 */ /* 0x000fe20000000800 */
[----:B------:R-:W-:Y:S01]  /*3180*/  ISETP.GT.U32.AND P1, PT, R2, R15, PT ;  /* 0x0000000f0200720c */ /* 0x000fe20003f24070 */
[----:B------:R-:W-:Y:S01]  /*3190*/  IMAD.HI.U32 R19, R7, R22, RZ ;  /* 0x0000001607137227 */ /* 0x000fe200078e00ff */
[C---:B------:R-:W-:Y:S01]  /*31a0*/  LOP3.LUT R57, R6.reuse, 0x1c, RZ, 0xfc, !PT ;  /* 0x0000001c06397812 */ /* 0x040fe200078efcff */
[----:B------:R-:W-:Y:S01]  /*31b0*/  USHF.L.U32 UR20, UR20, 0x4, URZ ;  /* 0x0000000414147899 */ /* 0x000fe2000800063f */
[C---:B------:R-:W-:Y:S01]  /*31c0*/  LOP3.LUT R58, R6.reuse, 0x1a, RZ, 0xfc, !PT ;  /* 0x0000001a063a7812 */ /* 0x040fe200078efcff */
[----:B------:R-:W-:Y:S01]  /*31d0*/  IMAD.MOV R18, RZ, RZ, -R18 ;  /* 0x000000ffff127224 */ /* 0x000fe200078e0a12 */
[----:B------:R-:W-:Y:S01]  /*31e0*/  IABS R53, R57 ;  /* 0x0000003900357213 */ /* 0x000fe20000000000 */
[----:B------:R-:W-:Y:S01]  /*31f0*/  IMAD.MOV R17, RZ, RZ, -R17 ;  /* 0x000000ffff117224 */ /* 0x000fe200078e0a11 */
[----:B------:R-:W-:Y:S01]  /*3200*/  IABS R55, R58 ;  /* 0x0000003a00377213 */ /* 0x000fe20000000000 */
[----:B------:R-:W-:Y:S01]  /*3210*/  IMAD.MOV R23, RZ, RZ, -R19 ;  /* 0x000000ffff177224 */ /* 0x000fe200078e0a13 */
[----:B------:R-:W-:Y:S01]  /*3220*/  LOP3.LUT R72, R6, 0x4, RZ, 0xfc, !PT ;  /* 0x0000000406487812 */ /* 0x000fe200078efcff */
[C---:B------:R-:W-:Y:S01]  /*3230*/  IMAD R19, R2.reuse, R18, R21 ;  /* 0x0000001202137224 */ /* 0x040fe200078e0215 */
[----:B------:R-:W-:Y:S01]  /*3240*/  IABS R21, R27 ;  /* 0x0000001b00157213 */ /* 0x000fe20000000000 */
[----:B------:R-:W-:Y:S01]  /*3250*/  IMAD R17, R2, R17, R20 ;  /* 0x0000001102117224 */ /* 0x000fe200078e0214 */
[----:B------:R-:W-:Y:S01]  /*3260*/  IABS R69, R72 ;  /* 0x0000004800457213 */ /* 0x000fe20000000000 */
[----:B------:R-:W-:Y:S01]  /*3270*/  @!P5 IMAD.IADD R16, R16, 0x1, -R2 ;  /* 0x000000011010d824 */ /* 0x000fe200078e0a02 */
[----:B------:R-:W-:Y:S01]  /*3280*/  LOP3.LUT R74, R6, 0x2, RZ, 0xfc, !PT ;  /* 0x00000002064a7812 */ /* 0x000fe200078efcff */
[C---:B------:R-:W-:Y:S01]  /*3290*/  IMAD R18, R2.reuse, R23, R22 ;  /* 0x0000001702127224 */ /* 0x040fe200078e0216 */
[C---:B------:R-:W-:Y:S01]  /*32a0*/  ISETP.GT.U32.AND P5, PT, R2.reuse, R17, PT ;  /* 0x000000110200720c */ /* 0x040fe20003fa4070 */
[----:B------:R-:W-:Y:S01]  /*32b0*/  @!P0 IMAD.MOV R16, RZ, RZ, -R16 ;  /* 0x000000ffff108224 */ /* 0x000fe200078e0a10 */
[----:B------:R-:W-:Y:S01]  /*32c0*/  IABS R71, R74 ;  /* 0x0000004a00477213 */ /* 0x000fe20000000000 */
[--C-:B------:R-:W-:Y:S01]  /*32d0*/  @!P1 IMAD.IADD R15, R15, 0x1, -R2.reuse ;  /* 0x000000010f0f9824 */ /* 0x100fe200078e0a02 */
[C---:B------:R-:W-:Y:S01]  /*32e0*/  ISETP.GT.U32.AND P0, PT, R2.reuse, R18, PT ;  /* 0x000000120200720c */ /* 0x040fe20003f04070 */
[C---:B------:R-:W-:Y:S01]  /*32f0*/  IMAD.HI.U32 R20, R7.reuse, R21, RZ ;  /* 0x0000001507147227 */ /* 0x040fe200078e00ff */
[----:B------:R-:W-:Y:S01]  /*3300*/  ISETP.GT.U32.AND P1, PT, R2, R19, PT ;  /* 0x000000130200720c */ /* 0x000fe20003f24070 */
[----:B------:R-:W-:Y:S01]  /*3310*/  ULDC UR24, c[0x0][0x238] ;  /* 0x00008e0000187ab9 */ /* 0x000fe20000000800 */
[----:B------:R-:W-:Y:S01]  /*3320*/  ULDC UR28, c[0x0][0x238] ;  /* 0x00008e00001c7ab9 */ /* 0x000fe20000000800 */
[----:B------:R-:W-:Y:S01]  /*3330*/  IMAD.HI.U32 R22, R7, R25, RZ ;  /* 0x0000001907167227 */ /* 0x000fe200078e00ff */
[----:B------:R-:W-:Y:S01]  /*3340*/  UIMAD UR24, UR24, 0xf, URZ ;  /* 0x0000000f181878a4 */ /* 0x000fe2000f8e023f */
[----:B------:R-:W-:Y:S01]  /*3350*/  CS2R R180, SRZ ;  /* 0x0000000000b47805 */ /* 0x000fe2000001ff00 */
[----:B------:R-:W-:Y:S01]  /*3360*/  UIMAD UR28, UR28, 0xe, URZ ;  /* 0x0000000e1c1c78a4 */ /* 0x000fe2000f8e023f */
[----:B------:R-:W-:Y:S01]  /*3370*/  @!P5 IMAD.IADD R17, R17, 0x1, -R2 ;  /* 0x000000011111d824 */ /* 0x000fe200078e0a02 */
[----:B------:R-:W-:Y:S01]  /*3380*/  ULDC UR32, c[0x0][0x238] ;  /* 0x00008e0000207ab9 */ /* 0x000fe20000000800 */
[----:B------:R-:W-:Y:S01]  /*3390*/  IMAD.MOV R20, RZ, RZ, -R20 ;  /* 0x000000ffff147224 */ /* 0x000fe200078e0a14 */
[----:B------:R-:W-:Y:S01]  /*33a0*/  UIMAD UR32, UR32, 0xd, URZ ;  /* 0x0000000d202078a4 */ /* 0x000fe2000f8e023f */
[--C-:B------:R-:W-:Y:S01]  /*33b0*/  @!P0 IMAD.IADD R18, R18, 0x1, -R2.reuse ;  /* 0x0000000112128824 */ /* 0x100fe200078e0a02 */
[C---:B------:R-:W-:Y:S01]  /*33c0*/  ISETP.GT.U32.AND P5, PT, R2.reuse, R17, PT ;  /* 0x000000110200720c */ /* 0x040fe20003fa4070 */
[----:B------:R-:W-:Y:S01]  /*33d0*/  @!P1 IMAD.IADD R19, R19, 0x1, -R2 ;  /* 0x0000000113139824 */ /* 0x000fe200078e0a02 */
[----:B------:R-:W-:Y:S01]  /*33e0*/  ULDC UR36, c[0x0][0x238] ;  /* 0x00008e0000247ab9 */ /* 0x000fe20000000800 */
[C---:B------:R-:W-:Y:S01]  /*33f0*/  IMAD.HI.U32 R23, R7.reuse, R26, RZ ;  /* 0x0000001a07177227 */ /* 0x040fe200078e00ff */
[C---:B------:R-:W-:Y:S01]  /*3400*/  ISETP.GT.U32.AND P0, PT, R2.reuse, R18, PT ;  /* 0x000000120200720c */ /* 0x040fe20003f04070 */
[----:B------:R-:W-:Y:S01]  /*3410*/  UIMAD UR36, UR36, 0xc, URZ ;  /* 0x0000000c242478a4 */ /* 0x000fe2000f8e023f */
[C---:B------:R-:W-:Y:S01]  /*3420*/  ISETP.GT.U32.AND P1, PT, R2.reuse, R19, PT ;  /* 0x000000130200720c */ /* 0x040fe20003f24070 */
[----:B------:R-:W-:Y:S01]  /*3430*/  IMAD.MOV R22, RZ, RZ, -R22 ;  /* 0x000000ffff167224 */ /* 0x000fe200078e0a16 */
[----:B------:R-:W-:Y:S01]  /*3440*/  ULDC UR40, c[0x0][0x238] ;  /* 0x00008e0000287ab9 */ /* 0x000fe20000000800 */
[C---:B------:R-:W-:Y:S01]  /*3450*/  IMAD R20, R2.reuse, R20, R21 ;  /* 0x0000001402147224 */ /* 0x040fe200078e0215 */
[----:B------:R-:W-:Y:S01]  /*3460*/  UIMAD UR40, UR40, 0xb, URZ ;  /* 0x0000000b282878a4 */ /* 0x000fe2000f8e023f */
[----:B------:R-:W-:Y:S01]  /*3470*/  IMAD.MOV R23, RZ, RZ, -R23 ;  /* 0x000000ffff177224 */ /* 0x000fe200078e0a17 */
[----:B------:R-:W-:Y:S01]  /*3480*/  ULDC UR44, c[0x0][0x238] ;  /* 0x00008e00002c7ab9 */ /* 0x000fe20000000800 */
[C---:B------:R-:W-:Y:S01]  /*3490*/  IMAD R22, R2.reuse, R22, R25 ;  /* 0x0000001602167224 */ /* 0x040fe200078e0219 */
[----:B------:R-:W-:Y:S01]  /*34a0*/  UIMAD UR44, UR44, 0xa, URZ ;  /* 0x0000000a2c2c78a4 */ /* 0x000fe2000f8e023f */
[----:B------:R-:W-:Y:S01]  /*34b0*/  IMAD.HI.U32 R21, R7, R24, RZ ;  /* 0x0000001807157227 */ /* 0x000fe200078e00ff */
[----:B------:R-:W-:Y:S01]  /*34c0*/  ULDC UR46, c[0x0][0x238] ;  /* 0x00008e00002e7ab9 */ /* 0x000fe20000000800 */
[----:B------:R-:W-:Y:S01]  /*34d0*/  ULDC UR42, c[0x0][0x238] ;  /* 0x00008e00002a7ab9 */ /* 0x000fe20000000800 */
[----:B------:R-:W-:Y:S01]  /*34e0*/  UIMAD UR46, UR46, 0x9, URZ ;  /* 0x000000092e2e78a4 */ /* 0x000fe2000f8e023f */
[----:B------:R-:W-:Y:S01]  /*34f0*/  @!P3 IMAD.MOV R15, RZ, RZ, -R15 ;  /* 0x000000ffff0fb224 */ /* 0x000fe200078e0a0f */
[----:B------:R-:W-:Y:S01]  /*3500*/  ISETP.GE.AND P3, PT, R27, RZ, PT ;  /* 0x000000ff1b00720c */ /* 0x000fe20003f66270 */
[----:B------:R-:W-:Y:S01]  /*3510*/  @!P5 IMAD.IADD R17, R17, 0x1, -R2 ;  /* 0x000000011111d824 */ /* 0x000fe200078e0a02 */
[C---:B------:R-:W-:Y:S01]  /*3520*/  ISETP.GT.U32.AND P5, PT, R2.reuse, R20, PT ;  /* 0x000000140200720c */ /* 0x040fe20003fa4070 */
[----:B------:R-:W-:Y:S01]  /*3530*/  IMAD R23, R2, R23, R26 ;  /* 0x0000001702177224 */ /* 0x000fe200078e021a */
[----:B------:R-:W-:Y:S01]  /*3540*/  LOP3.LUT R27, R6, 0x56, RZ, 0xfc, !PT ;  /* 0x00000056061b7812 */ /* 0x000fe200078efcff */
[----:B------:R-:W-:Y:S01]  /*3550*/  @!P0 IMAD.IADD R18, R18, 0x1, -R2 ;  /* 0x0000000112128824 */ /* 0x000fe200078e0a02 */
[C---:B------:R-:W-:Y:S01]  /*3560*/  ISETP.GT.U32.AND P0, PT, R2.reuse, R22, PT ;  /* 0x000000160200720c */ /* 0x040fe20003f04070 */
[----:B------:R-:W-:Y:S01]  /*3570*/  IMAD.MOV R21, RZ, RZ, -R21 ;  /* 0x000000ffff157224 */ /* 0x000fe200078e0a15 */
[----:B------:R-:W-:Y:S01]  /*3580*/  IABS R25, R27 ;  /* 0x0000001b00197213 */ /* 0x000fe20000000000 */
[----:B------:R-:W-:Y:S01]  /*3590*/  @!P6 IMAD.MOV R18, RZ, RZ, -R18 ;  /* 0x000000ffff12e224 */ /* 0x000fe200078e0a12 */
[----:B------:R-:W-:Y:S01]  /*35a0*/  ISETP.GT.U32.AND P6, PT, R2, R23, PT ;  /* 0x000000170200720c */ /* 0x000fe20003fc4070 */
[----:B------:R-:W-:Y:S01]  /*35b0*/  @!P1 IMAD.IADD R19, R19, 0x1, -R2 ;  /* 0x0000000113139824 */ /* 0x000fe200078e0a02 */
[----:B------:R-:W-:Y:S01]  /*35c0*/  ISETP.GE.AND P1, PT, R28, RZ, PT ;  /* 0x000000ff1c00720c */ /* 0x000fe20003f26270 */
[----:B------:R-:W-:Y:S01]  /*35d0*/  IMAD R21, R2, R21, R24 ;  /* 0x0000001502157224 */ /* 0x000fe200078e0218 */
[----:B------:R-:W-:Y:S01]  /*35e0*/  IABS R28, R31 ;  /* 0x0000001f001c7213 */ /* 0x000fe20000000000 */
[----:B------:R-:W-:Y:S01]  /*35f0*/  @!P2 IMAD.MOV R19, RZ, RZ, -R19 ;  /* 0x000000ffff13a224 */ /* 0x000fe200078e0a13 */
[----:B------:R-:W-:Y:S01]  /*3600*/  ISETP.GE.AND P2, PT, R29, RZ, PT ;  /* 0x000000ff1d00720c */ /* 0x000fe20003f46270 */
[----:B------:R-:W-:Y:S01]  /*3610*/  @!P4 IMAD.MOV R17, RZ, RZ, -R17 ;  /* 0x000000ffff11c224 */ /* 0x000fe200078e0a11 */
[----:B------:R-:W-:Y:S01]  /*3620*/  LOP3.LUT R29, R6, 0x54, RZ, 0xfc, !PT ;  /* 0x00000054061d7812 */ /* 0x000fe200078efcff */
[----:B------:R-:W-:Y:S01]  /*3630*/  IMAD.HI.U32 R24, R7, R25, RZ ;  /* 0x0000001907187227 */ /* 0x000fe200078e00ff */
[----:B------:R-:W-:Y:S01]  /*3640*/  ISETP.GT.U32.AND P4, PT, R2, R21, PT ;  /* 0x000000150200720c */ /* 0x000fe20003f84070 */
[----:B------:R-:W-:Y:S01]  /*3650*/  USHF.L.U32 UR42, UR42, 0x3, URZ ;  /* 0x000000032a2a7899 */ /* 0x000fe2000800063f */
[----:B------:R-:W-:Y:S01]  /*3660*/  IABS R26, R29 ;  /* 0x0000001d001a7213 */ /* 0x000fe20000000000 */
[--C-:B------:R-:W-:Y:S01]  /*3670*/  @!P5 IMAD.IADD R20, R20, 0x1, -R2.reuse ;  /* 0x000000011414d824 */ /* 0x100fe200078e0a02 */
[----:B------:R-:W-:Y:S01]  /*3680*/  ULDC UR13, c[0x0][0x238] ;  /* 0x00008e00000d7ab9 */ /* 0x000fe20000000800 */
[----:B------:R-:W-:Y:S01]  /*3690*/  @!P0 IMAD.IADD R22, R22, 0x1, -R2 ;  /* 0x0000000116168824 */ /* 0x000fe200078e0a02 */
[----:B------:R-:W-:Y:S01]  /*36a0*/  UIMAD UR13, UR13, 0x7, URZ ;  /* 0x000000070d0d78a4 */ /* 0x000fe2000f8e023f */
[----:B------:R-:W-:Y:S01]  /*36b0*/  IMAD.MOV R24, RZ, RZ, -R24 ;  /* 0x000000ffff187224 */ /* 0x000fe200078e0a18 */
[C---:B------:R-:W-:Y:S01]  /*36c0*/  ISETP.GT.U32.AND P5, PT, R2.reuse, R20, PT ;  /* 0x000000140200720c */ /* 0x040fe20003fa4070 */
[--C-:B------:R-:W-:Y:S01]  /*36d0*/  @!P6 IMAD.IADD R23, R23, 0x1, -R2.reuse ;  /* 0x000000011717e824 */ /* 0x100fe200078e0a02 */
[C---:B------:R-:W-:Y:S01]  /*36e0*/  ISETP.GT.U32.AND P6, PT, R2.reuse, R22, PT ;  /* 0x000000160200720c */ /* 0x040fe20003fc4070 */
[C---:B------:R-:W-:Y:S01]  /*36f0*/  IMAD R24, R2.reuse, R24, R25 ;  /* 0x0000001802187224 */ /* 0x040fe200078e0219 */
[----:B------:R-:W-:Y:S01]  /*3700*/  ULDC UR27, c[0x0][0x238] ;  /* 0x00008e00001b7ab9 */ /* 0x000fe20000000800 */
[----:B------:R-:W-:Y:S01]  /*3710*/  IMAD.HI.U32 R25, R7, R26, RZ ;  /* 0x0000001a07197227 */ /* 0x000fe200078e00ff */
[----:B------:R-:W-:Y:S01]  /*3720*/  UIMAD UR27, UR27, 0x6, URZ ;  /* 0x000000061b1b78a4 */ /* 0x000fe2000f8e023f */
[----:B------:R-:W-:Y:S01]  /*3730*/  CS2R R182, SRZ ;  /* 0x0000000000b67805 */ /* 0x000fe2000001ff00 */
[----:B------:R-:W-:Y:S01]  /*3740*/  ULDC UR26, c[0x0][0x238] ;  /* 0x00008e00001a7ab9 */ /* 0x000fe20000000800 */
[----:B------:R-:W-:Y:S01]  /*3750*/  IMAD.MOV R25, RZ, RZ, -R25 ;  /* 0x000000ffff197224 */ /* 0x000fe200078e0a19 */
[----:B------:R-:W-:Y:S01]  /*3760*/  UIMAD UR26, UR26, 0x5, URZ ;  /* 0x000000051a1a78a4 */ /* 0x000fe2000f8e023f */
[----:B------:R-:W-:Y:S01]  /*3770*/  @!P4 IMAD.IADD R21, R21, 0x1, -R2 ;  /* 0x000000011515c824 */ /* 0x000fe200078e0a02 */
[----:B------:R-:W-:Y:S01]  /*3780*/  ISETP.GE.AND P4, PT, R27, RZ, PT ;  /* 0x000000ff1b00720c */ /* 0x000fe20003f86270 */
[----:B------:R-:W-:Y:S01]  /*3790*/  IMAD R25, R2, R25, R26 ;  /* 0x0000001902197224 */ /* 0x000fe200078e021a */
[----:B------:R-:W-:Y:S01]  /*37a0*/  ULDC UR23, c[0x0][0x238] ;  /* 0x00008e0000177ab9 */ /* 0x000fe20000000800 */
[--C-:B------:R-:W-:Y:S01]  /*37b0*/  @!P5 IMAD.IADD R20, R20, 0x1, -R2.reuse ;  /* 0x000000011414d824 */ /* 0x100fe200078e0a02 */
[----:B------:R-:W-:Y:S01]  /*37c0*/  ISETP.GT.U32.AND P0, PT, R2, R21, PT ;  /* 0x000000150200720c */ /* 0x000fe20003f04070 */
[----:B------:R-:W-:Y:S01]  /*37d0*/  @!P6 IMAD.IADD R22, R22, 0x1, -R2 ;  /* 0x000000011616e824 */ /* 0x000fe200078e0a02 */
[C---:B------:R-:W-:Y:S01]  /*37e0*/  ISETP.GT.U32.AND P6, PT, R2.reuse, R25, PT ;  /* 0x000000190200720c */ /* 0x040fe20003fc4070 */
[----:B------:R-:W-:Y:S01]  /*37f0*/  @!P3 IMAD.MOV R20, RZ, RZ, -R20 ;  /* 0x000000ffff14b224 */ /* 0x000fe200078e0a14 */
[----:B------:R-:W-:Y:S01]  /*3800*/  ISETP.GT.U32.AND P3, PT, R2, R23, PT ;  /* 0x000000170200720c */ /* 0x000fe20003f64070 */
[----:B------:R-:W-:Y:S01]  /*3810*/  IMAD.HI.U32 R26, R7, R28, RZ ;  /* 0x0000001c071a7227 */ /* 0x000fe200078e00ff */
[----:B------:R-:W-:Y:S01]  /*3820*/  ISETP.GE.AND P5, PT, R30, RZ, PT ;  /* 0x000000ff1e00720c */ /* 0x000fe20003fa6270 */
[----:B------:R-:W-:Y:S01]  /*3830*/  USHF.L.U32 UR23, UR23, 0x2, URZ ;  /* 0x0000000217177899 */ /* 0x000fe2000800063f */
[----:B------:R-:W-:Y:S01]  /*3840*/  IABS R30, R33 ;  /* 0x00000021001e7213 */ /* 0x000fe20000000000 */
[----:B------:R-:W-:Y:S01]  /*3850*/  @!P2 IMAD.MOV R22, RZ, RZ, -R22 ;  /* 0x000000ffff16a224 */ /* 0x000fe200078e0a16 */
[----:B------:R-:W-:Y:S01]  /*3860*/  ULDC UR22, c[0x0][0x238] ;  /* 0x00008e0000167ab9 */ /* 0x000fe20000000800 */
[----:B------:R-:W-:Y:S01]  /*3870*/  ULDC UR19, c[0x0][0x238] ;  /* 0x00008e0000137ab9 */ /* 0x000fe20000000800 */
[----:B------:R-:W-:Y:S01]  /*3880*/  UIMAD UR22, UR22, 0x3, URZ ;  /* 0x00000003161678a4 */ /* 0x000fe2000f8e023f */
[--C-:B------:R-:W-:Y:S01]  /*3890*/  @!P0 IMAD.IADD R21, R21, 0x1, -R2.reuse ;  /* 0x0000000115158824 */ /* 0x100fe200078e0a02 */
[----:B------:R-:W-:Y:S01]  /*38a0*/  ISETP.GT.U32.AND P0, PT, R2, R24, PT ;  /* 0x000000180200720c */ /* 0x000fe20003f04070 */
[----:B------:R-:W-:Y:S01]  /*38b0*/  @!P6 IMAD.IADD R25, R25, 0x1, -R2 ;  /* 0x000000011919e824 */ /* 0x000fe200078e0a02 */
[----:B------:R-:W-:Y:S01]  /*38c0*/  USHF.L.U32 UR19, UR19, 0x1, URZ ;  /* 0x0000000113137899 */ /* 0x000fe2000800063f */
[----:B------:R-:W-:Y:S01]  /*38d0*/  IMAD.HI.U32 R27, R7, R30, RZ ;  /* 0x0000001e071b7227 */ /* 0x000fe200078e00ff */
[----:B------:R-:W-:Y:S01]  /*38e0*/  USHF.R.U32.HI UR12, URZ, 0x4, UR58 ;  /* 0x000000043f0c7899 */ /* 0x000fe2000801163a */
[----:B------:R-:W-:-:S02]  /*38f0*/  CS2R R184, SRZ ;  /* 0x0000000000b87805 */ /* 0x000fc4000001ff00 */
[C---:B------:R-:W-:Y:S01]  /*3900*/  ISETP.GT.U32.AND P6, PT, R2.reuse, R25, PT ;  /* 0x000000190200720c */ /* 0x040fe20003fc4070 */
[----:B------:R-:W-:Y:S01]  /*3910*/  @!P3 IMAD.IADD R23, R23, 0x1, -R2 ;  /* 0x000000011717b824 */ /* 0x000fe200078e0a02 */
[----:B------:R-:W-:Y:S01]  /*3920*/  ISETP.GE.AND P3, PT, R29, RZ, PT ;  /* 0x000000ff1d00720c */ /* 0x000fe20003f66270 */
[----:B------:R-:W-:Y:S01]  /*3930*/  IMAD.HI.U32 R29, R7, R32, RZ ;  /* 0x00000020071d7227 */ /* 0x000fe200078e00ff */
[----:B------:R-:W-:Y:S01]  /*3940*/  USGXT.U32 UR12, UR12, 0xe ;  /* 0x0000000e0c0c789a */ /* 0x000fe20008000000 */
[----:B------:R-:W-:Y:S01]  /*3950*/  CS2R R186, SRZ ;  /* 0x0000000000ba7805 */ /* 0x000fe2000001ff00 */
[----:B------:R-:W-:Y:S01]  /*3960*/  ULDC UR61, c[0x0][0x238] ;  /* 0x00008e00003d7ab9 */ /* 0x000fe20000000800 */
[----:B------:R-:W-:Y:S01]  /*3970*/  IMAD.MOV R27, RZ, RZ, -R27 ;  /* 0x000000ffff1b7224 */ /* 0x000fe200078e0a1b */
[----:B------:R-:W-:Y:S01]  /*3980*/  ULDC UR60, c[0x0][0x238] ;  /* 0x00008e00003c7ab9 */ /* 0x000fe20000000800 */
[----:B------:R-:W-:Y:S01]  /*3990*/  IMAD.MOV R29, RZ, RZ, -R29 ;  /* 0x000000ffff1d7224 */ /* 0x000fe200078e0a1d */
[----:B------:R-:W-:Y:S01]  /*39a0*/  ULDC UR18, c[0x0][0x238] ;  /* 0x00008e0000127ab9 */ /* 0x000fe20000000800 */
[----:B------:R-:W-:Y:S01]  /*39b0*/  IMAD R27, R2, R27, R30 ;  /* 0x0000001b021b7224 */ /* 0x000fe200078e021e */
[----:B------:R-:W-:Y:S01]  /*39c0*/  IABS R30, R35 ;  /* 0x00000023001e7213 */ /* 0x000fe20000000000 */
[----:B------:R-:W-:Y:S01]  /*39d0*/  @!P0 IMAD.IADD R24, R24, 0x1, -R2 ;  /* 0x0000000118188824 */ /* 0x000fe200078e0a02 */
[----:B------:R-:W-:Y:S01]  /*39e0*/  ISETP.GE.AND P0, PT, R31, RZ, PT ;  /* 0x000000ff1f00720c */ /* 0x000fe20003f06270 */
[----:B------:R-:W-:Y:S01]  /*39f0*/  IMAD.MOV R31, RZ, RZ, -R26 ;  /* 0x000000ffff1f7224 */ /* 0x000fe200078e0a1a */
[----:B------:R-:W-:Y:S01]  /*3a00*/  CS2R R188, SRZ ;  /* 0x0000000000bc7805 */ /* 0x000fe2000001ff00 */
[C---:B------:R-:W-:Y:S01]  /*3a10*/  IMAD R26, R2.reuse, R29, R32 ;  /* 0x0000001d021a7224 */ /* 0x040fe200078e0220 */
[----:B------:R-:W-:Y:S01]  /*3a20*/  IABS R32, R37 ;  /* 0x0000002500207213 */ /* 0x000fe20000000000 */
[----:B------:R-:W-:Y:S01]  /*3a30*/  @!P5 IMAD.MOV R23, RZ, RZ, -R23 ;  /* 0x000000ffff17d224 */ /* 0x000fe200078e0a17 */
[C---:B------:R-:W-:Y:S01]  /*3a40*/  ISETP.GT.U32.AND P5, PT, R2.reuse, R27, PT ;  /* 0x0000001b0200720c */ /* 0x040fe20003fa4070 */
[----:B------:R-:W-:Y:S01]  /*3a50*/  @!P6 IMAD.IADD R25, R25, 0x1, -R2 ;  /* 0x000000011919e824 */ /* 0x000fe200078e0a02 */
[C---:B------:R-:W-:Y:S01]  /*3a60*/  ISETP.GT.U32.AND P6, PT, R2.reuse, R26, PT ;  /* 0x0000001a0200720c */ /* 0x040fe20003fc4070 */
[----:B------:R-:W-:Y:S01]  /*3a70*/  IMAD R28, R2, R31, R28 ;  /* 0x0000001f021c7224 */ /* 0x000fe200078e021c */
[----:B------:R-:W-:Y:S01]  /*3a80*/  CS2R R190, SRZ ;  /* 0x0000000000be7805 */ /* 0x000fe2000001ff00 */
[----:B------:R-:W-:Y:S01]  /*3a90*/  IMAD.HI.U32 R29, R7, R30, RZ ;  /* 0x0000001e071d7227 */ /* 0x000fe200078e00ff */
[----:B------:R-:W-:-:S02]  /*3aa0*/  CS2R R192, SRZ ;  /* 0x0000000000c07805 */ /* 0x000fc4000001ff00 */
[----:B------:R-:W-:Y:S02]  /*3ab0*/  CS2R R194, SRZ ;  /* 0x0000000000c27805 */ /* 0x000fe4000001ff00 */
[----:B------:R-:W-:Y:S01]  /*3ac0*/  ISETP.GT.U32.AND P2, PT, R2, R28, PT ;  /* 0x0000001c0200720c */ /* 0x000fe20003f44070 */
[----:B------:R-:W-:Y:S01]  /*3ad0*/  IMAD.MOV R31, RZ, RZ, -R29 ;  /* 0x000000ffff1f7224 */ /* 0x000fe200078e0a1d */
[----:B------:R-:W-:Y:S01]  /*3ae0*/  CS2R R196, SRZ ;  /* 0x0000000000c47805 */ /* 0x000fe2000001ff00 */
[----:B------:R-:W-:Y:S01]  /*3af0*/  IMAD.HI.U32 R29, R7, R32, RZ ;  /* 0x00000020071d7227 */ /* 0x000fe200078e00ff */
[----:B------:R-:W-:Y:S02]  /*3b00*/  CS2R R198, SRZ ;  /* 0x0000000000c67805 */ /* 0x000fe4000001ff00 */
[----:B------:R-:W-:Y:S02]  /*3b10*/  CS2R R200, SRZ ;  /* 0x0000000000c87805 */ /* 0x000fe4000001ff00 */
[----:B------:R-:W-:Y:S01]  /*3b20*/  CS2R R202, SRZ ;  /* 0x0000000000ca7805 */ /* 0x000fe2000001ff00 */
[--C-:B------:R-:W-:Y:S01]  /*3b30*/  @!P5 IMAD.IADD R27, R27, 0x1, -R2.reuse ;  /* 0x000000011b1bd824 */ /* 0x100fe200078e0a02 */
[----:B------:R-:W-:Y:S01]  /*3b40*/  CS2R R204, SRZ ;  /* 0x0000000000cc7805 */ /* 0x000fe2000001ff00 */
[--C-:B------:R-:W-:Y:S01]  /*3b50*/  @!P6 IMAD.IADD R26, R26, 0x1, -R2.reuse ;  /* 0x000000011a1ae824 */ /* 0x100fe200078e0a02 */
[----:B------:R-:W-:Y:S01]  /*3b60*/  CS2R R206, SRZ ;  /* 0x0000000000ce7805 */ /* 0x000fe2000001ff00 */
[----:B------:R-:W-:Y:S01]  /*3b70*/  @!P1 IMAD.MOV R21, RZ, RZ, -R21 ;  /* 0x000000ffff159224 */ /* 0x000fe200078e0a15 */
[C---:B------:R-:W-:Y:S01]  /*3b80*/  ISETP.GT.U32.AND P6, PT, R2.reuse, R27, PT ;  /* 0x0000001b0200720c */ /* 0x040fe20003fc4070 */
[----:B------:R-:W-:Y:S01]  /*3b90*/  IMAD.MOV R29, RZ, RZ, -R29 ;  /* 0x000000ffff1d7224 */ /* 0x000fe200078e0a1d */
[----:B------:R-:W-:Y:S01]  /*3ba0*/  ISETP.GT.U32.AND P1, PT, R2, R24, PT ;  /* 0x000000180200720c */ /* 0x000fe20003f24070 */
[----:B------:R-:W-:Y:S01]  /*3bb0*/  @!P2 IMAD.IADD R28, R28, 0x1, -R2 ;  /* 0x000000011c1ca824 */ /* 0x000fe200078e0a02 */
[----:B------:R-:W-:Y:S01]  /*3bc0*/  ISETP.GE.AND P2, PT, R34, RZ, PT ;  /* 0x000000ff2200720c */ /* 0x000fe20003f46270 */
[C---:B------:R-:W-:Y:S01]  /*3bd0*/  IMAD R29, R2.reuse, R29, R32 ;  /* 0x0000001d021d7224 */ /* 0x040fe200078e0220 */
[----:B------:R-:W-:Y:S01]  /*3be0*/  IABS R34, R39 ;  /* 0x0000002700227213 */ /* 0x000fe20000000000 */
[C---:B------:R-:W-:Y:S01]  /*3bf0*/  IMAD R30, R2.reuse, R31, R30 ;  /* 0x0000001f021e7224 */ /* 0x040fe200078e021e */
[----:B------:R-:W-:Y:S01]  /*3c00*/  ISETP.GT.U32.AND P5, PT, R2, R28, PT ;  /* 0x0000001c0200720c */ /* 0x000fe20003fa4070 */
[----:B------:R-:W-:Y:S01]  /*3c10*/  @!P3 IMAD.MOV R25, RZ, RZ, -R25 ;  /* 0x000000ffff19b224 */ /* 0x000fe200078e0a19 */
[----:B------:R-:W-:Y:S01]  /*3c20*/  CS2R R208, SRZ ;  /* 0x0000000000d07805 */ /* 0x000fe2000001ff00 */
[----:B------:R-:W-:Y:S01]  /*3c30*/  IMAD.HI.U32 R32, R7, R34, RZ ;  /* 0x0000002207207227 */ /* 0x000fe200078e00ff */
[----:B------:R-:W-:-:S02]  /*3c40*/  CS2R R210, SRZ ;  /* 0x0000000000d27805 */ /* 0x000fc4000001ff00 */
[----:B------:R-:W-:Y:S02]  /*3c50*/  CS2R R212, SRZ ;  /* 0x0000000000d47805 */ /* 0x000fe4000001ff00 */
[----:B------:R-:W-:Y:S01]  /*3c60*/  CS2R R214, SRZ ;  /* 0x0000000000d67805 */ /* 0x000fe2000001ff00 */
[--C-:B------:R-:W-:Y:S01]  /*3c70*/  @!P6 IMAD.IADD R27, R27, 0x1, -R2.reuse ;  /* 0x000000011b1be824 */ /* 0x100fe200078e0a02 */
[----:B------:R-:W-:Y:S01]  /*3c80*/  ISETP.GT.U32.AND P6, PT, R2, R29, PT ;  /* 0x0000001d0200720c */ /* 0x000fe20003fc4070 */
[----:B------:R-:W-:Y:S01]  /*3c90*/  @!P1 IMAD.IADD R24, R24, 0x1, -R2 ;  /* 0x0000000118189824 */ /* 0x000fe200078e0a02 */
[----:B------:R-:W-:Y:S02]  /*3ca0*/  ISETP.GE.AND P1, PT, R33, RZ, PT ;  /* 0x000000ff2100720c */ /* 0x000fe40003f26270 */
[----:B------:R-:W-:Y:S02]  /*3cb0*/  CS2R R132, SRZ ;  /* 0x0000000000847805 */ /* 0x000fe4000001ff00 */
[----:B------:R-:W-:Y:S01]  /*3cc0*/  IABS R33, R38 ;  /* 0x0000002600217213 */ /* 0x000fe20000000000 */
[----:B------:R-:W-:Y:S01]  /*3cd0*/  @!P4 IMAD.MOV R24, RZ, RZ, -R24 ;  /* 0x000000ffff18c224 */ /* 0x000fe200078e0a18 */
[----:B------:R-:W-:Y:S01]  /*3ce0*/  ISETP.GT.U32.AND P4, PT, R2, R26, PT ;  /* 0x0000001a0200720c */ /* 0x000fe20003f84070 */
[----:B------:R-:W-:Y:S01]  /*3cf0*/  @!P5 IMAD.IADD R28, R28, 0x1, -R2 ;  /* 0x000000011c1cd824 */ /* 0x000fe200078e0a02 */
[----:B------:R-:W-:Y:S01]  /*3d00*/  ISETP.GT.U32.AND P5, PT, R2, R30, PT ;  /* 0x0000001e0200720c */ /* 0x000fe20003fa4070 */
[----:B------:R-:W-:Y:S01]  /*3d10*/  IMAD.HI.U32 R31, R7, R33, RZ ;  /* 0x00000021071f7227 */ /* 0x000fe200078e00ff */
[----:B------:R-:W-:-:S02]  /*3d20*/  CS2R R134, SRZ ;  /* 0x0000000000867805 */ /* 0x000fc4000001ff00 */
[----:B------:R-:W-:Y:S02]  /*3d30*/  CS2R R136, SRZ ;  /* 0x0000000000887805 */ /* 0x000fe4000001ff00 */
[----:B------:R-:W-:Y:S01]  /*3d40*/  CS2R R138, SRZ ;  /* 0x00000000008a7805 */ /* 0x000fe2000001ff00 */
[----:B------:R-:W-:Y:S01]  /*3d50*/  @!P6 IMAD.IADD R29, R29, 0x1, -R2 ;  /* 0x000000011d1de824 */ /* 0x000fe200078e0a02 */
[----:B------:R-:W-:Y:S01]  /*3d60*/  CS2R R140, SRZ ;  /* 0x00000000008c7805 */ /* 0x000fe2000001ff00 */
[----:B------:R-:W-:Y:S01]  /*3d70*/  IMAD.MOV R31, RZ, RZ, -R31 ;  /* 0x000000ffff1f7224 */ /* 0x000fe200078e0a1f */
[----:B------:R-:W-:Y:S01]  /*3d80*/  CS2R R142, SRZ ;  /* 0x00000000008e7805 */ /* 0x000fe2000001ff00 */
[----:B------:R-:W-:Y:S01]  /*3d90*/  @!P0 IMAD.MOV R28, RZ, RZ, -R28 ;  /* 0x000000ffff1c8224 */ /* 0x000fe200078e0a1c */
[----:B------:R-:W-:Y:S01]  /*3da0*/  ISETP.GT.U32.AND P6, PT, R2, R29, PT ;  /* 0x0000001d0200720c */ /* 0x000fe20003fc4070 */
[----:B------:R-:W-:Y:S01]  /*3db0*/  @!P4 IMAD.IADD R26, R26, 0x1, -R2 ;  /* 0x000000011a1ac824 */ /* 0x000fe200078e0a02 */
[----:B------:R-:W-:Y:S01]  /*3dc0*/  ISETP.GE.AND P4, PT, R35, RZ, PT ;  /* 0x000000ff2300720c */ /* 0x000fe20003f86270 */
[----:B------:R-:W-:Y:S01]  /*3dd0*/  IMAD.MOV R35, RZ, RZ, -R32 ;  /* 0x000000ffff237224 */ /* 0x000fe200078e0a20 */
[----:B------:R-:W-:Y:S01]  /*3de0*/  CS2R R144, SRZ ;  /* 0x0000000000907805 */ /* 0x000fe2000001ff00 */
[----:B------:R-:W-:Y:S01]  /*3df0*/  @!P5 IMAD.IADD R30, R30, 0x1, -R2 ;  /* 0x000000011e1ed824 */ /* 0x000fe200078e0a02 */
[----:B------:R-:W-:Y:S01]  /*3e00*/  ISETP.GE.AND P5, PT, R37, RZ, PT ;  /* 0x000000ff2500720c */ /* 0x000fe20003fa6270 */
[----:B------:R-:W-:Y:S01]  /*3e10*/  IMAD R32, R2, R35, R34 ;  /* 0x0000002302207224 */ /* 0x000fe200078e0222 */
[----:B------:R-:W-:Y:S01]  /*3e20*/  LOP3.LUT R34, R6, 0x40, RZ, 0xfc, !PT ;  /* 0x0000004006227812 */ /* 0x000fe200078efcff */
[C---:B------:R-:W-:Y:S01]  /*3e30*/  IMAD R31, R2.reuse, R31, R33 ;  /* 0x0000001f021f7224 */ /* 0x040fe200078e0221 */
[----:B------:R-:W-:Y:S01]  /*3e40*/  ISETP.GT.U32.AND P3, PT, R2, R30, PT ;  /* 0x0000001e0200720c */ /* 0x000fe20003f64070 */
[----:B------:R-:W-:Y:S01]  /*3e50*/  IMAD.HI.U32 R33, R7, R36, RZ ;  /* 0x0000002407217227 */ /* 0x000fe200078e00ff */
[----:B------:R-:W-:-:S02]  /*3e60*/  IABS R35, R34 ;  /* 0x0000002200237213 */ /* 0x000fc40000000000 */
[----:B------:R-:W-:Y:S02]  /*3e70*/  CS2R R146, SRZ ;  /* 0x0000000000927805 */ /* 0x000fe4000001ff00 */
[C---:B------:R-:W-:Y:S01]  /*3e80*/  ISETP.GT.U32.AND P0, PT, R2.reuse, R31, PT ;  /* 0x0000001f0200720c */ /* 0x040fe20003f04070 */
[----:B------:R-:W-:Y:S01]  /*3e90*/  @!P6 IMAD.IADD R29, R29, 0x1, -R2 ;  /* 0x000000011d1de824 */ /* 0x000fe200078e0a02 */
[C---:B------:R-:W-:Y:S01]  /*3ea0*/  ISETP.GT.U32.AND P6, PT, R2.reuse, R32, PT ;  /* 0x000000200200720c */ /* 0x040fe20003fc4070 */
[----:B------:R-:W-:Y:S01]  /*3eb0*/  IMAD.MOV R33, RZ, RZ, -R33 ;  /* 0x000000ffff217224 */ /* 0x000fe200078e0a21 */
[----:B------:R-:W-:Y:S01]  /*3ec0*/  CS2R R148, SRZ ;  /* 0x0000000000947805 */ /* 0x000fe2000001ff00 */
[----:B------:R-:W-:Y:S01]  /*3ed0*/  @!P5 IMAD.MOV R29, RZ, RZ, -R29 ;  /* 0x000000ffff1dd224 */ /* 0x000fe200078e0a1d */
[----:B------:R-:W-:Y:S01]  /*3ee0*/  CS2R R150, SRZ ;  /* 0x0000000000967805 */ /* 0x000fe2000001ff00 */
[----:B------:R-:W-:Y:S01]  /*3ef0*/  IMAD R33, R2, R33, R36 ;  /* 0x0000002102217224 */ /* 0x000fe200078e0224 */
[----:B------:R-:W-:Y:S01]  /*3f00*/  LOP3.LUT R36, R6, 0x3c, RZ, 0xfc, !PT ;  /* 0x0000003c06247812 */ /* 0x000fe200078efcff */
[----:B------:R-:W-:Y:S01]  /*3f10*/  @!P3 IMAD.IADD R30, R30, 0x1, -R2 ;  /* 0x000000011e1eb824 */ /* 0x000fe200078e0a02 */
[----:B------:R-:W-:Y:S01]  /*3f20*/  ISETP.GE.AND P3, PT, R40, RZ, PT ;  /* 0x000000ff2800720c */ /* 0x000fe20003f66270 */
[----:B------:R-:W-:Y:S01]  /*3f30*/  @!P1 IMAD.MOV R27, RZ, RZ, -R27 ;  /* 0x000000ffff1b9224 */ /* 0x000fe200078e0a1b */
[----:B------:R-:W-:Y:S01]  /*3f40*/  ISETP.GT.U32.AND P5, PT, R2, R33, PT ;  /* 0x000000210200720c */ /* 0x000fe20003fa4070 */
[----:B------:R-:W-:Y:S01]  /*3f50*/  @!P4 IMAD.MOV R30, RZ, RZ, -R30 ;  /* 0x000000ffff1ec224 */ /* 0x000fe200078e0a1e */
[----:B------:R-:W-:Y:S01]  /*3f60*/  ISETP.GE.AND P4, PT, R34, RZ, PT ;  /* 0x000000ff2200720c */ /* 0x000fe20003f86270 */
[----:B------:R-:W-:Y:S01]  /*3f70*/  @!P6 IMAD.IADD R32, R32, 0x1, -R2 ;  /* 0x000000012020e824 */ /* 0x000fe200078e0a02 */
[----:B------:R-:W-:Y:S01]  /*3f80*/  ISETP.GE.AND P1, PT, R38, RZ, PT ;  /* 0x000000ff2600720c */ /* 0x000fe20003f26270 */
[----:B------:R-:W-:Y:S01]  /*3f90*/  IMAD.HI.U32 R34, R7, R35, RZ ;  /* 0x0000002307227227 */ /* 0x000fe200078e00ff */
[----:B------:R-:W-:-:S02]  /*3fa0*/  IABS R37, R36 ;  /* 0x0000002400257213 */ /* 0x000fc40000000000 */
[C---:B------:R-:W-:Y:S01]  /*3fb0*/  ISETP.GT.U32.AND P6, PT, R2.reuse, R32, PT ;  /* 0x000000200200720c */ /* 0x040fe20003fc4070 */
[----:B------:R-:W-:Y:S01]  /*3fc0*/  IMAD.MOV R34, RZ, RZ, -R34 ;  /* 0x000000ffff227224 */ /* 0x000fe200078e0a22 */
[----:B------:R-:W-:Y:S01]  /*3fd0*/  IABS R40, R41 ;  /* 0x0000002900287213 */ /* 0x000fe20000000000 */
[----:B------:R-:W-:Y:S02]  /*3fe0*/  @!P0 IMAD.IADD R31, R31, 0x1, -R2 ;  /* 0x000000011f1f8824 */ /* 0x000fe400078e0a02 */
[C---:B------:R-:W-:Y:S02]  /*3ff0*/  IMAD R34, R2.reuse, R34, R35 ;  /* 0x0000002202227224 */ /* 0x040fe400078e0223 */
[----:B------:R-:W-:Y:S01]  /*4000*/  @!P2 IMAD.MOV R26, RZ, RZ, -R26 ;  /* 0x000000ffff1aa224 */ /* 0x000fe200078e0a1a */
[----:B------:R-:W-:Y:S01]  /*4010*/  ISETP.GT.U32.AND P0, PT, R2, R31, PT ;  /* 0x0000001f0200720c */ /* 0x000fe20003f04070 */
[----:B------:R-:W-:Y:S01]  /*4020*/  @!P5 IMAD.IADD R33, R33, 0x1, -R2 ;  /* 0x000000012121d824 */ /* 0x000fe200078e0a02 */
[----:B------:R-:W-:Y:S01]  /*4030*/  ISETP.GE.AND P2, PT, R39, RZ, PT ;  /* 0x000000ff2700720c */ /* 0x000fe20003f46270 */
[----:B------:R-:W-:Y:S01]  /*4040*/  IMAD.HI.U32 R35, R7, R37, RZ ;  /* 0x0000002507237227 */ /* 0x000fe200078e00ff */
[----:B------:R-:W-:-:S02]  /*4050*/  LOP3.LUT R39, R6, 0x3a, RZ, 0xfc, !PT ;  /* 0x0000003a06277812 */ /* 0x000fc400078efcff */
[----:B------:R-:W-:Y:S01]  /*4060*/  ISETP.GT.U32.AND P5, PT, R2, R33, PT ;  /* 0x000000210200720c */ /* 0x000fe20003fa4070 */
[----:B------:R-:W-:Y:S01]  /*4070*/  @!P6 IMAD.IADD R32, R32, 0x1, -R2 ;  /* 0x000000012020e824 */ /* 0x000fe200078e0a02 */
[----:B------:R-:W-:Y:S01]  /*4080*/  ISETP.GT.U32.AND P6, PT, R2, R34, PT ;  /* 0x000000220200720c */ /* 0x000fe20003fc4070 */
[----:B------:R-:W-:Y:S01]  /*4090*/  IMAD.MOV R35, RZ, RZ, -R35 ;  /* 0x000000ffff237224 */ /* 0x000fe200078e0a23 */
[----:B------:R-:W-:-:S03]  /*40a0*/  IABS R38, R39 ;  /* 0x0000002700267213 */ /* 0x000fc60000000000 */
[----:B------:R-:W-:Y:S01]  /*40b0*/  @!P0 IMAD.IADD R31, R31, 0x1, -R2 ;  /* 0x000000011f1f8824 */ /* 0x000fe200078e0a02 */
[----:B------:R-:W-:Y:S01]  /*40c0*/  ISETP.GE.AND P0, PT, R36, RZ, PT ;  /* 0x000000ff2400720c */ /* 0x000fe20003f06270 */
[----:B------:R-:W-:-:S04]  /*40d0*/  IMAD.HI.U32 R36, R7, R38, RZ ;  /* 0x0000002607247227 */ /* 0x000fc800078e00ff */
[----:B------:R-:W-:Y:S01]  /*40e0*/  @!P1 IMAD.MOV R31, RZ, RZ, -R31 ;  /* 0x000000ffff1f9224 */ /* 0x000fe200078e0a1f */
[----:B------:R-:W-:Y:S01]  /*40f0*/  ISETP.GE.AND P1, PT, R39, RZ, PT ;  /* 0x000000ff2700720c */ /* 0x000fe20003f26270 */
[----:B------:R-:W-:Y:S02]  /*4100*/  @!P6 IMAD.IADD R34, R34, 0x1, -R2 ;  /* 0x000000012222e824 */ /* 0x000fe400078e0a02 */
[----:B------:R-:W-:Y:S02]  /*4110*/  IMAD.MOV R39, RZ, RZ, -R36 ;  /* 0x000000ffff277224 */ /* 0x000fe400078e0a24 */
[C---:B------:R-:W-:Y:S01]  /*4120*/  IMAD R36, R2.reuse, R35, R37 ;  /* 0x0000002302247224 */ /* 0x040fe200078e0225 */
[----:B------:R-:W-:Y:S01]  /*4130*/  ISETP.GT.U32.AND P6, PT, R2, R34, PT ;  /* 0x000000220200720c */ /* 0x000fe20003fc4070 */
[----:B------:R-:W-:-:S04]  /*4140*/  IMAD.HI.U32 R37, R7, R40, RZ ;  /* 0x0000002807257227 */ /* 0x000fc800078e00ff */
[C---:B------:R-:W-:Y:S02]  /*4150*/  IMAD R35, R2.reuse, R39, R38 ;  /* 0x0000002702237224 */ /* 0x040fe400078e0226 */
[----:B------:R-:W-:Y:S01]  /*4160*/  @!P5 IMAD.IADD R33, R33, 0x1, -R2 ;  /* 0x000000012121d824 */ /* 0x000fe200078e0a02 */
[C---:B------:R-:W-:Y:S01]  /*4170*/  ISETP.GT.U32.AND P5, PT, R2.reuse, R36, PT ;  /* 0x000000240200720c */ /* 0x040fe20003fa4070 */
[----:B------:R-:W-:Y:S02]  /*4180*/  IMAD.MOV R37, RZ, RZ, -R37 ;  /* 0x000000ffff257224 */ /* 0x000fe400078e0a25 */
[----:B------:R-:W-:Y:S01]  /*4190*/  @!P3 IMAD.MOV R33, RZ, RZ, -R33 ;  /* 0x000000ffff21b224 */ /* 0x000fe200078e0a21 */
[C---:B------:R-:W-:Y:S01]  /*41a0*/  ISETP.GT.U32.AND P3, PT, R2.reuse, R35, PT ;  /* 0x000000230200720c */ /* 0x040fe20003f64070 */
[----:B------:R-:W-:Y:S02]  /*41b0*/  IMAD R37, R2, R37, R40 ;  /* 0x0000002502257224 */ /* 0x000fe400078e0228 */
[----:B------:R-:W-:-:S02]  /*41c0*/  @!P6 IMAD.IADD R34, R34, 0x1, -R2 ;  /* 0x000000012222e824 */ /* 0x000fc400078e0a02 */
[----:B------:R-:W-:Y:S01]  /*41d0*/  @!P2 IMAD.MOV R32, RZ, RZ, -R32 ;  /* 0x000000ffff20a224 */ /* 0x000fe200078e0a20 */
[----:B------:R-:W-:Y:S01]  /*41e0*/  ISETP.GT.U32.AND P6, PT, R2, R37, PT ;  /* 0x000000250200720c */ /* 0x000fe20003fc4070 */
[----:B------:R-:W-:Y:S01]  /*41f0*/  IMAD.HI.U32 R39, R7, R42, RZ ;  /* 0x0000002a07277227 */ /* 0x000fe200078e00ff */
[----:B------:R-:W-:Y:S02]  /*4200*/  ISETP.GE.AND P2, PT, R41, RZ, PT ;  /* 0x000000ff2900720c */ /* 0x000fe40003f46270 */
[----:B------:R-:W-:Y:S01]  /*4210*/  IABS R41, R44 ;  /* 0x0000002c00297213 */ /* 0x000fe20000000000 */
[--C-:B------:R-:W-:Y:S02]  /*4220*/  @!P5 IMAD.IADD R36, R36, 0x1, -R2.reuse ;  /* 0x000000012424d824 */ /* 0x100fe400078e0a02 */
[----:B------:R-:W-:Y:S02]  /*4230*/  @!P3 IMAD.IADD R35, R35, 0x1, -R2 ;  /* 0x000000012323b824 */ /* 0x000fe400078e0a02 */
[----:B------:R-:W-:Y:S01]  /*4240*/  IMAD.HI.U32 R38, R7, R41, RZ ;  /* 0x0000002907267227 */ /* 0x000fe200078e00ff */
[----:B------:R-:W-:-:S02]  /*4250*/  ISETP.GT.U32.AND P5, PT, R2, R36, PT ;  /* 0x000000240200720c */ /* 0x000fc40003fa4070 */
[C---:B------:R-:W-:Y:S01]  /*4260*/  ISETP.GT.U32.AND P3, PT, R2.reuse, R35, PT ;  /* 0x000000230200720c */ /* 0x040fe20003f64070 */
[----:B------:R-:W-:Y:S02]  /*4270*/  @!P6 IMAD.IADD R37, R37, 0x1, -R2 ;  /* 0x000000012525e824 */ /* 0x000fe400078e0a02 */
[----:B------:R-:W-:Y:S02]  /*4280*/  IMAD.MOV R38, RZ, RZ, -R38 ;  /* 0x000000ffff267224 */ /* 0x000fe400078e0a26 */
[----:B------:R-:W-:Y:S01]  /*4290*/  IMAD.HI.U32 R40, R7, R43, RZ ;  /* 0x0000002b07287227 */ /* 0x000fe200078e00ff */
[----:B------:R-:W-:-:S03]  /*42a0*/  ISETP.GT.U32.AND P6, PT, R2, R37, PT ;  /* 0x000000250200720c */ /* 0x000fc60003fc4070 */
[----:B------:R-:W-:Y:S02]  /*42b0*/  IMAD.MOV R39, RZ, RZ, -R39 ;  /* 0x000000ffff277224 */ /* 0x000fe400078e0a27 */
[----:B------:R-:W-:Y:S01]  /*42c0*/  IMAD R38, R2, R38, R41 ;  /* 0x0000002602267224 */ /* 0x000fe200078e0229 */
[----:B------:R-:W-:Y:S01]  /*42d0*/  LOP3.LUT R41, R6, 0x30, RZ, 0xfc, !PT ;  /* 0x0000003006297812 */ /* 0x000fe200078efcff */
[----:B------:R-:W-:Y:S01]  /*42e0*/  @!P5 IMAD.IADD R36, R36, 0x1, -R2 ;  /* 0x000000012424d824 */ /* 0x000fe200078e0a02 */
[----:B------:R-:W-:Y:S01]  /*42f0*/  ISETP.GE.AND P5, PT, R45, RZ, PT ;  /* 0x000000ff2d00720c */ /* 0x000fe20003fa6270 */
[----:B------:R-:W-:Y:S01]  /*4300*/  IMAD.MOV R40, RZ, RZ, -R40 ;  /* 0x000000ffff287224 */ /* 0x000fe200078e0a28 */
[----:B------:R-:W-:Y:S01]  /*4310*/  IABS R45, R49 ;  /* 0x00000031002d7213 */ /* 0x000fe20000000000 */
[C---:B------:R-:W-:Y:S02]  /*4320*/  IMAD R39, R2.reuse, R39, R42 ;  /* 0x0000002702277224 */ /* 0x040fe400078e022a */
[----:B------:R-:W-:Y:S01]  /*4330*/  @!P3 IMAD.IADD R35, R35, 0x1, -R2 ;  /* 0x000000012323b824 */ /* 0x000fe200078e0a02 */
[C---:B------:R-:W-:Y:S01]  /*4340*/  ISETP.GT.U32.AND P3, PT, R2.reuse, R38, PT ;  /* 0x000000260200720c */ /* 0x040fe20003f64070 */
[C---:B------:R-:W-:Y:S01]  /*4350*/  IMAD R40, R2.reuse, R40, R43 ;  /* 0x0000002802287224 */ /* 0x040fe200078e022b */
[----:B------:R-:W-:Y:S01]  /*4360*/  IABS R43, R41 ;  /* 0x00000029002b7213 */ /* 0x000fe20000000000 */
[----:B------:R-:W-:Y:S01]  /*4370*/  @!P0 IMAD.MOV R36, RZ, RZ, -R36 ;  /* 0x000000ffff248224 */ /* 0x000fe200078e0a24 */
[C---:B------:R-:W-:Y:S01]  /*4380*/  ISETP.GT.U32.AND P0, PT, R2.reuse, R39, PT ;  /* 0x000000270200720c */ /* 0x040fe20003f04070 */
[----:B------:R-:W-:Y:S01]  /*4390*/  @!P6 IMAD.IADD R37, R37, 0x1, -R2 ;  /* 0x000000012525e824 */ /* 0x000fe200078e0a02 */
[----:B------:R-:W-:Y:S01]  /*43a0*/  ISETP.GT.U32.AND P6, PT, R2, R40, PT ;  /* 0x000000280200720c */ /* 0x000fe20003fc4070 */
[----:B------:R-:W-:Y:S01]  /*43b0*/  @!P4 IMAD.MOV R34, RZ, RZ, -R34 ;  /* 0x000000ffff22c224 */ /* 0x000fe200078e0a22 */
[----:B------:R-:W-:Y:S01]  /*43c0*/  ISETP.GE.AND P4, PT, R44, RZ, PT ;  /* 0x000000ff2c00720c */ /* 0x000fe20003f86270 */
[----:B------:R-:W-:Y:S01]  /*43d0*/  @!P2 IMAD.MOV R37, RZ, RZ, -R37 ;  /* 0x000000ffff25a224 */ /* 0x000fe200078e0a25 */
[----:B------:R-:W-:Y:S01]  /*43e0*/  IABS R44, R47 ;  /* 0x0000002f002c7213 */ /* 0x000fe20000000000 */
[----:B------:R-:W-:Y:S01]  /*43f0*/  @!P1 IMAD.MOV R35, RZ, RZ, -R35 ;  /* 0x000000ffff239224 */ /* 0x000fe200078e0a23 */
[----:B------:R-:W-:Y:S01]  /*4400*/  ISETP.GE.AND P1, PT, R46, RZ, PT ;  /* 0x000000ff2e00720c */ /* 0x000fe20003f26270 */
[----:B------:R-:W-:Y:S01]  /*4410*/  @!P3 IMAD.IADD R38, R38, 0x1, -R2 ;  /* 0x000000012626b824 */ /* 0x000fe200078e0a02 */
[----:B------:R-:W-:Y:S01]  /*4420*/  ISETP.GE.AND P3, PT, R41, RZ, PT ;  /* 0x000000ff2900720c */ /* 0x000fe20003f66270 */
[----:B------:R-:W-:Y:S01]  /*4430*/  IMAD.HI.U32 R41, R7, R43, RZ ;  /* 0x0000002b07297227 */ /* 0x000fe200078e00ff */
[----:B------:R-:W-:-:S03]  /*4440*/  IABS R46, R50 ;  /* 0x00000032002e7213 */ /* 0x000fc60000000000 */
[--C-:B------:R-:W-:Y:S01]  /*4450*/  @!P0 IMAD.IADD R39, R39, 0x1, -R2.reuse ;  /* 0x0000000127278824 */ /* 0x100fe200078e0a02 */
[----:B------:R-:W-:Y:S01]  /*4460*/  ISETP.GT.U32.AND P0, PT, R2, R38, PT ;  /* 0x000000260200720c */ /* 0x000fe20003f04070 */
[----:B------:R-:W-:Y:S02]  /*4470*/  @!P6 IMAD.IADD R40, R40, 0x1, -R2 ;  /* 0x000000012828e824 */ /* 0x000fe400078e0a02 */
[----:B------:R-:W-:Y:S01]  /*4480*/  IMAD.MOV R41, RZ, RZ, -R41 ;  /* 0x000000ffff297224 */ /* 0x000fe200078e0a29 */
[C---:B------:R-:W-:Y:S01]  /*4490*/  ISETP.GT.U32.AND P6, PT, R2.reuse, R39, PT ;  /* 0x000000270200720c */ /* 0x040fe20003fc4070 */
[----:B------:R-:W-:Y:S01]  /*44a0*/  IMAD.HI.U32 R42, R7, R44, RZ ;  /* 0x0000002c072a7227 */ /* 0x000fe200078e00ff */
[----:B------:R-:W-:-:S03]  /*44b0*/  ISETP.GT.U32.AND P2, PT, R2, R40, PT ;  /* 0x000000280200720c */ /* 0x000fc60003f44070 */
[----:B------:R-:W-:Y:S02]  /*44c0*/  IMAD R41, R2, R41, R43 ;  /* 0x0000002902297224 */ /* 0x000fe400078e022b */
[----:B------:R-:W-:Y:S02]  /*44d0*/  IMAD.MOV R43, RZ, RZ, -R42 ;  /* 0x000000ffff2b7224 */ /* 0x000fe400078e0a2a */
[----:B------:R-:W-:Y:S01]  /*44e0*/  @!P0 IMAD.IADD R38, R38, 0x1, -R2 ;  /* 0x0000000126268824 */ /* 0x000fe200078e0a02 */
[C---:B------:R-:W-:Y:S01]  /*44f0*/  ISETP.GT.U32.AND P0, PT, R2.reuse, R41, PT ;  /* 0x000000290200720c */ /* 0x040fe20003f04070 */
[C---:B------:R-:W-:Y:S02]  /*4500*/  IMAD R42, R2.reuse, R43, R44 ;  /* 0x0000002b022a7224 */ /* 0x040fe400078e022c */
[----:B------:R-:W-:Y:S02]  /*4510*/  @!P6 IMAD.IADD R39, R39, 0x1, -R2 ;  /* 0x000000012727e824 */ /* 0x000fe400078e0a02 */
[----:B------:R-:W-:Y:S01]  /*4520*/  IMAD.HI.U32 R44, R7, R46, RZ ;  /* 0x0000002e072c7227 */ /* 0x000fe200078e00ff */
[----:B------:R-:W-:-:S03]  /*4530*/  ISETP.GT.U32.AND P6, PT, R2, R42, PT ;  /* 0x0000002a0200720c */ /* 0x000fc60003fc4070 */
[----:B------:R-:W-:Y:S01]  /*4540*/  @!P2 IMAD.IADD R40, R40, 0x1, -R2 ;  /* 0x000000012828a824 */ /* 0x000fe200078e0a02 */
[----:B------:R-:W-:Y:S01]  /*4550*/  ISETP.GE.AND P2, PT, R47, RZ, PT ;  /* 0x000000ff2f00720c */ /* 0x000fe20003f46270 */
[----:B------:R-:W-:-:S04]  /*4560*/  IMAD.HI.U32 R43, R7, R45, RZ ;  /* 0x0000002d072b7227 */ /* 0x000fc800078e00ff */
[----:B------:R-:W-:Y:S02]  /*4570*/  IMAD.MOV R47, RZ, RZ, -R44 ;  /* 0x000000ffff2f7224 */ /* 0x000fe400078e0a2c */
[----:B------:R-:W-:Y:S02]  /*4580*/  IMAD.MOV R43, RZ, RZ, -R43 ;  /* 0x000000ffff2b7224 */ /* 0x000fe400078e0a2b */
[--C-:B------:R-:W-:Y:S02]  /*4590*/  @!P6 IMAD.IADD R42, R42, 0x1, -R2.reuse ;  /* 0x000000012a2ae824 */ /* 0x100fe400078e0a02 */
[----:B------:R-:W-:Y:S02]  /*45a0*/  @!P0 IMAD.IADD R41, R41, 0x1, -R2 ;  /* 0x0000000129298824 */ /* 0x000fe400078e0a02 */
[C---:B------:R-:W-:Y:S01]  /*45b0*/  IMAD R44, R2.reuse, R47, R46 ;  /* 0x0000002f022c7224 */ /* 0x040fe200078e022e */
[C---:B------:R-:W-:Y:S01]  /*45c0*/  ISETP.GT.U32.AND P6, PT, R2.reuse, R42, PT ;  /* 0x0000002a0200720c */ /* 0x040fe20003fc4070 */
[C---:B------:R-:W-:Y:S01]  /*45d0*/  IMAD R43, R2.reuse, R43, R45 ;  /* 0x0000002b022b7224 */ /* 0x040fe200078e022d */
[----:B------:R-:W-:Y:S01]  /*45e0*/  ISETP.GT.U32.AND P0, PT, R2, R41, PT ;  /* 0x000000290200720c */ /* 0x000fe20003f04070 */
[----:B------:R-:W-:Y:S01]  /*45f0*/  @!P5 IMAD.MOV R39, RZ, RZ, -R39 ;  /* 0x000000ffff27d224 */ /* 0x000fe200078e0a27 */
[----:B------:R-:W-:Y:S01]  /*4600*/  LOP3.LUT R46, R6, 0x24, RZ, 0xfc, !PT ;  /* 0x00000024062e7812 */ /* 0x000fe200078efcff */
[----:B------:R-:W-:Y:S01]  /*4610*/  IMAD.HI.U32 R45, R7, R48, RZ ;  /* 0x00000030072d7227 */ /* 0x000fe200078e00ff */
[----:B------:R-:W-:-:S03]  /*4620*/  ISETP.GT.U32.AND P5, PT, R2, R43, PT ;  /* 0x0000002b0200720c */ /* 0x000fc60003fa4070 */
[----:B------:R-:W-:Y:S02]  /*4630*/  IMAD.MOV R45, RZ, RZ, -R45 ;  /* 0x000000ffff2d7224 */ /* 0x000fe400078e0a2d */
[----:B------:R-:W-:Y:S01]  /*4640*/  @!P1 IMAD.MOV R40, RZ, RZ, -R40 ;  /* 0x000000ffff289224 */ /* 0x000fe200078e0a28 */
[----:B------:R-:W-:Y:S01]  /*4650*/  ISETP.GE.AND P1, PT, R50, RZ, PT ;  /* 0x000000ff3200720c */ /* 0x000fe20003f26270 */
[----:B------:R-:W-:Y:S01]  /*4660*/  @!P6 IMAD.IADD R42, R42, 0x1, -R2 ;  /* 0x000000012a2ae824 */ /* 0x000fe200078e0a02 */
[C---:B------:R-:W-:Y:S01]  /*4670*/  ISETP.GT.U32.AND P6, PT, R2.reuse, R44, PT ;  /* 0x0000002c0200720c */ /* 0x040fe20003fc4070 */
[----:B------:R-:W-:Y:S01]  /*4680*/  IMAD R45, R2, R45, R48 ;  /* 0x0000002d022d7224 */ /* 0x000fe200078e0230 */
[----:B------:R-:W-:Y:S01]  /*4690*/  IABS R48, R46 ;  /* 0x0000002e00307213 */ /* 0x000fe20000000000 */
[--C-:B------:R-:W-:Y:S01]  /*46a0*/  @!P0 IMAD.IADD R41, R41, 0x1, -R2.reuse ;  /* 0x0000000129298824 */ /* 0x100fe200078e0a02 */
[----:B------:R-:W-:Y:S01]  /*46b0*/  IABS R50, R54 ;  /* 0x0000003600327213 */ /* 0x000fe20000000000 */
[----:B------:R-:W-:Y:S01]  /*46c0*/  @!P5 IMAD.IADD R43, R43, 0x1, -R2 ;  /* 0x000000012b2bd824 */ /* 0x000fe200078e0a02 */
[----:B------:R-:W-:Y:S01]  /*46d0*/  ISETP.GE.AND P5, PT, R46, RZ, PT ;  /* 0x000000ff2e00720c */ /* 0x000fe20003fa6270 */
[----:B------:R-:W-:Y:S01]  /*46e0*/  @!P3 IMAD.MOV R41, RZ, RZ, -R41 ;  /* 0x000000ffff29b224 */ /* 0x000fe200078e0a29 */
[----:B------:R-:W-:Y:S01]  /*46f0*/  ISETP.GE.AND P0, PT, R51, RZ, PT ;  /* 0x000000ff3300720c */ /* 0x000fe20003f06270 */
[----:B------:R-:W-:-:S04]  /*4700*/  IMAD.HI.U32 R46, R7, R48, RZ ;  /* 0x00000030072e7227 */ /* 0x000fc800078e00ff */
[----:B------:R-:W-:Y:S01]  /*4710*/  @!P6 IMAD.IADD R44, R44, 0x1, -R2 ;  /* 0x000000012c2ce824 */ /* 0x000fe200078e0a02 */
[----:B------:R-:W-:Y:S01]  /*4720*/  ISETP.GT.U32.AND P6, PT, R2, R43, PT ;  /* 0x0000002b0200720c */ /* 0x000fe20003fc4070 */
[----:B------:R-:W-:-:S03]  /*4730*/  IMAD.HI.U32 R47, R7, R50, RZ ;  /* 0x00000032072f7227 */ /* 0x000fc600078e00ff */
[C---:B------:R-:W-:Y:S01]  /*4740*/  ISETP.GT.U32.AND P3, PT, R2.reuse, R44, PT ;  /* 0x0000002c0200720c */ /* 0x040fe20003f64070 */
[----:B------:R-:W-:Y:S01]  /*4750*/  @!P4 IMAD.MOV R38, RZ, RZ, -R38 ;  /* 0x000000ffff26c224 */ /* 0x000fe200078e0a26 */
[----:B------:R-:W-:Y:S01]  /*4760*/  ISETP.GE.AND P4, PT, R49, RZ, PT ;  /* 0x000000ff3100720c */ /* 0x000fe20003f86270 */
[----:B------:R-:W-:Y:S02]  /*4770*/  IMAD.MOV R49, RZ, RZ, -R46 ;  /* 0x000000ffff317224 */ /* 0x000fe400078e0a2e */
[----:B------:R-:W-:Y:S02]  /*4780*/  IMAD.MOV R51, RZ, RZ, -R47 ;  /* 0x000000ffff337224 */ /* 0x000fe400078e0a2f */
[C---:B------:R-:W-:Y:S02]  /*4790*/  IMAD R47, R2.reuse, R49, R48 ;  /* 0x00000031022f7224 */ /* 0x040fe400078e0230 */
[C---:B------:R-:W-:Y:S02]  /*47a0*/  IMAD R49, R2.reuse, R51, R50 ;  /* 0x0000003302317224 */ /* 0x040fe400078e0232 */
[----:B------:R-:W-:Y:S01]  /*47b0*/  @!P2 IMAD.MOV R42, RZ, RZ, -R42 ;  /* 0x000000ffff2aa224 */ /* 0x000fe200078e0a2a */
[----:B------:R-:W-:Y:S01]  /*47c0*/  ISETP.GT.U32.AND P2, PT, R2, R45, PT ;  /* 0x0000002d0200720c */ /* 0x000fe20003f44070 */
[--C-:B------:R-:W-:Y:S01]  /*47d0*/  @!P3 IMAD.IADD R44, R44, 0x1, -R2.reuse ;  /* 0x000000012c2cb824 */ /* 0x100fe200078e0a02 */
[C---:B------:R-:W-:Y:S01]  /*47e0*/  ISETP.GT.U32.AND P3, PT, R2.reuse, R49, PT ;  /* 0x000000310200720c */ /* 0x040fe20003f64070 */
[----:B------:R-:W-:Y:S01]  /*47f0*/  @!P6 IMAD.IADD R43, R43, 0x1, -R2 ;  /* 0x000000012b2be824 */ /* 0x000fe200078e0a02 */
[----:B------:R-:W-:Y:S01]  /*4800*/  ISETP.GT.U32.AND P6, PT, R2, R47, PT ;  /* 0x0000002f0200720c */ /* 0x000fe20003fc4070 */
[----:B------:R-:W-:-:S04]  /*4810*/  IMAD.HI.U32 R46, R7, R52, RZ ;  /* 0x00000034072e7227 */ /* 0x000fc800078e00ff */
[----:B------:R-:W-:Y:S02]  /*4820*/  IMAD.MOV R51, RZ, RZ, -R46 ;  /* 0x000000ffff337224 */ /* 0x000fe400078e0a2e */
[----:B------:R-:W-:-:S04]  /*4830*/  IMAD.HI.U32 R48, R7, R53, RZ ;  /* 0x0000003507307227 */ /* 0x000fc800078e00ff */
[--C-:B------:R-:W-:Y:S01]  /*4840*/  @!P2 IMAD.IADD R45, R45, 0x1, -R2.reuse ;  /* 0x000000012d2da824 */ /* 0x100fe200078e0a02 */
[----:B------:R-:W-:Y:S01]  /*4850*/  ISETP.GE.AND P2, PT, R54, RZ, PT ;  /* 0x000000ff3600720c */ /* 0x000fe20003f46270 */
[--C-:B------:R-:W-:Y:S01]  /*4860*/  @!P3 IMAD.IADD R49, R49, 0x1, -R2.reuse ;  /* 0x000000013131b824 */ /* 0x100fe200078e0a02 */
[----:B------:R-:W-:Y:S01]  /*4870*/  LOP3.LUT R54, R6, 0x16, RZ, 0xfc, !PT ;  /* 0x0000001606367812 */ /* 0x000fe200078efcff */
[----:B------:R-:W-:Y:S01]  /*4880*/  @!P6 IMAD.IADD R47, R47, 0x1, -R2 ;  /* 0x000000012f2fe824 */ /* 0x000fe200078e0a02 */
[C---:B------:R-:W-:Y:S01]  /*4890*/  ISETP.GT.U32.AND P6, PT, R2.reuse, R45, PT ;  /* 0x0000002d0200720c */ /* 0x040fe20003fc4070 */
[C---:B------:R-:W-:Y:S01]  /*48a0*/  IMAD R51, R2.reuse, R51, R52 ;  /* 0x0000003302337224 */ /* 0x040fe200078e0234 */
[----:B------:R-:W-:Y:S01]  /*48b0*/  ISETP.GT.U32.AND P3, PT, R2, R49, PT ;  /* 0x000000310200720c */ /* 0x000fe20003f64070 */
[----:B------:R-:W-:Y:S01]  /*48c0*/  IMAD.HI.U32 R46, R7, R55, RZ ;  /* 0x00000037072e7227 */ /* 0x000fe200078e00ff */
[----:B------:R-:W-:Y:S02]  /*48d0*/  LOP3.LUT R52, R6, 0x18, RZ, 0xfc, !PT ;  /* 0x0000001806347812 */ /* 0x000fe400078efcff */
[----:B------:R-:W-:Y:S01]  /*48e0*/  IABS R50, R54 ;  /* 0x0000003600327213 */ /* 0x000fe20000000000 */
[----:B------:R-:W-:-:S02]  /*48f0*/  IMAD.MOV R48, RZ, RZ, -R48 ;  /* 0x000000ffff307224 */ /* 0x000fc400078e0a30 */
[----:B------:R-:W-:Y:S01]  /*4900*/  @!P1 IMAD.MOV R44, RZ, RZ, -R44 ;  /* 0x000000ffff2c9224 */ /* 0x000fe200078e0a2c */
[C---:B------:R-:W-:Y:S01]  /*4910*/  ISETP.GT.U32.AND P1, PT, R2.reuse, R51, PT ;  /* 0x000000330200720c */ /* 0x040fe20003f24070 */
[----:B------:R-:W-:Y:S02]  /*4920*/  IMAD.MOV R46, RZ, RZ, -R46 ;  /* 0x000000ffff2e7224 */ /* 0x000fe400078e0a2e */
[C---:B------:R-:W-:Y:S01]  /*4930*/  IMAD R53, R2.reuse, R48, R53 ;  /* 0x0000003002357224 */ /* 0x040fe200078e0235 */
[----:B------:R-:W-:Y:S01]  /*4940*/  IABS R48, R52 ;  /* 0x0000003400307213 */ /* 0x000fe20000000000 */
[----:B------:R-:W-:Y:S01]  /*4950*/  @!P4 IMAD.MOV R43, RZ, RZ, -R43 ;  /* 0x000000ffff2bc224 */ /* 0x000fe200078e0a2b */
[C---:B------:R-:W-:Y:S01]  /*4960*/  ISETP.GT.U32.AND P4, PT, R2.reuse, R47, PT ;  /* 0x0000002f0200720c */ /* 0x040fe20003f84070 */
[C---:B------:R-:W-:Y:S02]  /*4970*/  IMAD R55, R2.reuse, R46, R55 ;  /* 0x0000002e02377224 */ /* 0x040fe400078e0237 */
[----:B------:R-:W-:Y:S01]  /*4980*/  @!P6 IMAD.IADD R45, R45, 0x1, -R2 ;  /* 0x000000012d2de824 */ /* 0x000fe200078e0a02 */
[----:B------:R-:W-:Y:S01]  /*4990*/  ISETP.GT.U32.AND P6, PT, R2, R53, PT ;  /* 0x000000350200720c */ /* 0x000fe20003fc4070 */
[----:B------:R-:W-:-:S04]  /*49a0*/  IMAD.HI.U32 R46, R7, R48, RZ ;  /* 0x00000030072e7227 */ /* 0x000fc800078e00ff */
[--C-:B------:R-:W-:Y:S01]  /*49b0*/  @!P3 IMAD.IADD R49, R49, 0x1, -R2.reuse ;  /* 0x000000013131b824 */ /* 0x100fe200078e0a02 */
[C---:B------:R-:W-:Y:S01]  /*49c0*/  ISETP.GT.U32.AND P3, PT, R2.reuse, R55, PT ;  /* 0x000000370200720c */ /* 0x040fe20003f64070 */
[----:B------:R-:W-:Y:S02]  /*49d0*/  IMAD.MOV.U32 R78, RZ, RZ, R45 ;  /* 0x000000ffff4e7224 */ /* 0x000fe400078e002d */
[----:B------:R-:W-:Y:S01]  /*49e0*/  @!P1 IMAD.IADD R51, R51, 0x1, -R2 ;  /* 0x0000000133339824 */ /* 0x000fe200078e0a02 */
[----:B------:R-:W-:Y:S01]  /*49f0*/  ISETP.GE.AND P1, PT, R57, RZ, PT ;  /* 0x000000ff3900720c */ /* 0x000fe20003f26270 */
[----:B------:R-:W-:Y:S02]  /*4a00*/  IMAD.MOV R45, RZ, RZ, -R46 ;  /* 0x000000ffff2d7224 */ /* 0x000fe400078e0a2e */
[----:B------:R-:W-:Y:S01]  /*4a10*/  @!P0 IMAD.MOV R78, RZ, RZ, -R78 ;  /* 0x000000ffff4e8224 */ /* 0x000fe200078e0a4e */
[C---:B------:R-:W-:Y:S01]  /*4a20*/  ISETP.GT.U32.AND P0, PT, R2.reuse, R51, PT ;  /* 0x000000330200720c */ /* 0x040fe20003f04070 */
[----:B------:R-:W-:Y:S01]  /*4a30*/  IMAD R45, R2, R45, R48 ;  /* 0x0000002d022d7224 */ /* 0x000fe200078e0230 */
[C---:B------:R-:W-:Y:S01]  /*4a40*/  LOP3.LUT R48, R6.reuse, 0x12, RZ, 0xfc, !PT ;  /* 0x0000001206307812 */ /* 0x040fe200078efcff */
[----:B------:R-:W-:Y:S01]  /*4a50*/  IMAD.MOV.U32 R82, RZ, RZ, R49 ;  /* 0x000000ffff527224 */ /* 0x000fe200078e0031 */
[----:B------:R-:W-:Y:S01]  /*4a60*/  LOP3.LUT R49, R6, 0x10, RZ, 0xfc, !PT ;  /* 0x0000001006317812 */ /* 0x000fe200078efcff */
[----:B------:R-:W-:Y:S01]  /*4a70*/  @!P4 IMAD.IADD R47, R47, 0x1, -R2 ;  /* 0x000000012f2fc824 */ /* 0x000fe200078e0a02 */
[----:B------:R-:W-:Y:S01]  /*4a80*/  ISETP.GE.AND P4, PT, R56, RZ, PT ;  /* 0x000000ff3800720c */ /* 0x000fe20003f86270 */
[----:B------:R-:W-:Y:S01]  /*4a90*/  @!P2 IMAD.MOV R82, RZ, RZ, -R82 ;  /* 0x000000ffff52a224 */ /* 0x000fe200078e0a52 */
[----:B------:R-:W-:Y:S01]  /*4aa0*/  ISETP.GT.U32.AND P2, PT, R2, R45, PT ;  /* 0x0000002d0200720c */ /* 0x000fe20003f44070 */
[----:B------:R-:W-:Y:S01]  /*4ab0*/  IMAD.MOV.U32 R80, RZ, RZ, R47 ;  /* 0x000000ffff507224 */ /* 0x000fe200078e002f */
[----:B------:R-:W-:Y:S01]  /*4ac0*/  IABS R59, R49 ;  /* 0x00000031003b7213 */ /* 0x000fe20000000000 */
[--C-:B------:R-:W-:Y:S01]  /*4ad0*/  @!P3 IMAD.IADD R55, R55, 0x1, -R2.reuse ;  /* 0x000000013737b824 */ /* 0x100fe200078e0a02 */
[----:B------:R-:W-:Y:S01]  /*4ae0*/  ISETP.GE.AND P3, PT, R58, RZ, PT ;  /* 0x000000ff3a00720c */ /* 0x000fe20003f66270 */
[----:B------:R-:W-:-:S02]  /*4af0*/  @!P6 IMAD.IADD R53, R53, 0x1, -R2 ;  /* 0x000000013535e824 */ /* 0x000fc400078e0a02 */
[----:B------:R-:W-:Y:S01]  /*4b00*/  @!P5 IMAD.MOV R80, RZ, RZ, -R80 ;  /* 0x000000ffff50d224 */ /* 0x000fe200078e0a50 */
[C---:B------:R-:W-:Y:S01]  /*4b10*/  ISETP.GT.U32.AND P5, PT, R2.reuse, R55, PT ;  /* 0x000000370200720c */ /* 0x040fe20003fa4070 */
[--C-:B------:R-:W-:Y:S01]  /*4b20*/  @!P0 IMAD.IADD R51, R51, 0x1, -R2.reuse ;  /* 0x0000000133338824 */ /* 0x100fe200078e0a02 */
[----:B------:R-:W-:Y:S01]  /*4b30*/  ISETP.GT.U32.AND P6, PT, R2, R53, PT ;  /* 0x000000350200720c */ /* 0x000fe20003fc4070 */
[----:B------:R-:W-:Y:S01]  /*4b40*/  IMAD.HI.U32 R46, R7, R50, RZ ;  /* 0x00000032072e7227 */ /* 0x000fe200078e00ff */
[----:B------:R-:W-:Y:S02]  /*4b50*/  ISETP.GE.AND P0, PT, R52, RZ, PT ;  /* 0x000000ff3400720c */ /* 0x000fe40003f06270 */
[----:B------:R-:W-:Y:S01]  /*4b60*/  IABS R52, R48 ;  /* 0x0000003000347213 */ /* 0x000fe20000000000 */
[----:B------:R-:W-:Y:S02]  /*4b70*/  IMAD.MOV.U32 R84, RZ, RZ, R51 ;  /* 0x000000ffff547224 */ /* 0x000fe400078e0033 */
[----:B------:R-:W-:Y:S01]  /*4b80*/  @!P2 IMAD.IADD R45, R45, 0x1, -R2 ;  /* 0x000000012d2da824 */ /* 0x000fe200078e0a02 */
[----:B------:R-:W-:Y:S01]  /*4b90*/  ISETP.GE.AND P2, PT, R48, RZ, PT ;  /* 0x000000ff3000720c */ /* 0x000fe20003f46270 */
[----:B------:R-:W-:Y:S01]  /*4ba0*/  IMAD.MOV R47, RZ, RZ, -R46 ;  /* 0x000000ffff2f7224 */ /* 0x000fe200078e0a2e */
[----:B------:R-:W-:Y:S01]  /*4bb0*/  LOP3.LUT R46, R6, 0x14, RZ, 0xfc, !PT ;  /* 0x00000014062e7812 */ /* 0x000fe200078efcff */
[----:B------:R-:W-:Y:S01]  /*4bc0*/  @!P4 IMAD.MOV R84, RZ, RZ, -R84 ;  /* 0x000000ffff54c224 */ /* 0x000fe200078e0a54 */
[----:B------:R-:W-:Y:S01]  /*4bd0*/  ISETP.GT.U32.AND P4, PT, R2, R45, PT ;  /* 0x0000002d0200720c */ /* 0x000fe20003f84070 */
[--C-:B------:R-:W-:Y:S01]  /*4be0*/  @!P5 IMAD.IADD R55, R55, 0x1, -R2.reuse ;  /* 0x000000013737d824 */ /* 0x100fe200078e0a02 */
[----:B------:R-:W-:Y:S01]  /*4bf0*/  IABS R51, R46 ;  /* 0x0000002e00337213 */ /* 0x000fe20000000000 */
[----:B------:R-:W-:Y:S01]  /*4c00*/  @!P6 IMAD.IADD R53, R53, 0x1, -R2 ;  /* 0x000000013535e824 */ /* 0x000fe200078e0a02 */
[----:B------:R-:W-:Y:S01]  /*4c10*/  ISETP.GE.AND P5, PT, R46, RZ, PT ;  /* 0x000000ff2e00720c */ /* 0x000fe20003fa6270 */
[----:B------:R-:W-:Y:S01]  /*4c20*/  IMAD R47, R2, R47, R50 ;  /* 0x0000002f022f7224 */ /* 0x000fe200078e0232 */
[----:B------:R-:W-:Y:S01]  /*4c30*/  ISETP.GE.AND P6, PT, R54, RZ, PT ;  /* 0x000000ff3600720c */ /* 0x000fe20003fc6270 */
[----:B------:R-:W-:Y:S01]  /*4c40*/  IMAD.MOV.U32 R90, RZ, RZ, R55 ;  /* 0x000000ffff5a7224 */ /* 0x000fe200078e0037 */
[C---:B------:R-:W-:Y:S01]  /*4c50*/  LOP3.LUT R50, R6.reuse, 0xc, RZ, 0xfc, !PT ;  /* 0x0000000c06327812 */ /* 0x040fe200078efcff */
[----:B------:R-:W-:Y:S01]  /*4c60*/  IMAD.MOV.U32 R88, RZ, RZ, R53 ;  /* 0x000000ffff587224 */ /* 0x000fe200078e0035 */
[----:B------:R-:W-:Y:S01]  /*4c70*/  LOP3.LUT R54, R6, 0x8, RZ, 0xfc, !PT ;  /* 0x0000000806367812 */ /* 0x000fe200078efcff */
[----:B------:R-:W-:Y:S01]  /*4c80*/  @!P3 IMAD.MOV R90, RZ, RZ, -R90 ;  /* 0x000000ffff5ab224 */ /* 0x000fe200078e0a5a */
[----:B------:R-:W-:Y:S01]  /*4c90*/  ISETP.GT.U32.AND P3, PT, R2, R47, PT ;  /* 0x0000002f0200720c */ /* 0x000fe20003f64070 */
[----:B------:R-:W-:Y:S01]  /*4ca0*/  IMAD.HI.U32 R46, R7, R51, RZ ;  /* 0x00000033072e7227 */ /* 0x000fe200078e00ff */
[----:B------:R-:W-:-:S02]  /*4cb0*/  IABS R61, R50 ;  /* 0x00000032003d7213 */ /* 0x000fc40000000000 */
[----:B------:R-:W-:Y:S01]  /*4cc0*/  IABS R65, R54 ;  /* 0x0000003600417213 */ /* 0x000fe20000000000 */
[----:B------:R-:W-:Y:S01]  /*4cd0*/  @!P1 IMAD.MOV R88, RZ, RZ, -R88 ;  /* 0x000000ffff589224 */ /* 0x000fe200078e0a58 */
[----:B------:R-:W-:Y:S01]  /*4ce0*/  ISETP.GE.AND P1, PT, R49, RZ, PT ;  /* 0x000000ff3100720c */ /* 0x000fe20003f26270 */
[----:B------:R-:W-:Y:S01]  /*4cf0*/  IMAD.HI.U32 R48, R7, R52, RZ ;  /* 0x0000003407307227 */ /* 0x000fe200078e00ff */
[----:B------:R-:W-:-:S03]  /*4d00*/  LOP3.LUT R55, R6, 0x6, RZ, 0xfc, !PT ;  /* 0x0000000606377812 */ /* 0x000fc600078efcff */
[----:B------:R-:W-:Y:S01]  /*4d10*/  IMAD.HI.U32 R49, R7, R59, RZ ;  /* 0x0000003b07317227 */ /* 0x000fe200078e00ff */
[----:B------:R-:W-:-:S03]  /*4d20*/  IABS R67, R55 ;  /* 0x0000003700437213 */ /* 0x000fc60000000000 */
[----:B------:R-:W-:Y:S01]  /*4d30*/  @!P4 IMAD.IADD R45, R45, 0x1, -R2 ;  /* 0x000000012d2dc824 */ /* 0x000fe200078e0a02 */
[----:B------:R-:W-:Y:S01]  /*4d40*/  ISETP.GE.AND P4, PT, R50, RZ, PT ;  /* 0x000000ff3200720c */ /* 0x000fe20003f86270 */
[----:B------:R-:W-:Y:S02]  /*4d50*/  IMAD.MOV R46, RZ, RZ, -R46 ;  /* 0x000000ffff2e7224 */ /* 0x000fe400078e0a2e */
[----:B------:R-:W-:Y:S02]  /*4d60*/  IMAD.MOV R53, RZ, RZ, -R48 ;  /* 0x000000ffff357224 */ /* 0x000fe400078e0a30 */
[----:B------:R-:W-:Y:S02]  /*4d70*/  IMAD.MOV R48, RZ, RZ, -R49 ;  /* 0x000000ffff307224 */ /* 0x000fe400078e0a31 */
[----:B------:R-:W-:Y:S02]  /*4d80*/  IMAD R49, R2, R46, R51 ;  /* 0x0000002e02317224 */ /* 0x000fe400078e0233 */
[----:B------:R-:W-:-:S02]  /*4d90*/  IMAD.MOV.U32 R92, RZ, RZ, R45 ;  /* 0x000000ffff5c7224 */ /* 0x000fc400078e002d */
[----:B------:R-:W-:Y:S02]  /*4da0*/  @!P3 IMAD.IADD R47, R47, 0x1, -R2 ;  /* 0x000000012f2fb824 */ /* 0x000fe400078e0a02 */
[----:B------:R-:W-:Y:S01]  /*4db0*/  @!P0 IMAD.MOV R92, RZ, RZ, -R92 ;  /* 0x000000ffff5c8224 */ /* 0x000fe200078e0a5c */
[C---:B------:R-:W-:Y:S01]  /*4dc0*/  ISETP.GT.U32.AND P0, PT, R2.reuse, R49, PT ;  /* 0x000000310200720c */ /* 0x040fe20003f04070 */
[C---:B------:R-:W-:Y:S01]  /*4dd0*/  IMAD R59, R2.reuse, R48, R59 ;  /* 0x00000030023b7224 */ /* 0x040fe200078e023b */
[----:B------:R-:W-:Y:S01]  /*4de0*/  ISETP.GT.U32.AND P3, PT, R2, R47, PT ;  /* 0x0000002f0200720c */ /* 0x000fe20003f64070 */
[----:B------:R-:W-:-:S04]  /*4df0*/  IMAD.HI.U32 R50, R7, R61, RZ ;  /* 0x0000003d07327227 */ /* 0x000fc800078e00ff */
[----:B------:R-:W-:Y:S02]  /*4e00*/  IMAD.MOV R50, RZ, RZ, -R50 ;  /* 0x000000ffff327224 */ /* 0x000fe400078e0a32 */
[----:B------:R-:W-:-:S04]  /*4e10*/  IMAD.HI.U32 R46, R7, R65, RZ ;  /* 0x00000041072e7227 */ /* 0x000fc800078e00ff */
[--C-:B------:R-:W-:Y:S01]  /*4e20*/  @!P0 IMAD.IADD R49, R49, 0x1, -R2.reuse ;  /* 0x0000000131318824 */ /* 0x100fe200078e0a02 */
[C---:B------:R-:W-:Y:S01]  /*4e30*/  ISETP.GT.U32.AND P0, PT, R2.reuse, R59, PT ;  /* 0x0000003b0200720c */ /* 0x040fe20003f04070 */
[----:B------:R-:W-:Y:S02]  /*4e40*/  @!P3 IMAD.IADD R47, R47, 0x1, -R2 ;  /* 0x000000012f2fb824 */ /* 0x000fe400078e0a02 */
[----:B------:R-:W-:Y:S01]  /*4e50*/  IMAD R51, R2, R53, R52 ;  /* 0x0000003502337224 */ /* 0x000fe200078e0234 */
[----:B------:R-:W-:Y:S01]  /*4e60*/  LOP3.LUT R53, R6, 0xa, RZ, 0xfc, !PT ;  /* 0x0000000a06357812 */ /* 0x000fe200078efcff */
[----:B------:R-:W-:Y:S01]  /*4e70*/  IMAD.MOV.U32 R94, RZ, RZ, R47 ;  /* 0x000000ffff5e7224 */ /* 0x000fe200078e002f */
[----:B------:R-:W-:Y:S01]  /*4e80*/  LEA.HI R52, R3, R216, RZ, 0x1a ;  /* 0x000000d803347211 */ /* 0x000fe200078fd0ff */
[C---:B------:R-:W-:Y:S01]  /*4e90*/  IMAD R61, R2.reuse, R50, R61 ;  /* 0x00000032023d7224 */ /* 0x040fe200078e023d */
[----:B------:R-:W-:Y:S01]  /*4ea0*/  IABS R63, R53 ;  /* 0x00000035003f7213 */ /* 0x000fe20000000000 */
[----:B------:R-:W-:Y:S01]  /*4eb0*/  @!P6 IMAD.MOV R94, RZ, RZ, -R94 ;  /* 0x000000ffff5ee224 */ /* 0x000fe200078e0a5e */
[C---:B------:R-:W-:Y:S01]  /*4ec0*/  ISETP.GT.U32.AND P6, PT, R2.reuse, R49, PT ;  /* 0x000000310200720c */ /* 0x040fe20003fc4070 */
[----:B------:R-:W-:Y:S01]  /*4ed0*/  IMAD.MOV R46, RZ, RZ, -R46 ;  /* 0x000000ffff2e7224 */ /* 0x000fe200078e0a2e */
[----:B------:R-:W-:Y:S01]  /*4ee0*/  ISETP.GT.U32.AND P3, PT, R2, R51, PT ;  /* 0x000000330200720c */ /* 0x000fe20003f64070 */
[----:B------:R-:W-:-:S02]  /*4ef0*/  @!P0 IMAD.IADD R59, R59, 0x1, -R2 ;  /* 0x000000013b3b8824 */ /* 0x000fc400078e0a02 */
[C---:B------:R-:W-:Y:S02]  /*4f00*/  IMAD R65, R2.reuse, R46, R65 ;  /* 0x0000002e02417224 */ /* 0x040fe400078e0241 */
[----:B------:R-:W-:Y:S01]  /*4f10*/  IMAD.HI.U32 R45, R7, R63, RZ ;  /* 0x0000003f072d7227 */ /* 0x000fe200078e00ff */
[----:B------:R-:W-:-:S03]  /*4f20*/  ISETP.GT.U32.AND P0, PT, R2, R59, PT ;  /* 0x0000003b0200720c */ /* 0x000fc60003f04070 */
[----:B------:R-:W-:Y:S02]  /*4f30*/  IMAD.MOV R48, RZ, RZ, -R45 ;  /* 0x000000ffff307224 */ /* 0x000fe400078e0a2d */
[----:B------:R-:W-:Y:S01]  /*4f40*/  @!P6 IMAD.IADD R49, R49, 0x1, -R2 ;  /* 0x000000013131e824 */ /* 0x000fe200078e0a02 */
[----:B------:R-:W-:Y:S01]  /*4f50*/  ISETP.GT.U32.AND P6, PT, R2, R61, PT ;  /* 0x0000003d0200720c */ /* 0x000fe20003fc4070 */
[----:B------:R-:W-:-:S04]  /*4f60*/  IMAD.HI.U32 R45, R7, R69, RZ ;  /* 0x00000045072d7227 */ /* 0x000fc800078e00ff */
[----:B------:R-:W-:Y:S02]  /*4f70*/  IMAD.MOV R45, RZ, RZ, -R45 ;  /* 0x000000ffff2d7224 */ /* 0x000fe400078e0a2d */
[--C-:B------:R-:W-:Y:S01]  /*4f80*/  @!P0 IMAD.IADD R59, R59, 0x1, -R2.reuse ;  /* 0x000000013b3b8824 */ /* 0x100fe200078e0a02 */
[C---:B------:R-:W-:Y:S01]  /*4f90*/  ISETP.GT.U32.AND P0, PT, R2.reuse, R65, PT ;  /* 0x000000410200720c */ /* 0x040fe20003f04070 */
[----:B------:R-:W-:Y:S02]  /*4fa0*/  IMAD R69, R2, R45, R69 ;  /* 0x0000002d02457224 */ /* 0x000fe400078e0245 */
[--C-:B------:R-:W-:Y:S02]  /*4fb0*/  @!P3 IMAD.IADD R51, R51, 0x1, -R2.reuse ;  /* 0x000000013333b824 */ /* 0x100fe400078e0a02 */
[----:B------:R-:W-:Y:S02]  /*4fc0*/  @!P6 IMAD.IADD R61, R61, 0x1, -R2 ;  /* 0x000000013d3de824 */ /* 0x000fe400078e0a02 */
[----:B------:R-:W-:Y:S01]  /*4fd0*/  VIADD R45, R52, 0x7e ;  /* 0x0000007e342d7836 */ /* 0x000fe20000000000 */
[C---:B------:R-:W-:Y:S01]  /*4fe0*/  ISETP.GT.U32.AND P3, PT, R2.reuse, R51, PT ;  /* 0x000000330200720c */ /* 0x040fe20003f64070 */
[----:B------:R-:W-:-:S02]  /*4ff0*/  IMAD R63, R2, R48, R63 ;  /* 0x00000030023f7224 */ /* 0x000fc400078e023f */
[----:B------:R-:W-:Y:S01]  /*5000*/  VIADD R60, R52, 0x6e ;  /* 0x0000006e343c7836 */ /* 0x000fe20000000000 */
[----:B------:R-:W-:Y:S01]  /*5010*/  ISETP.GE.AND P6, PT, R45, RZ, PT ;  /* 0x000000ff2d00720c */ /* 0x000fe20003fc6270 */
[----:B------:R-:W-:Y:S01]  /*5020*/  @!P0 IMAD.IADD R65, R65, 0x1, -R2 ;  /* 0x0000000141418824 */ /* 0x000fe200078e0a02 */
[----:B------:R-:W-:Y:S01]  /*5030*/  ISETP.GT.U32.AND P0, PT, R2, R61, PT ;  /* 0x0000003d0200720c */ /* 0x000fe20003f04070 */
[C---:B------:R-:W-:Y:S01]  /*5040*/  IMAD.HI.U32 R47, R7.reuse, R67, RZ ;  /* 0x00000043072f7227 */ /* 0x040fe200078e00ff */
[----:B------:R-:W-:Y:S02]  /*5050*/  IABS R48, R45 ;  /* 0x0000002d00307213 */ /* 0x000fe40000000000 */
[----:B------:R-:W-:Y:S01]  /*5060*/  IABS R46, R60 ;  /* 0x0000003c002e7213 */ /* 0x000fe20000000000 */
[----:B------:R-:W-:-:S04]  /*5070*/  IMAD.HI.U32 R45, R7, R71, RZ ;  /* 0x00000047072d7227 */ /* 0x000fc800078e00ff */
[----:B------:R-:W-:Y:S02]  /*5080*/  IMAD.MOV R45, RZ, RZ, -R45 ;  /* 0x000000ffff2d7224 */ /* 0x000fe400078e0a2d */
[--C-:B------:R-:W-:Y:S01]  /*5090*/  @!P3 IMAD.IADD R51, R51, 0x1, -R2.reuse ;  /* 0x000000013333b824 */ /* 0x100fe200078e0a02 */
[C---:B------:R-:W-:Y:S01]  /*50a0*/  ISETP.GT.U32.AND P3, PT, R2.reuse, R63, PT ;  /* 0x0000003f0200720c */ /* 0x040fe20003f64070 */
[----:B------:R-:W-:Y:S01]  /*50b0*/  @!P0 IMAD.IADD R61, R61, 0x1, -R2 ;  /* 0x000000013d3d8824 */ /* 0x000fe200078e0a02 */
[C---:B------:R-:W-:Y:S01]  /*50c0*/  ISETP.GT.U32.AND P0, PT, R2.reuse, R69, PT ;  /* 0x000000450200720c */ /* 0x040fe20003f04070 */
[----:B------:R-:W-:Y:S02]  /*50d0*/  IMAD R71, R2, R45, R71 ;  /* 0x0000002d02477224 */ /* 0x000fe400078e0247 */
[----:B------:R-:W-:-:S04]  /*50e0*/  IMAD.HI.U32 R45, R7, R48, RZ ;  /* 0x00000030072d7227 */ /* 0x000fc800078e00ff */
[----:B------:R-:W-:Y:S02]  /*50f0*/  IMAD.MOV R45, RZ, RZ, -R45 ;  /* 0x000000ffff2d7224 */ /* 0x000fe400078e0a2d */
[----:B------:R-:W-:Y:S02]  /*5100*/  VIADD R62, R52, 0x5e ;  /* 0x0000005e343e7836 */ /* 0x000fe40000000000 */
[----:B------:R-:W-:Y:S02]  /*5110*/  IMAD R45, R2, R45, R48 ;  /* 0x0000002d022d7224 */ /* 0x000fe400078e0230 */
[----:B------:R-:W-:Y:S01]  /*5120*/  IMAD.MOV R47, RZ, RZ, -R47 ;  /* 0x000000ffff2f7224 */ /* 0x000fe200078e0a2f */
[----:B------:R-:W-:Y:S01]  /*5130*/  IABS R50, R62 ;  /* 0x0000003e00327213 */ /* 0x000fe20000000000 */
[----:B------:R-:W-:Y:S02]  /*5140*/  IMAD.MOV.U32 R96, RZ, RZ, R49 ;  /* 0x000000ffff607224 */ /* 0x000fe400078e0031 */
[----:B------:R-:W-:-:S02]  /*5150*/  IMAD.MOV.U32 R49, RZ, RZ, R46 ;  /* 0x000000ffff317224 */ /* 0x000fc400078e002e */
[----:B------:R-:W-:Y:S01]  /*5160*/  @!P0 IMAD.IADD R69, R69, 0x1, -R2 ;  /* 0x0000000145458824 */ /* 0x000fe200078e0a02 */
[C---:B------:R-:W-:Y:S01]  /*5170*/  ISETP.GT.U32.AND P0, PT, R2.reuse, R45, PT ;  /* 0x0000002d0200720c */ /* 0x040fe20003f04070 */
[----:B------:R-:W-:Y:S02]  /*5180*/  IMAD R67, R2, R47, R67 ;  /* 0x0000002f02437224 */ /* 0x000fe400078e0243 */
[----:B------:R-:W-:-:S04]  /*5190*/  IMAD.HI.U32 R46, R7, R49, RZ ;  /* 0x00000031072e7227 */ /* 0x000fc800078e00ff */
[----:B------:R-:W-:Y:S01]  /*51a0*/  @!P3 IMAD.IADD R63, R63, 0x1, -R2 ;  /* 0x000000013f3fb824 */ /* 0x000fe200078e0a02 */
[----:B------:R-:W-:Y:S01]  /*51b0*/  ISETP.GT.U32.AND P3, PT, R2, R67, PT ;  /* 0x000000430200720c */ /* 0x000fe20003f64070 */
[----:B------:R-:W-:-:S04]  /*51c0*/  IMAD.HI.U32 R47, R7, R50, RZ ;  /* 0x00000032072f7227 */ /* 0x000fc800078e00ff */
[----:B------:R-:W-:Y:S02]  /*51d0*/  IMAD.MOV R46, RZ, RZ, -R46 ;  /* 0x000000ffff2e7224 */ /* 0x000fe400078e0a2e */
[----:B------:R-:W-:Y:S02]  /*51e0*/  IMAD.MOV.U32 R98, RZ, RZ, R51 ;  /* 0x000000ffff627224 */ /* 0x000fe400078e0033 */
[----:B------:R-:W-:Y:S02]  /*51f0*/  IMAD.MOV R51, RZ, RZ, -R47 ;  /* 0x000000ffff337224 */ /* 0x000fe400078e0a2f */
[C---:B------:R-:W-:Y:S02]  /*5200*/  IMAD R47, R2.reuse, R46, R49 ;  /* 0x0000002e022f7224 */ /* 0x040fe400078e0231 */
[----:B------:R-:W-:Y:S01]  /*5210*/  @!P2 IMAD.MOV R98, RZ, RZ, -R98 ;  /* 0x000000ffff62a224 */ /* 0x000fe200078e0a62 */
[C---:B------:R-:W-:Y:S01]  /*5220*/  ISETP.GT.U32.AND P2, PT, R2.reuse, R63, PT ;  /* 0x0000003f0200720c */ /* 0x040fe20003f44070 */
[--C-:B------:R-:W-:Y:S01]  /*5230*/  @!P0 IMAD.IADD R45, R45, 0x1, -R2.reuse ;  /* 0x000000012d2d8824 */ /* 0x100fe200078e0a02 */
[----:B------:R-:W-:Y:S01]  /*5240*/  ISETP.GT.U32.AND P0, PT, R2, R47, PT ;  /* 0x0000002f0200720c */ /* 0x000fe20003f04070 */
[----:B------:R-:W-:-:S02]  /*5250*/  @!P3 IMAD.IADD R67, R67, 0x1, -R2 ;  /* 0x000000014343b824 */ /* 0x000fc400078e0a02 */
[C---:B------:R-:W-:Y:S02]  /*5260*/  IMAD R49, R2.reuse, R51, R50 ;  /* 0x0000003302317224 */ /* 0x040fe400078e0232 */
[----:B------:R-:W-:Y:S01]  /*5270*/  @!P5 IMAD.MOV R96, RZ, RZ, -R96 ;  /* 0x000000ffff60d224 */ /* 0x000fe200078e0a60 */
[----:B------:R-:W-:Y:S01]  /*5280*/  ISETP.GT.U32.AND P3, PT, R2, R67, PT ;  /* 0x000000430200720c */ /* 0x000fe20003f64070 */
[----:B------:R-:W-:Y:S01]  /*5290*/  VIADD R64, R52, 0x4e ;  /* 0x0000004e34407836 */ /* 0x000fe20000000000 */
[----:B------:R-:W-:Y:S01]  /*52a0*/  ISETP.GT.U32.AND P5, PT, R2, R65, PT ;  /* 0x000000410200720c */ /* 0x000fe20003fa4070 */
[----:B------:R-:W-:Y:S02]  /*52b0*/  VIADD R66, R52, 0x3e ;  /* 0x0000003e34427836 */ /* 0x000fe40000000000 */
[--C-:B------:R-:W-:Y:S01]  /*52c0*/  @!P2 IMAD.IADD R63, R63, 0x1, -R2.reuse ;  /* 0x000000013f3fa824 */ /* 0x100fe200078e0a02 */
[C---:B------:R-:W-:Y:S01]  /*52d0*/  ISETP.GT.U32.AND P2, PT, R2.reuse, R71, PT ;  /* 0x000000470200720c */ /* 0x040fe20003f44070 */
[----:B------:R-:W-:Y:S01]  /*52e0*/  @!P0 IMAD.IADD R47, R47, 0x1, -R2 ;  /* 0x000000012f2f8824 */ /* 0x000fe200078e0a02 */
[----:B------:R-:W-:Y:S01]  /*52f0*/  ISETP.GT.U32.AND P0, PT, R2, R49, PT ;  /* 0x000000310200720c */ /* 0x000fe20003f04070 */
[C---:B------:R-:W-:Y:S01]  /*5300*/  VIADD R68, R52.reuse, 0x2e ;  /* 0x0000002e34447836 */ /* 0x040fe20000000000 */
[----:B------:R-:W-:Y:S01]  /*5310*/  IABS R51, R64 ;  /* 0x0000004000337213 */ /* 0x000fe20000000000 */
[----:B------:R-:W-:-:S02]  /*5320*/  VIADD R70, R52, 0x1e ;  /* 0x0000001e34467836 */ /* 0x000fc40000000000 */
[--C-:B------:R-:W-:Y:S01]  /*5330*/  @!P3 IMAD.IADD R67, R67, 0x1, -R2.reuse ;  /* 0x000000014343b824 */ /* 0x100fe200078e0a02 */
[----:B------:R-:W-:Y:S01]  /*5340*/  ISETP.GE.AND P3, PT, R54, RZ, PT ;  /* 0x000000ff3600720c */ /* 0x000fe20003f66270 */
[----:B------:R-:W-:Y:S01]  /*5350*/  VIADD R52, R52, 0xe ;  /* 0x0000000e34347836 */ /* 0x000fe20000000000 */
[----:B------:R-:W-:Y:S01]  /*5360*/  IABS R54, R66 ;  /* 0x0000004200367213 */ /* 0x000fe20000000000 */
[--C-:B------:R-:W-:Y:S01]  /*5370*/  @!P5 IMAD.IADD R65, R65, 0x1, -R2.reuse ;  /* 0x000000014141d824 */ /* 0x100fe200078e0a02 */
[----:B------:R-:W-:Y:S01]  /*5380*/  IABS R56, R68 ;  /* 0x0000004400387213 */ /* 0x000fe20000000000 */
[--C-:B------:R-:W-:Y:S01]  /*5390*/  @!P2 IMAD.IADD R71, R71, 0x1, -R2.reuse ;  /* 0x000000014747a824 */ /* 0x100fe200078e0a02 */
[----:B------:R-:W-:Y:S01]  /*53a0*/  ISETP.GE.AND P5, PT, R53, RZ, PT ;  /* 0x000000ff3500720c */ /* 0x000fe20003fa6270 */
[----:B------:R-:W-:Y:S01]  /*53b0*/  @!P0 IMAD.IADD R49, R49, 0x1, -R2 ;  /* 0x0000000131318824 */ /* 0x000fe200078e0a02 */
[----:B------:R-:W-:Y:S01]  /*53c0*/  ISETP.GE.AND P2, PT, R55, RZ, PT ;  /* 0x000000ff3700720c */ /* 0x000fe20003f46270 */
[----:B------:R-:W-:Y:S01]  /*53d0*/  IMAD.HI.U32 R46, R7, R51, RZ ;  /* 0x00000033072e7227 */ /* 0x000fe200078e00ff */
[----:B------:R-:W-:-:S02]  /*53e0*/  IABS R58, R70 ;  /* 0x00000046003a7213 */ /* 0x000fc40000000000 */
[----:B------:R-:W-:Y:S01]  /*53f0*/  ISETP.GT.U32.AND P0, PT, R2, R69, PT ;  /* 0x000000450200720c */ /* 0x000fe20003f04070 */
[----:B------:R-:W-:Y:S01]  /*5400*/  IMAD.HI.U32 R48, R7, R54, RZ ;  /* 0x0000003607307227 */ /* 0x000fe200078e00ff */
[----:B------:R-:W-:-:S03]  /*5410*/  IABS R57, R52 ;  /* 0x0000003400397213 */ /* 0x000fc60000000000 */
[----:B------:R-:W-:Y:S02]  /*5420*/  IMAD.MOV.U32 R100, RZ, RZ, R59 ;  /* 0x000000ffff647224 */ /* 0x000fe400078e003b */
[----:B------:R-:W-:Y:S01]  /*5430*/  @!P4 IMAD.MOV R61, RZ, RZ, -R61 ;  /* 0x000000ffff3dc224 */ /* 0x000fe200078e0a3d */
[----:B------:R-:W-:Y:S01]  /*5440*/  ISETP.GT.U32.AND P4, PT, R2, R45, PT ;  /* 0x0000002d0200720c */ /* 0x000fe20003f84070 */
[----:B------:R-:W-:-:S04]  /*5450*/  IMAD.HI.U32 R50, R7, R56, RZ ;  /* 0x0000003807327227 */ /* 0x000fc800078e00ff */
[----:B------:R-:W-:Y:S02]  /*5460*/  IMAD.MOV R53, RZ, RZ, -R46 ;  /* 0x000000ffff357224 */ /* 0x000fe400078e0a2e */
[----:B------:R-:W-:-:S04]  /*5470*/  IMAD.HI.U32 R46, R7, R58, RZ ;  /* 0x0000003a072e7227 */ /* 0x000fc800078e00ff */
[----:B------:R-:W-:Y:S02]  /*5480*/  IMAD.MOV R55, RZ, RZ, -R48 ;  /* 0x000000ffff377224 */ /* 0x000fe400078e0a30 */
[----:B------:R-:W-:Y:S02]  /*5490*/  IMAD.MOV.U32 R48, RZ, RZ, R57 ;  /* 0x000000ffff307224 */ /* 0x000fe400078e0039 */
[----:B------:R-:W-:Y:S01]  /*54a0*/  @!P1 IMAD.MOV R100, RZ, RZ, -R100 ;  /* 0x000000ffff649224 */ /* 0x000fe200078e0a64 */
[C---:B------:R-:W-:Y:S01]  /*54b0*/  ISETP.GT.U32.AND P1, PT, R2.reuse, R71, PT ;  /* 0x000000470200720c */ /* 0x040fe20003f24070 */
[----:B------:R-:W-:Y:S02]  /*54c0*/  IMAD R51, R2, R53, R51 ;  /* 0x0000003502337224 */ /* 0x000fe400078e0233 */
[----:B------:R-:W-:Y:S01]  /*54d0*/  IMAD.MOV R57, RZ, RZ, -R50 ;  /* 0x000000ffff397224 */ /* 0x000fe200078e0a32 */
[----:B------:R-:W-:Y:S01]  /*54e0*/  IABS R50, R6 ;  /* 0x0000000600327213 */ /* 0x000fe20000000000 */
[----:B------:R-:W-:-:S02]  /*54f0*/  IMAD.MOV R73, RZ, RZ, -R46 ;  /* 0x000000ffff497224 */ /* 0x000fc400078e0a2e */
[C---:B------:R-:W-:Y:S02]  /*5500*/  IMAD R53, R2.reuse, R55, R54 ;  /* 0x0000003702357224 */ /* 0x040fe400078e0236 */
[----:B------:R-:W-:Y:S01]  /*5510*/  @!P3 IMAD.MOV R65, RZ, RZ, -R65 ;  /* 0x000000ffff41b224 */ /* 0x000fe200078e0a41 */
[----:B------:R-:W-:Y:S01]  /*5520*/  ISETP.GT.U32.AND P3, PT, R2, R47, PT ;  /* 0x0000002f0200720c */ /* 0x000fe20003f64070 */
[----:B------:R-:W-:-:S04]  /*5530*/  IMAD.HI.U32 R46, R7, R48, RZ ;  /* 0x00000030072e7227 */ /* 0x000fc800078e00ff */
[C---:B------:R-:W-:Y:S02]  /*5540*/  IMAD R55, R2.reuse, R57, R56 ;  /* 0x0000003902377224 */ /* 0x040fe400078e0238 */
[C---:B------:R-:W-:Y:S02]  /*5550*/  IMAD R57, R2.reuse, R73, R58 ;  /* 0x0000004902397224 */ /* 0x040fe400078e023a */
[----:B------:R-:W-:Y:S01]  /*5560*/  @!P5 IMAD.MOV R63, RZ, RZ, -R63 ;  /* 0x000000ffff3fd224 */ /* 0x000fe200078e0a3f */
[C---:B------:R-:W-:Y:S01]  /*5570*/  ISETP.GT.U32.AND P5, PT, R2.reuse, R49, PT ;  /* 0x000000310200720c */ /* 0x040fe20003fa4070 */
[----:B------:R-:W-:Y:S01]  /*5580*/  @!P2 IMAD.MOV R67, RZ, RZ, -R67 ;  /* 0x000000ffff43a224 */ /* 0x000fe200078e0a43 */
[C---:B------:R-:W-:Y:S01]  /*5590*/  ISETP.GT.U32.AND P2, PT, R2.reuse, R51, PT ;  /* 0x000000330200720c */ /* 0x040fe20003f44070 */
[----:B------:R-:W-:Y:S01]  /*55a0*/  @!P0 IMAD.IADD R69, R69, 0x1, -R2 ;  /* 0x0000000145458824 */ /* 0x000fe200078e0a02 */
[----:B------:R-:W-:Y:S01]  /*55b0*/  ISETP.GT.U32.AND P0, PT, R2, R53, PT ;  /* 0x000000350200720c */ /* 0x000fe20003f04070 */
[----:B------:R-:W-:-:S02]  /*55c0*/  IMAD.MOV R59, RZ, RZ, -R46 ;  /* 0x000000ffff3b7224 */ /* 0x000fc400078e0a2e */
[----:B------:R-:W-:Y:S01]  /*55d0*/  @!P4 IMAD.IADD R45, R45, 0x1, -R2 ;  /* 0x000000012d2dc824 */ /* 0x000fe200078e0a02 */
[C---:B------:R-:W-:Y:S01]  /*55e0*/  ISETP.GT.U32.AND P4, PT, R2.reuse, R57, PT ;  /* 0x000000390200720c */ /* 0x040fe20003f84070 */
[----:B------:R-:W-:Y:S02]  /*55f0*/  IMAD R59, R2, R59, R48 ;  /* 0x0000003b023b7224 */ /* 0x000fe400078e0230 */
[----:B------:R-:W-:-:S04]  /*5600*/  IMAD.HI.U32 R7, R7, R50, RZ ;  /* 0x0000003207077227 */ /* 0x000fc800078e00ff */
[--C-:B------:R-:W-:Y:S01]  /*5610*/  @!P1 IMAD.IADD R71, R71, 0x1, -R2.reuse ;  /* 0x0000000147479824 */ /* 0x100fe200078e0a02 */
[C---:B------:R-:W-:Y:S01]  /*5620*/  ISETP.GT.U32.AND P1, PT, R2.reuse, R55, PT ;  /* 0x000000370200720c */ /* 0x040fe20003f24070 */
[----:B------:R-:W-:Y:S02]  /*5630*/  IMAD.MOV R7, RZ, RZ, -R7 ;  /* 0x000000ffff077224 */ /* 0x000fe400078e0a07 */
[--C-:B------:R-:W-:Y:S01]  /*5640*/  @!P3 IMAD.IADD R47, R47, 0x1, -R2.reuse ;  /* 0x000000012f2fb824 */ /* 0x100fe200078e0a02 */
[----:B------:R-:W-:Y:S01]  /*5650*/  ISETP.GT.U32.AND P3, PT, R2, R59, PT ;  /* 0x0000003b0200720c */ /* 0x000fe20003f64070 */
[--C-:B------:R-:W-:Y:S01]  /*5660*/  @!P5 IMAD.IADD R49, R49, 0x1, -R2.reuse ;  /* 0x000000013131d824 */ /* 0x100fe200078e0a02 */
[----:B------:R-:W-:Y:S01]  /*5670*/  ISETP.GE.AND P5, PT, R72, RZ, PT ;  /* 0x000000ff4800720c */ /* 0x000fe20003fa6270 */
[----:B------:R-:W-:Y:S01]  /*5680*/  @!P2 IMAD.IADD R51, R51, 0x1, -R2 ;  /* 0x000000013333a824 */ /* 0x000fe200078e0a02 */
[----:B------:R-:W-:Y:S01]  /*5690*/  ISETP.GE.AND P2, PT, R74, RZ, PT ;  /* 0x000000ff4a00720c */ /* 0x000fe20003f46270 */
[----:B------:R-:W-:-:S02]  /*56a0*/  IMAD R7, R2, R7, R50 ;  /* 0x0000000702077224 */ /* 0x000fc400078e0232 */
[--C-:B------:R-:W-:Y:S01]  /*56b0*/  @!P0 IMAD.IADD R53, R53, 0x1, -R2.reuse ;  /* 0x0000000135358824 */ /* 0x100fe200078e0a02 */
[----:B------:R-:W-:Y:S01]  /*56c0*/  ISETP.GE.AND P0, PT, R60, RZ, PT ;  /* 0x000000ff3c00720c */ /* 0x000fe20003f06270 */
[--C-:B------:R-:W-:Y:S01]  /*56d0*/  @!P4 IMAD.IADD R57, R57, 0x1, -R2.reuse ;  /* 0x000000013939c824 */ /* 0x100fe200078e0a02 */
[----:B------:R-:W-:Y:S01]  /*56e0*/  ISETP.GT.U32.AND P4, PT, R2, R7, PT ;  /* 0x000000070200720c */ /* 0x000fe20003f84070 */
[--C-:B------:R-:W-:Y:S01]  /*56f0*/  @!P1 IMAD.IADD R55, R55, 0x1, -R2.reuse ;  /* 0x0000000137379824 */ /* 0x100fe200078e0a02 */
[----:B------:R-:W-:Y:S01]  /*5700*/  ISETP.GE.AND P1, PT, R62, RZ, PT ;  /* 0x000000ff3e00720c */ /* 0x000fe20003f26270 */
[----:B------:R-:W-:Y:S01]  /*5710*/  @!P3 IMAD.IADD R59, R59, 0x1, -R2 ;  /* 0x000000013b3bb824 */ /* 0x000fe200078e0a02 */
[C---:B------:R-:W-:Y:S01]  /*5720*/  ISETP.GT.U32.AND P3, PT, R2.reuse, R51, PT ;  /* 0x000000330200720c */ /* 0x040fe20003f64070 */
[----:B------:R-:W-:Y:S02]  /*5730*/  IMAD.MOV.U32 R50, RZ, RZ, R47 ;  /* 0x000000ffff327224 */ /* 0x000fe400078e002f */
[----:B------:R-:W-:Y:S01]  /*5740*/  @!P5 IMAD.MOV R69, RZ, RZ, -R69 ;  /* 0x000000ffff45d224 */ /* 0x000fe200078e0a45 */
[C---:B------:R-:W-:Y:S01]  /*5750*/  ISETP.GT.U32.AND P5, PT, R2.reuse, R55, PT ;  /* 0x000000370200720c */ /* 0x040fe20003fa4070 */
[----:B------:R-:W-:Y:S01]  /*5760*/  @!P2 IMAD.MOV R71, RZ, RZ, -R71 ;  /* 0x000000ffff47a224 */ /* 0x000fe200078e0a47 */
[C---:B------:R-:W-:Y:S01]  /*5770*/  ISETP.GT.U32.AND P2, PT, R2.reuse, R53, PT ;  /* 0x000000350200720c */ /* 0x040fe20003f44070 */
[----:B------:R-:W-:Y:S01]  /*5780*/  @!P6 IMAD.MOV R45, RZ, RZ, -R45 ;  /* 0x000000ffff2de224 */ /* 0x000fe200078e0a2d */
[C---:B------:R-:W-:Y:S01]  /*5790*/  ISETP.GT.U32.AND P6, PT, R2.reuse, R57, PT ;  /* 0x000000390200720c */ /* 0x040fe20003fc4070 */
[----:B------:R-:W-:Y:S01]  /*57a0*/  @!P0 IMAD.MOV R50, RZ, RZ, -R50 ;  /* 0x000000ffff328224 */ /* 0x000fe200078e0a32 */
[----:B------:R-:W-:Y:S01]  /*57b0*/  ISETP.GT.U32.AND P0, PT, R2, R59, PT ;  /* 0x0000003b0200720c */ /* 0x000fe20003f04070 */
[----:B------:R-:W-:-:S02]  /*57c0*/  IMAD.MOV.U32 R54, RZ, RZ, R49 ;  /* 0x000000ffff367224 */ /* 0x000fc400078e0031 */
[----:B------:R-:W-:Y:S01]  /*57d0*/  @!P4 IMAD.IADD R7, R7, 0x1, -R2 ;  /* 0x000000010707c824 */ /* 0x000fe200078e0a02 */
[----:B------:R-:W-:Y:S01]  /*57e0*/  ISETP.GE.AND P4, PT, R64, RZ, PT ;  /* 0x000000ff4000720c */ /* 0x000fe20003f86270 */
[----:B------:R-:W-:Y:S02]  /*57f0*/  @!P1 IMAD.MOV R54, RZ, RZ, -R54 ;  /* 0x000000ffff369224 */ /* 0x000fe400078e0a36 */
[--C-:B------:R-:W-:Y:S01]  /*5800*/  @!P3 IMAD.IADD R51, R51, 0x1, -R2.reuse ;  /* 0x000000013333b824 */ /* 0x100fe200078e0a02 */
[----:B------:R-:W-:Y:S01]  /*5810*/  ISETP.GT.U32.AND P1, PT, R2, R7, PT ;  /* 0x000000070200720c */ /* 0x000fe20003f24070 */
[--C-:B------:R-:W-:Y:S01]  /*5820*/  @!P2 IMAD.IADD R53, R53, 0x1, -R2.reuse ;  /* 0x000000013535a824 */ /* 0x100fe200078e0a02 */
[----:B------:R-:W-:Y:S01]  /*5830*/  ISETP.GE.AND P3, PT, R66, RZ, PT ;  /* 0x000000ff4200720c */ /* 0x000fe20003f66270 */
[--C-:B------:R-:W-:Y:S01]  /*5840*/  @!P5 IMAD.IADD R55, R55, 0x1, -R2.reuse ;  /* 0x000000013737d824 */ /* 0x100fe200078e0a02 */
[----:B------:R-:W-:Y:S01]  /*5850*/  ISETP.GE.AND P2, PT, R68, RZ, PT ;  /* 0x000000ff4400720c */ /* 0x000fe20003f46270 */
[--C-:B------:R-:W-:Y:S01]  /*5860*/  @!P6 IMAD.IADD R57, R57, 0x1, -R2.reuse ;  /* 0x000000013939e824 */ /* 0x100fe200078e0a02 */
[----:B------:R-:W-:Y:S01]  /*5870*/  ISETP.GE.AND P5, PT, R70, RZ, PT ;  /* 0x000000ff4600720c */ /* 0x000fe20003fa6270 */
[--C-:B------:R-:W-:Y:S01]  /*5880*/  @!P0 IMAD.IADD R59, R59, 0x1, -R2.reuse ;  /* 0x000000013b3b8824 */ /* 0x100fe200078e0a02 */
[----:B------:R-:W-:Y:S01]  /*5890*/  ISETP.GE.AND P6, PT, R52, RZ, PT ;  /* 0x000000ff3400720c */ /* 0x000fe20003fc6270 */
[----:B------:R-:W-:Y:S01]  /*58a0*/  IMAD.MOV.U32 R58, RZ, RZ, R51 ;  /* 0x000000ffff3a7224 */ /* 0x000fe200078e0033 */
[----:B------:R-:W-:Y:S01]  /*58b0*/  ISETP.GE.AND P0, PT, R6, RZ, PT ;  /* 0x000000ff0600720c */ /* 0x000fe20003f06270 */
[----:B------:R-:W-:Y:S01]  /*58c0*/  IMAD R6, R75, UR7, RZ ;  /* 0x000000074b067c24 */ /* 0x000fe2000f8e02ff */
[----:B------:R-:W-:Y:S01]  /*58d0*/  USHF.L.U32 UR7, UR7, 0x6, URZ ;  /* 0x0000000607077899 */ /* 0x000fe2000800063f */
[----:B------:R-:W-:Y:S01]  /*58e0*/  @!P1 IMAD.IADD R7, R7, 0x1, -R2 ;  /* 0x0000000107079824 */ /* 0x000fe200078e0a02 */
[----:B------:R-:W-:Y:S01]  /*58f0*/  ISETP.NE.AND P1, PT, R5, RZ, PT ;  /* 0x000000ff0500720c */ /* 0x000fe20003f25270 */
[----:B------:R-:W-:Y:S01]  /*5900*/  IMAD.MOV.U32 R64, RZ, RZ, R53 ;  /* 0x000000ffff407224 */ /* 0x000fe200078e0035 */
[----:B------:R-:W-:Y:S01]  /*5910*/  LOP3.LUT R5, RZ, R5, RZ, 0x33, !PT ;  /* 0x00000005ff057212 */ /* 0x000fe200078e33ff */
[----:B------:R-:W-:-:S02]  /*5920*/  IMAD.MOV.U32 R74, RZ, RZ, R55 ;  /* 0x000000ffff4a7224 */ /* 0x000fc400078e0037 */
[----:B------:R-:W-:Y:S01]  /*5930*/  IMAD.MOV.U32 R86, RZ, RZ, R57 ;  /* 0x000000ffff567224 */ /* 0x000fe200078e0039 */
[C---:B------:R-:W-:Y:S01]  /*5940*/  SEL R45, R5.reuse, R45, !P1 ;  /* 0x0000002d052d7207 */ /* 0x040fe20004800000 */
[----:B------:R-:W-:Y:S01]  /*5950*/  IMAD.MOV.U32 R102, RZ, RZ, R59 ;  /* 0x000000ffff667224 */ /* 0x000fe200078e003b */
[C---:B------:R-:W-:Y:S01]  /*5960*/  SEL R10, R5.reuse, R10, !P1 ;  /* 0x0000000a050a7207 */ /* 0x040fe20004800000 */
[----:B------:R-:W-:Y:S01]  /*5970*/  @!P4 IMAD.MOV R58, RZ, RZ, -R58 ;  /* 0x000000ffff3ac224 */ /* 0x000fe200078e0a3a */
[C---:B------:R-:W-:Y:S01]  /*5980*/  IADD3 R2, P4, R6.reuse, UR4, RZ ;  /* 0x0000000406027c10 */ /* 0x040fe2000ff9e0ff */
[----:B------:R-:W-:Y:S01]  /*5990*/  @!P3 IMAD.MOV R64, RZ, RZ, -R64 ;  /* 0x000000ffff40b224 */ /* 0x000fe200078e0a40 */
[C---:B------:R-:W-:Y:S01]  /*59a0*/  SEL R46, R5.reuse, R4, !P1 ;  /* 0x00000004052e7207 */ /* 0x040fe20004800000 */
[----:B------:R-:W-:Y:S01]  /*59b0*/  @!P2 IMAD.MOV R74, RZ, RZ, -R74 ;  /* 0x000000ffff4aa224 */ /* 0x000fe200078e0a4a */
[C---:B------:R-:W-:Y:S01]  /*59c0*/  SEL R9, R5.reuse, R9, !P1 ;  /* 0x0000000905097207 */ /* 0x040fe20004800000 */
[----:B------:R-:W-:Y:S01]  /*59d0*/  @!P5 IMAD.MOV R86, RZ, RZ, -R86 ;  /* 0x000000ffff56d224 */ /* 0x000fe200078e0a56 */
[----:B------:R-:W-:Y:S01]  /*59e0*/  LEA.HI.X.SX32 R4, R6, UR5, 0x1, P4 ;  /* 0x0000000506047c11 */ /* 0x000fe2000a0f0eff */
[----:B------:R-:W-:Y:S01]  /*59f0*/  @!P6 IMAD.MOV R102, RZ, RZ, -R102 ;  /* 0x000000ffff66e224 */ /* 0x000fe200078e0a66 */
[----:B------:R-:W-:Y:S01]  /*5a00*/  ULDC UR5, c[0x0][0x240] ;  /* 0x0000900000057ab9 */ /* 0x000fe20000000800 */
[----:B------:R-:W-:Y:S01]  /*5a10*/  @!P0 IMAD.MOV R7, RZ, RZ, -R7 ;  /* 0x000000ffff078224 */ /* 0x000fe200078e0a07 */
[----:B------:R-:W-:Y:S01]  /*5a20*/  SEL R8, R5, R8, !P1 ;  /* 0x0000000805087207 */ /* 0x000fe20004800000 */
[----:B------:R-:W-:Y:S01]  /*5a30*/  IMAD R45, R45, UR5, RZ ;  /* 0x000000052d2d7c24 */ /* 0x000fe2000f8e02ff */
[----:B------:R-:W-:Y:S01]  /*5a40*/  SEL R47, R5, R11, !P1 ;  /* 0x0000000b052f7207 */ /* 0x000fe20004800000 */
[----:B------:R-:W-:Y:S01]  /*5a50*/  IMAD R9, R9, UR5, RZ ;  /* 0x0000000509097c24 */ /* 0x000fe2000f8e02ff */
[C---:B------:R-:W-:Y:S01]  /*5a60*/  SEL R12, R5.reuse, R12, !P1 ;  /* 0x0000000c050c7207 */ /* 0x040fe20004800000 */
[----:B------:R-:W-:Y:S01]  /*5a70*/  IMAD R11, R46, UR5, RZ ;  /* 0x000000052e0b7c24 */ /* 0x000fe2000f8e02ff */
[----:B------:R-:W-:Y:S01]  /*5a80*/  SEL R48, R5, R13, !P1 ;  /* 0x0000000d05307207 */ /* 0x000fe20004800000 */
[----:B------:R-:W-:Y:S01]  /*5a90*/  IMAD R47, R47, UR5, RZ ;  /* 0x000000052f2f7c24 */ /* 0x000fe2000f8e02ff */
[C---:B------:R-:W-:Y:S01]  /*5aa0*/  SEL R14, R5.reuse, R14, !P1 ;  /* 0x0000000e050e7207 */ /* 0x040fe20004800000 */
[----:B------:R-:W-:Y:S01]  /*5ab0*/  IMAD R13, R12, UR5, RZ ;  /* 0x000000050c0d7c24 */ /* 0x000fe2000f8e02ff */
[C---:B------:R-:W-:Y:S01]  /*5ac0*/  SEL R16, R5.reuse, R16, !P1 ;  /* 0x0000001005107207 */ /* 0x040fe20004800000 */
[----:B------:R-:W-:Y:S01]  /*5ad0*/  ULDC UR4, c[0x0][0x234] ;  /* 0x00008d0000047ab9 */ /* 0x000fe20000000800 */
[C---:B------:R-:W-:Y:S01]  /*5ae0*/  SEL R49, R5.reuse, R15, !P1 ;  /* 0x0000000f05317207 */ /* 0x040fe20004800000 */
[----:B------:R-:W-:Y:S01]  /*5af0*/  IMAD R15, R48, UR5, RZ ;  /* 0x00000005300f7c24 */ /* 0x000fe2000f8e02ff */
[----:B------:R-:W-:Y:S01]  /*5b00*/  SEL R51, R5, R17, !P1 ;  /* 0x0000001105337207 */ /* 0x000fe20004800000 */
[----:B------:R-:W-:Y:S01]  /*5b10*/  IMAD R221, R221, UR4, RZ ;  /* 0x00000004dddd7c24 */ /* 0x000fe2000f8e02ff */
[C---:B------:R-:W-:Y:S01]  /*5b20*/  SEL R52, R5.reuse, R19, !P1 ;  /* 0x0000001305347207 */ /* 0x040fe20004800000 */
[----:B------:R-:W-:Y:S01]  /*5b30*/  IMAD R19, R14, UR5, RZ ;  /* 0x000000050e137c24 */ /* 0x000fe2000f8e02ff */
        /* <DEDUP_REMOVED lines=31> */
[----:B------:R-:W-:Y:S01]  /*5d30*/  UMOV UR4, URZ ;  /* 0x0000003f00047c82 */ /* 0x000fe20008000000 */
[----:B------:R-:W-:-:S02]  /*5d40*/  SEL R36, R5, R36, !P1 ;  /* 0x0000002405247207 */ /* 0x000fc40004800000 */
[C---:B------:R-:W-:Y:S01]  /*5d50*/  SEL R66, R5.reuse, R35, !P1 ;  /* 0x0000002305427207 */ /* 0x040fe20004800000 */
[----:B------:R-:W-:Y:S01]  /*5d60*/  IMAD R35, R56, UR5, RZ ;  /* 0x0000000538237c24 */ /* 0x000fe2000f8e02ff */
        /* <DEDUP_REMOVED lines=64> */
[----:B------:R-:W-:Y:S01]  /*6170*/  SEL R116, R5, R7, !P1 ;  /* 0x0000000705747207 */ /* 0x000fe20004800000 */
[----:B------:R-:W-:Y:S01]  /*6180*/  IMAD R5, R10, UR5, RZ ;  /* 0x000000050a057c24 */ /* 0x000fe2000f8e02ff */
[-C--:B------:R-:W-:Y:S01]  /*6190*/  IADD3 R10, P6, R45, R2.reuse, RZ ;  /* 0x000000022d0a7210 */ /* 0x080fe20007fde0ff */
[----:B------:R-:W-:Y:S01]  /*61a0*/  IMAD R7, R8, UR5, RZ ;  /* 0x0000000508077c24 */ /* 0x000fe2000f8e02ff */
[-C--:B------:R-:W-:Y:S01]  /*61b0*/  IADD3 R6, P3, R9, R2.reuse, RZ ;  /* 0x0000000209067210 */ /* 0x080fe20007f7e0ff */
[----:B------:R-:W-:Y:S01]  /*61c0*/  IMAD R101, R86, UR5, RZ ;  /* 0x0000000556657c24 */ /* 0x000fe2000f8e02ff */
[----:B------:R-:W-:Y:S01]  /*61d0*/  IADD3 R8, P5, R5, R2, RZ ;  /* 0x0000000205087210 */ /* 0x000fe20007fbe0ff */
[----:B------:R0:W-:Y:S01]  /*61e0*/  STL [R1+0x894], R10 ;  /* 0x0008940a01007387 */ /* 0x0001e20000100800 */
[----:B------:R-:W-:-:S02]  /*61f0*/  IMAD R115, R100, UR5, RZ ;  /* 0x0000000564737c24 */ /* 0x000fc4000f8e02ff */
[----:B------:R-:W-:Y:S01]  /*6200*/  LEA.HI.X.SX32 R5, R5, R4, 0x1, P5 ;  /* 0x0000000405057211 */ /* 0x000fe200028f0eff */
[----:B------:R1:W-:Y:S01]  /*6210*/  STL [R1+0x89c], R8 ;  /* 0x00089c0801007387 */ /* 0x0003e20000100800 */
[----:B------:R-:W-:Y:S02]  /*6220*/  IMAD R117, R102, UR5, RZ ;  /* 0x0000000566757c24 */ /* 0x000fe4000f8e02ff */
[----:B------:R-:W-:Y:S01]  /*6230*/  IMAD R119, R104, UR5, RZ ;  /* 0x0000000568777c24 */ /* 0x000fe2000f8e02ff */
[----:B------:R2:W-:Y:S01]  /*6240*/  STL [R1+0x8a4], R6 ;  /* 0x0008a40601007387 */ /* 0x0005e20000100800 */
[----:B------:R-:W-:Y:S01]  /*6250*/  IMAD R121, R106, UR5, RZ ;  /* 0x000000056a797c24 */ /* 0x000fe2000f8e02ff */
[-C--:B0-----:R-:W-:Y:S01]  /*6260*/  IADD3 R10, P2, R7, R2.reuse, RZ ;  /* 0x00000002070a7210 */ /* 0x081fe20007f5e0ff */
[----:B------:R-:W-:Y:S02]  /*6270*/  IMAD R123, R108, UR5, RZ ;  /* 0x000000056c7b7c24 */ /* 0x000fe4000f8e02ff */
[----:B------:R-:W-:Y:S01]  /*6280*/  IMAD R125, R110, UR5, RZ ;  /* 0x000000056e7d7c24 */ /* 0x000fe2000f8e02ff */
[----:B-1----:R-:W-:Y:S01]  /*6290*/  IADD3 R8, P1, R11, R2, RZ ;  /* 0x000000020b087210 */ /* 0x002fe20007f3e0ff */
[----:B------:R0:W-:Y:S01]  /*62a0*/  STL [R1+0x8ac], R10 ;  /* 0x0008ac0a01007387 */ /* 0x0001e20000100800 */
[----:B------:R-:W-:Y:S01]  /*62b0*/  LEA.HI.X.SX32 R7, R7, R4, 0x1, P2 ;  /* 0x0000000407077211 */ /* 0x000fe200010f0eff */
[----:B------:R-:W-:Y:S01]  /*62c0*/  IMAD R127, R112, UR5, RZ ;  /* 0x00000005707f7c24 */ /* 0x000fe2000f8e02ff */
[----:B--2---:R-:W-:Y:S01]  /*62d0*/  IADD3 R6, P0, R47, R2, RZ ;  /* 0x000000022f067210 */ /* 0x004fe20007f1e0ff */
[----:B------:R1:W-:Y:S01]  /*62e0*/  STL [R1+0x8b4], R8 ;  /* 0x0008b40801007387 */ /* 0x0003e20000100800 */
[----:B------:R-:W-:-:S02]  /*62f0*/  IMAD R129, R114, UR5, RZ ;  /* 0x0000000572817c24 */ /* 0x000fc4000f8e02ff */
[----:B------:R-:W-:Y:S01]  /*6300*/  IMAD R131, R116, UR5, RZ ;  /* 0x0000000574837c24 */ /* 0x000fe2000f8e02ff */
[----:B------:R2:W-:Y:S01]  /*6310*/  STL [R1+0x8bc], R6 ;  /* 0x0008bc0601007387 */ /* 0x0005e20000100800 */
[----:B------:R-:W-:Y:S01]  /*6320*/  ULDC UR5, c[0x0][0x238] ;  /* 0x00008e0000057ab9 */ /* 0x000fe20000000800 */
[----:B0-----:R-:W-:Y:S01]  /*6330*/  IADD3 R10, P4, R13, R2, RZ ;  /* 0x000000020d0a7210 */ /* 0x001fe20007f9e0ff */
[----:B------:R-:W-:Y:S01]  /*6340*/  UIMAD UR5, UR5, 0x16, URZ ;  /* 0x00000016050578a4 */ /* 0x000fe2000f8e023f */
[----:B-1----:R-:W-:-:S03]  /*6350*/  LEA.HI.X.SX32 R8, R45, R4, 0x1, P6 ;  /* 0x000000042d087211 */ /* 0x002fc600030f0eff */
[----:B------:R-:W-:Y:S01]  /*6360*/  STL [R1+0x8c4], R10 ;  /* 0x0008c40a01007387 */ /* 0x000fe20000100800 */
[----:B------:R-:W-:Y:S02]  /*6370*/  CS2R R44, SRZ ;  /* 0x00000000002c7805 */ /* 0x000fe4000001ff00 */
[-C--:B--2---:R-:W-:Y:S01]  /*6380*/  IADD3 R6, P6, R15, R2.reuse, RZ ;  /* 0x000000020f067210 */ /* 0x084fe20007fde0ff */
[----:B------:R0:W-:Y:S04]  /*6390*/  STL [R1+0x890], R8 ;  /* 0x0008900801007387 */ /* 0x0001e80000100800 */
[----:B------:R1:W-:Y:S04]  /*63a0*/  STL [R1+0x8cc], R6 ;  /* 0x0008cc0601007387 */ /* 0x0003e80000100800 */
[----:B------:R2:W-:Y:S01]  /*63b0*/  STL [R1+0x898], R5 ;  /* 0x0008980501007387 */ /* 0x0005e20000100800 */
[----:B0-----:R-:W-:-:S02]  /*63c0*/  IADD3 R8, P5, R17, R2, RZ ;  /* 0x0000000211087210 */ /* 0x001fc40007fbe0ff */
[----:B-1----:R-:W-:-:S03]  /*63d0*/  LEA.HI.X.SX32 R6, R9, R4, 0x1, P3 ;  /* 0x0000000409067211 */ /* 0x002fc600018f0eff */
[----:B------:R-:W-:Y:S01]  /*63e0*/  STL [R1+0x8d4], R8 ;  /* 0x0008d40801007387 */ /* 0x000fe20000100800 */
[----:B--2---:R-:W-:-:S03]  /*63f0*/  IADD3 R5, P3, R19, R2, RZ ;  /* 0x0000000213057210 */ /* 0x004fc60007f7e0ff */
[----:B------:R0:W-:Y:S04]  /*6400*/  STL [R1+0x8a0], R6 ;  /* 0x0008a00601007387 */ /* 0x0001e80000100800 */
[----:B------:R1:W-:Y:S04]  /*6410*/  STL [R1+0x8dc], R5 ;  /* 0x0008dc0501007387 */ /* 0x0003e80000100800 */
[----:B------:R2:W-:Y:S01]  /*6420*/  STL [R1+0x8a8], R7 ;  /* 0x0008a80701007387 */ /* 0x0005e20000100800 */
[----:B0-----:R-:W-:Y:S02]  /*6430*/  IADD3 R6, P2, R21, R2, RZ ;  /* 0x0000000215067210 */ /* 0x001fe40007f5e0ff */
[----:B-1----:R-:W-:-:S03]  /*6440*/  LEA.HI.X.SX32 R5, R11, R4, 0x1, P1 ;  /* 0x000000040b057211 */ /* 0x002fc600008f0eff */
[----:B------:R0:W-:Y:S01]  /*6450*/  STL [R1+0x8e4], R6 ;  /* 0x0008e40601007387 */ /* 0x0001e20000100800 */
[----:B--2---:R-:W-:-:S03]  /*6460*/  IADD3 R7, P1, R49, R2, RZ ;  /* 0x0000000231077210 */ /* 0x004fc60007f3e0ff */
[----:B------:R1:W-:Y:S04]  /*6470*/  STL [R1+0x8b0], R5 ;  /* 0x0008b00501007387 */ /* 0x0003e80000100800 */
[----:B------:R2:W-:Y:S01]  /*6480*/  STL [R1+0x8ec], R7 ;  /* 0x0008ec0701007387 */ /* 0x0005e20000100800 */
[----:B0-----:R-:W-:Y:S02]  /*6490*/  LEA.HI.X.SX32 R6, R47, R4, 0x1, P0 ;  /* 0x000000042f067211 */ /* 0x001fe400000f0eff */
[----:B------:R-:W-:Y:S02]  /*64a0*/  CS2R R46, SRZ ;  /* 0x00000000002e7805 */ /* 0x000fe4000001ff00 */
[----:B-1----:R-:W-:Y:S01]  /*64b0*/  IADD3 R5, P0, R51, R2, RZ ;  /* 0x0000000233057210 */ /* 0x002fe20007f1e0ff */
[----:B------:R0:W-:Y:S01]  /*64c0*/  STL [R1+0x8b8], R6 ;  /* 0x0008b80601007387 */ /* 0x0001e20000100800 */
[----:B--2---:R-:W-:-:S03]  /*64d0*/  LEA.HI.X.SX32 R7, R13, R4, 0x1, P4 ;  /* 0x000000040d077211 */ /* 0x004fc600020f0eff */
        /* <DEDUP_REMOVED lines=9> */
[----:B-1----:R-:W-:-:S03]  /*6570*/  IADD3 R5, P5, R27, R2, RZ ;  /* 0x000000021b057210 */ /* 0x002fc60007fbe0ff */
        /* <DEDUP_REMOVED lines=15> */
[----:B------:R1:W-:Y:S01]  /*6670*/  STL [R1+0x924], R5 ;  /* 0x0009240501007387 */ /* 0x0003e20000100800 */
[----:B------:R-:W-:-:S03]  /*6680*/  CS2R R50, SRZ ;  /* 0x0000000000327805 */ /* 0x000fc6000001ff00 */
        /* <DEDUP_REMOVED lines=18> */
[----:B------:R-:W-:Y:S02]  /*67b0*/  CS2R R28, SRZ ;  /* 0x00000000001c7805 */ /* 0x000fe4000001ff00 */
[----:B--2---:R-:W-:Y:S01]  /*67c0*/  IADD3 R7, P3, R57, R2, RZ ;  /* 0x0000000239077210 */ /* 0x004fe20007f7e0ff */
[----:B------:R1:W-:Y:S04]  /*67d0*/  STL [R1+0x910], R5 ;  /* 0x0009100501007387 */ /* 0x0003e80000100800 */
[----:B------:R2:W-:Y:S01]  /*67e0*/  STL [R1+0x94c], R7 ;  /* 0x00094c0701007387 */ /* 0x0005e20000100800 */
[----:B0-----:R-:W-:Y:S02]  /*67f0*/  LEA.HI.X.SX32 R6, R53, R4, 0x1, P2 ;  /* 0x0000000435067211 */ /* 0x001fe400010f0eff */
[----:B------:R-:W-:-:S02]  /*6800*/  CS2R R52, SRZ ;  /* 0x0000000000347805 */ /* 0x000fc4000001ff00 */
        /* <DEDUP_REMOVED lines=192> */
[----:B------:R-:W-:Y:S01]  /*7410*/  STL [R1+0xa84], R7 ;  /* 0x000a840701007387 */ /* 0x000fe20000100800 */
[----:B0-----:R-:W-:Y:S02]  /*7420*/  LEA.HI.X.SX32 R6, R117, R4, 0x1, P6 ;  /* 0x0000000475067211 */ /* 0x001fe400030f0eff */
[----:B------:R-:W-:-:S02]  /*7430*/  CS2R R116, SRZ ;  /* 0x0000000000747805 */ /* 0x000fc4000001ff00 */
[----:B-1----:R-:W-:Y:S01]  /*7440*/  IADD3 R5, P6, R131, R2, RZ ;  /* 0x0000000283057210 */ /* 0x002fe20007fde0ff */
[----:B------:R0:W-:Y:S01]  /*7450*/  STL [R1+0xa50], R6 ;  /* 0x000a500601007387 */ /* 0x0001e20000100800 */
[-C--:B------:R-:W-:Y:S02]  /*7460*/  LEA.HI.X.SX32 R2, R119, R4.reuse, 0x1, P5 ;  /* 0x0000000477027211 */ /* 0x080fe400028f0eff */
[----:B------:R-:W-:Y:S01]  /*7470*/  CS2R R118, SRZ ;  /* 0x0000000000767805 */ /* 0x000fe2000001ff00 */
[----:B------:R1:W-:Y:S04]  /*7480*/  STL [R1+0xa8c], R5 ;  /* 0x000a8c0501007387 */ /* 0x0003e80000100800 */
[----:B------:R2:W-:Y:S01]  /*7490*/  STL [R1+0xa58], R2 ;  /* 0x000a580201007387 */ /* 0x0005e20000100800 */
[----:B0-----:R-:W-:-:S02]  /*74a0*/  LEA.HI.X.SX32 R6, R121, R4, 0x1, P3 ;  /* 0x0000000479067211 */ /* 0x001fc400018f0eff */
[----:B------:R-:W-:Y:S02]  /*74b0*/  CS2R R120, SRZ ;  /* 0x0000000000787805 */ /* 0x000fe4000001ff00 */
[----:B------:R-:W-:Y:S02]  /*74c0*/  IADD3 R228, P3, R227, UR8, RZ ;  /* 0x00000008e3e47c10 */ /* 0x000fe4000ff7e0ff */
[-C--:B-1----:R-:W-:Y:S01]  /*74d0*/  LEA.HI.X.SX32 R5, R123, R4.reuse, 0x1, P2 ;  /* 0x000000047b057211 */ /* 0x082fe200010f0eff */
[----:B------:R0:W-:Y:S01]  /*74e0*/  STL [R1+0xa60], R6 ;  /* 0x000a600601007387 */ /* 0x0001e20000100800 */
[----:B------:R-:W-:Y:S02]  /*74f0*/  IADD3 R226, P2, R225, UR8, RZ ;  /* 0x00000008e1e27c10 */ /* 0x000fe4000ff5e0ff */
[----:B------:R-:W-:Y:S02]  /*7500*/  CS2R R122, SRZ ;  /* 0x00000000007a7805 */ /* 0x000fe4000001ff00 */
[----:B--2---:R-:W-:Y:S01]  /*7510*/  LEA.HI.X.SX32 R2, R125, R4, 0x1, P1 ;  /* 0x000000047d027211 */ /* 0x004fe200008f0eff */
[----:B------:R1:W-:Y:S01]  /*7520*/  STL [R1+0xa68], R5 ;  /* 0x000a680501007387 */ /* 0x0003e20000100800 */
[----:B------:R-:W-:-:S02]  /*7530*/  IADD3 R224, P1, R223, UR8, RZ ;  /* 0x00000008dfe07c10 */ /* 0x000fc4000ff3e0ff */
[----:B------:R-:W-:Y:S02]  /*7540*/  CS2R R124, SRZ ;  /* 0x00000000007c7805 */ /* 0x000fe4000001ff00 */
[----:B------:R-:W-:Y:S01]  /*7550*/  LEA.HI.X.SX32 R225, R225, UR9, 0x1, P2 ;  /* 0x00000009e1e17c11 */ /* 0x000fe200090f0eff */
[----:B------:R2:W-:Y:S01]  /*7560*/  STL [R1+0xa70], R2 ;  /* 0x000a700201007387 */ /* 0x0005e20000100800 */
[----:B------:R-:W-:Y:S02]  /*7570*/  LEA.HI.X.SX32 R223, R223, UR9, 0x1, P1 ;  /* 0x00000009dfdf7c11 */ /* 0x000fe400088f0eff */
[-C--:B0-----:R-:W-:Y:S02]  /*7580*/  LEA.HI.X.SX32 R6, R127, R4.reuse, 0x1, P0 ;  /* 0x000000047f067211 */ /* 0x081fe400000f0eff */
[----:B------:R-:W-:Y:S02]  /*7590*/  CS2R R126, SRZ ;  /* 0x00000000007e7805 */ /* 0x000fe4000001ff00 */
[----:B------:R-:W-:Y:S01]  /*75a0*/  IADD3 R222, P0, R221, UR8, RZ ;  /* 0x00000008ddde7c10 */ /* 0x000fe2000ff1e0ff */
[----:B------:R-:W-:Y:S01]  /*75b0*/  UIMAD UR8, UR29, 0x32, URZ ;  /* 0x000000321d0878a4 */ /* 0x000fe2000f8e023f */
[----:B-1----:R-:W-:Y:S01]  /*75c0*/  LEA.HI.X.SX32 R5, R129, R4, 0x1, P4 ;  /* 0x0000000481057211 */ /* 0x002fe200020f0eff */
[----:B------:R-:W-:Y:S01]  /*75d0*/  STL [R1+0xa78], R6 ;  /* 0x000a780601007387 */ /* 0x000fe20000100800 */
[----:B------:R-:W-:-:S02]  /*75e0*/  LEA.HI.X.SX32 R221, R221, UR9, 0x1, P0 ;  /* 0x00000009dddd7c11 */ /* 0x000fc400080f0eff */
[----:B------:R-:W-:Y:S02]  /*75f0*/  CS2R R128, SRZ ;  /* 0x0000000000807805 */ /* 0x000fe4000001ff00 */
[----:B--2---:R-:W-:Y:S01]  /*7600*/  LEA.HI.X.SX32 R2, R131, R4, 0x1, P6 ;  /* 0x0000000483027211 */ /* 0x004fe200030f0eff */
[----:B------:R0:W-:Y:S01]  /*7610*/  STL [R1+0xa80], R5 ;  /* 0x000a800501007387 */ /* 0x0001e20000100800 */
[----:B------:R-:W-:Y:S02]  /*7620*/  IADD3 R4, P0, R228, UR53, RZ ;  /* 0x00000035e4047c10 */ /* 0x000fe4000ff1e0ff */
[----:B------:R-:W-:Y:S02]  /*7630*/  CS2R R130, SRZ ;  /* 0x0000000000827805 */ /* 0x000fe4000001ff00 */
[----:B------:R-:W-:Y:S01]  /*7640*/  LEA.HI.X.SX32 R227, R227, UR9, 0x1, P3 ;  /* 0x00000009e3e37c11 */ /* 0x000fe200098f0eff */
[----:B------:R1:W-:Y:S01]  /*7650*/  STL [R1+0xa88], R2 ;  /* 0x000a880201007387 */ /* 0x0003e20000100800 */
[----:B------:R-:W-:Y:S01]  /*7660*/  UIMAD UR9, UR29, 0x36, URZ ;  /* 0x000000361d0978a4 */ /* 0x000fe2000f8e023f */
[----:B0-----:R-:W-:Y:S01]  /*7670*/  IADD3 R5, P1, R226, UR53, RZ ;  /* 0x00000035e2057c10 */ /* 0x001fe2000ff3e0ff */
[----:B-1----:R-:W-:Y:S01]  /*7680*/  IMAD.SHL.U32 R2, R3, 0x8, RZ ;  /* 0x0000000803027824 */ /* 0x002fe200078e00ff */
[----:B------:R-:W-:-:S04]  /*7690*/  IADD3 R3, P2, R224, UR53, RZ ;  /* 0x00000035e0037c10 */ /* 0x000fc8000ff5e0ff */
[----:B------:R0:W-:Y:S04]  /*76a0*/  STL [R1+0x131c], R2 ;  /* 0x00131c0201007387 */ /* 0x0001e80000100800 */
[----:B------:R-:W-:Y:S04]  /*76b0*/  STL [R1+0x71c], RZ ;  /* 0x00071cff01007387 */ /* 0x000fe80000100800 */
[----:B------:R-:W-:Y:S01]  /*76c0*/  STL [R1+0x400], RZ ;  /* 0x000400ff01007387 */ /* 0x000fe20000100800 */
[----:B0-----:R-:W-:-:S03]  /*76d0*/  LOP3.LUT R2, R2, 0x30, RZ, 0xc0, !PT ;  /* 0x0000003002027812 */ /* 0x001fc600078ec0ff */
[----:B------:R-:W-:Y:S04]  /*76e0*/  STL [R1+0x404], RZ ;  /* 0x000404ff01007387 */ /* 0x000fe80000100800 */
        /* <DEDUP_REMOVED lines=254> */
[----:B------:R-:W-:Y:S04]  /*86d0*/  STL [R1], RZ ;  /* 0x000000ff01007387 */ /* 0x000fe80000100800 */
        /* <DEDUP_REMOVED lines=63> */
[----:B------:R0:W-:Y:S04]  /*8ad0*/  STL [R1+0xa94], R4 ;  /* 0x000a940401007387 */ /* 0x0001e80000100800 */
[----:B------:R1:W-:Y:S04]  /*8ae0*/  STL [R1+0xa9c], R5 ;  /* 0x000a9c0501007387 */ /* 0x0003e80000100800 */
[----:B------:R2:W-:Y:S01]  /*8af0*/  STL [R1+0xaa4], R3 ;  /* 0x000aa40301007387 */ /* 0x0005e20000100800 */
[----:B0-----:R-:W-:Y:S01]  /*8b00*/  IADD3 R4, P3, R222, UR53, RZ ;  /* 0x00000035de047c10 */ /* 0x001fe2000ff7e0ff */
[----:B------:R-:W-:Y:S01]  /*8b10*/  UIMAD UR53, UR29, 0x30, URZ ;  /* 0x000000301d3578a4 */ /* 0x000fe2000f8e023f */
[----:B-1----:R-:W-:-:S03]  /*8b20*/  IADD3.X R5, R225, UR15, RZ, P1, !PT ;  /* 0x0000000fe1057c10 */ /* 0x002fc60008ffe4ff */
[----:B------:R0:W-:Y:S01]  /*8b30*/  STL [R1+0xaac], R4 ;  /* 0x000aac0401007387 */ /* 0x0001e20000100800 */
[----:B--2---:R-:W-:-:S05]  /*8b40*/  IADD3.X R3, R227, UR15, RZ, P0, !PT ;  /* 0x0000000fe3037c10 */ /* 0x004fca00087fe4ff */
[----:B------:R1:W-:Y:S01]  /*8b50*/  STL [R1+0xa90], R3 ;  /* 0x000a900301007387 */ /* 0x0003e20000100800 */
[----:B0-----:R-:W-:-:S03]  /*8b60*/  IADD3.X R4, R223, UR15, RZ, P2, !PT ;  /* 0x0000000fdf047c10 */ /* 0x001fc600097fe4ff */
[----:B------:R0:W-:Y:S04]  /*8b70*/  STL [R1+0xa98], R5 ;  /* 0x000a980501007387 */ /* 0x0001e80000100800 */
[----:B------:R2:W-:Y:S01]  /*8b80*/  STL [R1+0xaa0], R4 ;  /* 0x000aa00401007387 */ /* 0x0005e20000100800 */
[----:B-1----:R-:W-:Y:S01]  /*8b90*/  IADD3.X R3, R221, UR15, RZ, P3, !PT ;  /* 0x0000000fdd037c10 */ /* 0x002fe20009ffe4ff */
[----:B------:R-:W-:Y:S02]  /*8ba0*/  USHF.R.S32.HI UR15, URZ, 0x1f, UR49 ;  /* 0x0000001f3f0f7899 */ /* 0x000fe40008011431 */
[----:B0-----:R-:W-:Y:S02]  /*8bb0*/  IADD3 R5, P1, R226, UR49, RZ ;  /* 0x00000031e2057c10 */ /* 0x001fe4000ff3e0ff */
[----:B------:R0:W-:Y:S01]  /*8bc0*/  STL [R1+0xaa8], R3 ;  /* 0x000aa80301007387 */ /* 0x0001e20000100800 */
[----:B--2---:R-:W-:-:S05]  /*8bd0*/  IADD3 R4, P0, R228, UR49, RZ ;  /* 0x00000031e4047c10 */ /* 0x004fca000ff1e0ff */
[----:B------:R1:W-:Y:S01]  /*8be0*/  STL [R1+0xab4], R4 ;  /* 0x000ab40401007387 */ /* 0x0003e20000100800 */
[----:B0-----:R-:W-:-:S03]  /*8bf0*/  IADD3 R3, P2, R224, UR49, RZ ;  /* 0x00000031e0037c10 */ /* 0x001fc6000ff5e0ff */
[----:B------:R0:W-:Y:S04]  /*8c00*/  STL [R1+0xabc], R5 ;  /* 0x000abc0501007387 */ /* 0x0001e80000100800 */
[----:B------:R2:W-:Y:S01]  /*8c10*/  STL [R1+0xac4], R3 ;  /* 0x000ac40301007387 */ /* 0x0005e20000100800 */
[----:B-1----:R-:W-:Y:S01]  /*8c20*/  IADD3 R4, P3, R222, UR49, RZ ;  /* 0x00000031de047c10 */ /* 0x002fe2000ff7e0ff */
[----:B------:R-:W-:Y:S01]  /*8c30*/  UIMAD UR49, UR29, 0x2f, URZ ;  /* 0x0000002f1d3178a4 */ /* 0x000fe2000f8e023f */
[----:B0-----:R-:W-:-:S03]  /*8c40*/  IADD3.X R5, R225, UR15, RZ, P1, !PT ;  /* 0x0000000fe1057c10 */ /* 0x001fc60008ffe4ff */
        /* <DEDUP_REMOVED lines=43> */
[----:B------:R-:W-:Y:S01]  /*8f00*/  UIMAD UR15, UR29, 0x2c, URZ ;  /* 0x0000002c1d0f78a4 */ /* 0x000fe2000f8e023f */
[----:B0-----:R-:W-:-:S03]  /*8f10*/  IADD3 R5, P1, R226, UR51, RZ ;  /* 0x00000033e2057c10 */ /* 0x001fc6000ff3e0ff */
[----:B------:R0:W-:Y:S01]  /*8f20*/  STL [R1+0xb08], R3 ;  /* 0x000b080301007387 */ /* 0x0001e20000100800 */
[----:B--2---:R-:W-:-:S05]  /*8f30*/  IADD3 R4, P0, R228, UR51, RZ ;  /* 0x00000033e4047c10 */ /* 0x004fca000ff1e0ff */
[----:B------:R1:W-:Y:S01]  /*8f40*/  STL [R1+0xb14], R4 ;  /* 0x000b140401007387 */ /* 0x0003e20000100800 */
[----:B0-----:R-:W-:-:S03]  /*8f50*/  IADD3 R3, P2, R224, UR51, RZ ;  /* 0x00000033e0037c10 */ /* 0x001fc6000ff5e0ff */
[----:B------:R0:W-:Y:S04]  /*8f60*/  STL [R1+0xb1c], R5 ;  /* 0x000b1c0501007387 */ /* 0x0001e80000100800 */
[----:B------:R2:W-:Y:S01]  /*8f70*/  STL [R1+0xb24], R3 ;  /* 0x000b240301007387 */ /* 0x0005e20000100800 */
[----:B-1----:R-:W-:Y:S01]  /*8f80*/  IADD3 R4, P3, R222, UR51, RZ ;  /* 0x00000033de047c10 */ /* 0x002fe2000ff7e0ff */
[----:B------:R-:W-:Y:S01]  /*8f90*/  USHF.R.S32.HI UR51, URZ, 0x1f, UR33 ;  /* 0x0000001f3f337899 */ /* 0x000fe20008011421 */
        /* <DEDUP_REMOVED lines=8> */
[----:B------:R-:W-:Y:S01]  /*9020*/  USHF.R.S32.HI UR59, URZ, 0x1f, UR41 ;  /* 0x0000001f3f3b7899 */ /* 0x000fe20008011429 */
        /* <DEDUP_REMOVED lines=188> */
[----:B------:R-:W-:Y:S01]  /*9bf0*/  USHF.L.U32 UR53, UR29, 0x5, URZ ;  /* 0x000000051d357899 */ /* 0x000fe2000800063f */
        /* <DEDUP_REMOVED lines=53> */
[----:B------:R-:W-:Y:S02]  /*9f50*/  USHF.L.U32 UR6, UR29, 0x6, URZ ;  /* 0x000000061d067899 */ /* 0x000fe4000800063f */
[----:B------:R-:W-:Y:S01]  /*9f60*/  UIMAD UR29, UR29, 0x1d, URZ ;  /* 0x0000001d1d1d78a4 */ /* 0x000fe2000f8e023f */
[----:B0-----:R-:W-:Y:S01]  /*9f70*/  IADD3.X R5, R225, UR59, RZ, P1, !PT ;  /* 0x0000003be1057c10 */ /* 0x001fe20008ffe4ff */
        /* <DEDUP_REMOVED lines=10> */
[----:B--2---:R-:W-:-:S02]  /*a020*/  IADD3 R4, P2, R224, UR15, RZ ;  /* 0x0000000fe0047c10 */ /* 0x004fc4000ff5e0ff */
[----:B0-----:R-:W-:-:S05]  /*a030*/  IADD3 R3, P0, R228, UR15, RZ ;  /* 0x0000000fe4037c10 */ /* 0x001fca000ff1e0ff */
[----:B------:R0:W-:Y:S04]  /*a040*/  STL [R1+0xcf4], R3 ;  /* 0x000cf40301007387 */ /* 0x0001e80000100800 */
[----:B------:R1:W-:Y:S04]  /*a050*/  STL [R1+0xcfc], R5 ;  /* 0x000cfc0501007387 */ /* 0x0003e80000100800 */
[----:B------:R2:W-:Y:S01]  /*a060*/  STL [R1+0xd04], R4 ;  /* 0x000d040401007387 */ /* 0x0005e20000100800 */
[----:B0-----:R-:W-:Y:S01]  /*a070*/  IADD3 R3, P3, R222, UR15, RZ ;  /* 0x0000000fde037c10 */ /* 0x001fe2000ff7e0ff */
[----:B------:R-:W-:-:S02]  /*a080*/  USHF.R.S32.HI UR15, URZ, 0x1f, UR55 ;  /* 0x0000001f3f0f7899 */ /* 0x000fc40008011437 */
[----:B------:R-:W-:Y:S01]  /*a090*/  USHF.R.S32.HI UR55, URZ, 0x1f, UR47 ;  /* 0x0000001f3f377899 */ /* 0x000fe2000801142f */
[----:B-1----:R-:W-:Y:S01]  /*a0a0*/  IADD3.X R5, R225, UR59, RZ, P1, !PT ;  /* 0x0000003be1057c10 */ /* 0x002fe20008ffe4ff */
[----:B------:R0:W-:Y:S01]  /*a0b0*/  STL [R1+0xd0c], R3 ;  /* 0x000d0c0301007387 */ /* 0x0001e20000100800 */
[----:B--2---:R-:W-:Y:S02]  /*a0c0*/  IADD3.X R4, R223, UR59, RZ, P2, !PT ;  /* 0x0000003bdf047c10 */ /* 0x004fe400097fe4ff */
[----:B0-----:R-:W-:-:S05]  /*a0d0*/  IADD3.X R3, R227, UR59, RZ, P0, !PT ;  /* 0x0000003be3037c10 */ /* 0x001fca00087fe4ff */
[----:B------:R0:W-:Y:S04]  /*a0e0*/  STL [R1+0xcf0], R3 ;  /* 0x000cf00301007387 */ /* 0x0001e80000100800 */
[----:B------:R1:W-:Y:S04]  /*a0f0*/  STL [R1+0xcf8], R5 ;  /* 0x000cf80501007387 */ /* 0x0003e80000100800 */
[----:B------:R2:W-:Y:S01]  /*a100*/  STL [R1+0xd00], R4 ;  /* 0x000d000401007387 */ /* 0x0005e20000100800 */
[----:B0-----:R-:W-:Y:S01]  /*a110*/  IADD3.X R3, R221, UR59, RZ, P3, !PT ;  /* 0x0000003bdd037c10 */ /* 0x001fe20009ffe4ff */
[----:B------:R-:W-:-:S02]  /*a120*/  USHF.R.S32.HI UR59, URZ, 0x1f, UR33 ;  /* 0x0000001f3f3b7899 */ /* 0x000fc40008011421 */
[----:B-1----:R-:W-:Y:S02]  /*a130*/  IADD3 R5, P1, R226, UR33, RZ ;  /* 0x00000021e2057c10 */ /* 0x002fe4000ff3e0ff */
        /* <DEDUP_REMOVED lines=69> */
[----:B-1----:R-:W-:Y:S02]  /*a590*/  IADD3.X R3, R221, UR59, RZ, P3, !PT ;  /* 0x0000003bdd037c10 */ /* 0x002fe40009ffe4ff */
        /* <DEDUP_REMOVED lines=293> */
[----:B------:R-:W-:Y:S04]  /*b7f0*/  STL [R1+0xf9c], R5 ;  /* 0x000f9c0501007387 */ /* 0x000fe80000100800 */
[----:B------:R0:W-:Y:S01]  /*b800*/  STL [R1+0xfa4], R3 ;  /* 0x000fa40301007387 */ /* 0x0001e20000100800 */
[----:B-1----:R-:W-:Y:S01]  /*b810*/  IADD3 R4, P3, R222, UR39, RZ ;  /* 0x00000027de047c10 */ /* 0x002fe2000ff7e0ff */
[----:B------:R-:W-:-:S04]  /*b820*/  USHF.R.S32.HI UR39, URZ, 0x1f, UR19 ;  /* 0x0000001f3f277899 */ /* 0x000fc80008011413 */
[----:B------:R1:W-:Y:S01]  /*b830*/  STL [R1+0xfac], R4 ;  /* 0x000fac0401007387 */ /* 0x0003e20000100800 */
[----:B0-----:R-:W-:Y:S02]  /*b840*/  SHF.R.S32.HI R3, RZ, 0x6, R0 ;  /* 0x00000006ff037819 */ /* 0x001fe40000011400 */
[----:B------:R-:W-:-:S03]  /*b850*/  IADD3.X R0, R227, UR9, RZ, P0, !PT ;  /* 0x00000009e3007c10 */ /* 0x000fc600087fe4ff */
[----:B------:R0:W-:Y:S01]  /*b860*/  STL [R1+0x1318], R3 ;  /* 0x0013180301007387 */ /* 0x0001e20000100800 */
[----:B-1----:R-:W-:-:S03]  /*b870*/  IADD3.X R4, R225, UR9, RZ, P1, !PT ;  /* 0x00000009e1047c10 */ /* 0x002fc60008ffe4ff */
[----:B------:R1:W-:Y:S04]  /*b880*/  STL [R1+0xf90], R0 ;  /* 0x000f900001007387 */ /* 0x0003e80000100800 */
[----:B------:R2:W-:Y:S01]  /*b890*/  STL [R1+0xf98], R4 ;  /* 0x000f980401007387 */ /* 0x0005e20000100800 */
[----:B0-----:R-:W-:Y:S02]  /*b8a0*/  IADD3.X R3, R223, UR9, RZ, P2, !PT ;  /* 0x00000009df037c10 */ /* 0x001fe400097fe4ff */
[----:B-1----:R-:W-:-:S03]  /*b8b0*/  IADD3.X R0, R221, UR9, RZ, P3, !PT ;  /* 0x00000009dd007c10 */ /* 0x002fc60009ffe4ff */
[----:B------:R0:W-:Y:S01]  /*b8c0*/  STL [R1+0xfa0], R3 ;  /* 0x000fa00301007387 */ /* 0x0001e20000100800 */
[----:B------:R-:W-:Y:S01]  /*b8d0*/  UIADD3 UR9, UP0, UR12, 0x2, URZ ;  /* 0x000000020c097890 */ /* 0x000fe2000ff1e03f */
[----:B--2---:R-:W-:Y:S02]  /*b8e0*/  IADD3 R4, P1, R226, UR5, RZ ;  /* 0x00000005e2047c10 */ /* 0x004fe4000ff3e0ff */
[----:B------:R1:W-:Y:S01]  /*b8f0*/  STL [R1+0xfa8], R0 ;  /* 0x000fa80001007387 */ /* 0x0003e20000100800 */
[----:B------:R-:W-:Y:S02]  /*b900*/  UIADD3.X UR59, UR4, -0x7fffffe0, URZ, UP0, !UPT ;  /* 0x80000020043b7890 */ /* 0x000fe400087fe43f */
[----:B------:R-:W-:Y:S01]  /*b910*/  USHF.R.S32.HI UR4, URZ, 0x1f, UR7 ;  /* 0x0000001f3f047899 */ /* 0x000fe20008011407 */
[----:B0-----:R-:W-:Y:S02]  /*b920*/  IADD3 R3, P0, R228, UR5, RZ ;  /* 0x00000005e4037c10 */ /* 0x001fe4000ff1e0ff */
[----:B-1----:R-:W-:-:S03]  /*b930*/  IADD3 R0, P2, R224, UR5, RZ ;  /* 0x00000005e0007c10 */ /* 0x002fc6000ff5e0ff */
[----:B------:R0:W-:Y:S04]  /*b940*/  STL [R1+0xfb4], R3 ;  /* 0x000fb40301007387 */ /* 0x0001e80000100800 */
[----:B------:R-:W-:Y:S04]  /*b950*/  STL [R1+0xfbc], R4 ;  /* 0x000fbc0401007387 */ /* 0x000fe80000100800 */
[----:B------:R1:W-:Y:S01]  /*b960*/  STL [R1+0xfc4], R0 ;  /* 0x000fc40001007387 */ /* 0x0003e20000100800 */
[----:B0-----:R-:W-:Y:S01]  /*b970*/  IADD3 R3, P3, R222, UR5, RZ ;  /* 0x00000005de037c10 */ /* 0x001fe2000ff7e0ff */
[----:B------:R-:W-:-:S04]  /*b980*/  USHF.R.S32.HI UR5, URZ, 0x1f, UR6 ;  /* 0x0000001f3f057899 */ /* 0x000fc80008011406 */
[----:B------:R0:W-:Y:S01]  /*b990*/  STL [R1+0xfcc], R3 ;  /* 0x000fcc0301007387 */ /* 0x0001e20000100800 */
[----:B-1----:R-:W-:Y:S01]  /*b9a0*/  IMAD R0, R229, 0x40, R2 ;  /* 0x00000040e5007824 */ /* 0x002fe200078e0202 */
[----:B------:R-:W-:-:S04]  /*b9b0*/  IADD3.X R2, R225, UR8, RZ, P1, !PT ;  /* 0x00000008e1027c10 */ /* 0x000fc80008ffe4ff */
[----:B------:R-:W-:Y:S01]  /*b9c0*/  STL [R1+0x6b8], R0 ;  /* 0x0006b80001007387 */ /* 0x000fe20000100800 */
[----:B0-----:R-:W-:-:S05]  /*b9d0*/  IADD3.X R3, R227, UR8, RZ, P0, !PT ;  /* 0x00000008e3037c10 */ /* 0x001fca00087fe4ff */
[----:B------:R0:W-:Y:S04]  /*b9e0*/  STL [R1+0xfb0], R3 ;  /* 0x000fb00301007387 */ /* 0x0001e80000100800 */
[----:B------:R1:W-:Y:S01]  /*b9f0*/  STL [R1+0xfb8], R2 ;  /* 0x000fb80201007387 */ /* 0x0003e20000100800 */
[----:B0-----:R-:W-:Y:S02]  /*ba00*/  IADD3.X R3, R223, UR8, RZ, P2, !PT ;  /* 0x00000008df037c10 */ /* 0x001fe400097fe4ff */
[----:B------:R-:W-:Y:S02]  /*ba10*/  IADD3 R4, P2, R224, UR54, RZ ;  /* 0x00000036e0047c10 */ /* 0x000fe4000ff5e0ff */
[----:B-1----:R-:W-:Y:S01]  /*ba20*/  IADD3.X R2, R221, UR8, RZ, P3, !PT ;  /* 0x00000008dd027c10 */ /* 0x002fe20009ffe4ff */
[----:B------:R0:W-:Y:S01]  /*ba30*/  STL [R1+0xfc0], R3 ;  /* 0x000fc00301007387 */ /* 0x0001e20000100800 */
[----:B------:R-:W-:Y:S01]  /*ba40*/  UMOV UR8, UR9 ;  /* 0x0000000900087c82 */ /* 0x000fe20008000000 */
[----:B------:R-:W-:Y:S01]  /*ba50*/  UMOV UR9, UR59 ;  /* 0x0000003b00097c82 */ /* 0x000fe20008000000 */
[----:B------:R-:W-:Y:S01]  /*ba60*/  ULDC UR59, c[0x0][0x238] ;  /* 0x00008e00003b7ab9 */ /* 0x000fe20000000800 */
[----:B------:R1:W-:Y:S01]  /*ba70*/  STL [R1+0xfc8], R2 ;  /* 0x000fc80201007387 */ /* 0x0003e20000100800 */
[----:B0-----:R-:W-:-:S02]  /*ba80*/  IADD3 R3, P0, R228, UR54, RZ ;  /* 0x00000036e4037c10 */ /* 0x001fc4000ff1e0ff */
[----:B-1----:R-:W-:-:S03]  /*ba90*/  IADD3 R2, P1, R226, UR54, RZ ;  /* 0x00000036e2027c10 */ /* 0x002fc6000ff3e0ff */
[----:B------:R0:W-:Y:S04]  /*baa0*/  STL [R1+0xfd4], R3 ;  /* 0x000fd40301007387 */ /* 0x0001e80000100800 */
[----:B------:R1:W-:Y:S04]  /*bab0*/  STL [R1+0xfdc], R2 ;  /* 0x000fdc0201007387 */ /* 0x0003e80000100800 */
[----:B------:R2:W-:Y:S01]  /*bac0*/  STL [R1+0xfe4], R4 ;  /* 0x000fe40401007387 */ /* 0x0005e20000100800 */
[----:B0-----:R-:W-:Y:S02]  /*bad0*/  IADD3 R3, P3, R222, UR54, RZ ;  /* 0x00000036de037c10 */ /* 0x001fe4000ff7e0ff */
[----:B-1----:R-:W-:-:S03]  /*bae0*/  IADD3.X R2, R227, UR55, RZ, P0, !PT ;  /* 0x00000037e3027c10 */ /* 0x002fc600087fe4ff */
[----:B------:R0:W-:Y:S01]  /*baf0*/  STL [R1+0xfec], R3 ;  /* 0x000fec0301007387 */ /* 0x0001e20000100800 */
[----:B--2---:R-:W-:-:S03]  /*bb00*/  IADD3.X R4, R225, UR55, RZ, P1, !PT ;  /* 0x00000037e1047c10 */ /* 0x004fc60008ffe4ff */
[----:B------:R1:W-:Y:S04]  /*bb10*/  STL [R1+0xfd0], R2 ;  /* 0x000fd00201007387 */ /* 0x0003e80000100800 */
[----:B------:R2:W-:Y:S01]  /*bb20*/  STL [R1+0xfd8], R4 ;  /* 0x000fd80401007387 */ /* 0x0005e20000100800 */
[----:B0-----:R-:W-:Y:S02]  /*bb30*/  IADD3.X R3, R223, UR55, RZ, P2, !PT ;  /* 0x00000037df037c10 */ /* 0x001fe400097fe4ff */
[----:B-1----:R-:W-:-:S03]  /*bb40*/  IADD3.X R2, R221, UR55, RZ, P3, !PT ;  /* 0x00000037dd027c10 */ /* 0x002fc60009ffe4ff */
[----:B------:R0:W-:Y:S01]  /*bb50*/  STL [R1+0xfe0], R3 ;  /* 0x000fe00301007387 */ /* 0x0001e20000100800 */
[----:B------:R-:W-:Y:S01]  /*bb60*/  UIADD3.64 UR54, UR8, 0xfe, URZ ;  /* 0x000000fe08367897 */ /* 0x000fe2000fffe03f */
[----:B--2---:R-:W-:Y:S02]  /*bb70*/  IADD3 R4, P2, R224, UR52, RZ ;  /* 0x00000034e0047c10 */ /* 0x004fe4000ff5e0ff */
[----:B------:R1:W-:Y:S01]  /*bb80*/  STL [R1+0xfe8], R2 ;  /* 0x000fe80201007387 */ /* 0x0003e20000100800 */
[----:B0-----:R-:W-:Y:S02]  /*bb90*/  IADD3 R3, P0, R228, UR52, RZ ;  /* 0x00000034e4037c10 */ /* 0x001fe4000ff1e0ff */
        /* <DEDUP_REMOVED lines=16> */
[----:B------:R-:W-:Y:S01]  /*bca0*/  UIADD3.64 UR52, UR8, 0x700, URZ ;  /* 0x0000070008347897 */ /* 0x000fe2000fffe03f */
        /* <DEDUP_REMOVED lines=185> */
[----:B--2---:R-:W-:-:S03]  /*c840*/  IADD3 R4, P2, R224, UR42, RZ ;  /* 0x0000002ae0047c10 */ /* 0x004fc6000ff5e0ff */
        /* <DEDUP_REMOVED lines=11> */
[----:B------:R-:W-:Y:S01]  /*c900*/  STL [R1+0x1178], R4 ;  /* 0x0011780401007387 */ /* 0x000fe20000100800 */
[----:B0-----:R-:W-:Y:S02]  /*c910*/  IADD3.X R3, R223, UR43, RZ, P2, !PT ;  /* 0x0000002bdf037c10 */ /* 0x001fe400097fe4ff */
[----:B-1----:R-:W-:-:S03]  /*c920*/  IADD3.X R2, R221, UR43, RZ, P3, !PT ;  /* 0x0000002bdd027c10 */ /* 0x002fc60009ffe4ff */
[----:B------:R0:W-:Y:S04]  /*c930*/  STL [R1+0x1180], R3 ;  /* 0x0011800301007387 */ /* 0x0001e80000100800 */
[----:B------:R1:W-:Y:S01]  /*c940*/  STL [R1+0x1188], R2 ;  /* 0x0011880201007387 */ /* 0x0003e20000100800 */
[C---:B0-----:R-:W-:Y:S02]  /*c950*/  LOP3.LUT R3, R0.reuse, 0x10, RZ, 0x3c, !PT ;  /* 0x0000001000037812 */ /* 0x041fe400078e3cff */
[----:B-1----:R-:W-:-:S03]  /*c960*/  LOP3.LUT R2, R0, 0x20, RZ, 0x3c, !PT ;  /* 0x0000002000027812 */ /* 0x002fc600078e3cff */
[----:B------:R0:W-:Y:S01]  /*c970*/  STL [R1+0x788], R3 ;  /* 0x0007880301007387 */ /* 0x0001e20000100800 */
[----:B------:R-:W-:-:S03]  /*c980*/  LOP3.LUT R0, R0, 0x30, RZ, 0x3c, !PT ;  /* 0x0000003000007812 */ /* 0x000fc600078e3cff */
[----:B------:R1:W-:Y:S04]  /*c990*/  STL [R1+0x784], R2 ;  /* 0x0007840201007387 */ /* 0x0003e80000100800 */
[----:B------:R2:W-:Y:S01]  /*c9a0*/  STL [R1+0x780], R0 ;  /* 0x0007800001007387 */ /* 0x0005e20000100800 */
[----:B0-----:R-:W-:Y:S02]  /*c9b0*/  IADD3 R3, P1, R228, UR13, RZ ;  /* 0x0000000de4037c10 */ /* 0x001fe4000ff3e0ff */
[----:B-1----:R-:W-:-:S03]  /*c9c0*/  IADD3 R2, P0, R226, UR13, RZ ;  /* 0x0000000de2027c10 */ /* 0x002fc6000ff1e0ff */
[----:B------:R0:W-:Y:S01]  /*c9d0*/  STL [R1+0x1194], R3 ;  /* 0x0011940301007387 */ /* 0x0001e20000100800 */
[----:B--2---:R-:W-:-:S03]  /*c9e0*/  IADD3 R0, P4, R224, UR13, RZ ;  /* 0x0000000de0007c10 */ /* 0x004fc6000ff9e0ff */
        /* <DEDUP_REMOVED lines=9> */
[----:B-1----:R-:W-:-:S03]  /*ca80*/  IADD3.X R2, R227, UR30, RZ, P1, !PT ;  /* 0x0000001ee3027c10 */ /* 0x002fc60008ffe4ff */
[----:B------:R0:W-:Y:S01]  /*ca90*/  STL [R1+0x11c4], R3 ;  /* 0x0011c40301007387 */ /* 0x0001e20000100800 */
[----:B--2---:R-:W-:-:S03]  /*caa0*/  IADD3 R0, P1, R222, UR27, RZ ;  /* 0x0000001bde007c10 */ /* 0x004fc6000ff3e0ff */
[----:B------:R1:W-:Y:S04]  /*cab0*/  STL [R1+0x1190], R2 ;  /* 0x0011900201007387 */ /* 0x0003e80000100800 */
[----:B------:R2:W-:Y:S01]  /*cac0*/  STL [R1+0x11cc], R0 ;  /* 0x0011cc0001007387 */ /* 0x0005e20000100800 */
[----:B0-----:R-:W-:Y:S02]  /*cad0*/  IADD3.X R3, R225, UR30, RZ, P0, !PT ;  /* 0x0000001ee1037c10 */ /* 0x001fe400087fe4ff */
[----:B-1----:R-:W-:-:S03]  /*cae0*/  IADD3 R2, P0, R228, UR26, RZ ;  /* 0x0000001ae4027c10 */ /* 0x002fc6000ff1e0ff */
[----:B------:R0:W-:Y:S01]  /*caf0*/  STL [R1+0x1198], R3 ;  /* 0x0011980301007387 */ /* 0x0001e20000100800 */
[----:B--2---:R-:W-:-:S03]  /*cb00*/  IADD3.X R0, R223, UR30, RZ, P4, !PT ;  /* 0x0000001edf007c10 */ /* 0x004fc6000a7fe4ff */
        /* <DEDUP_REMOVED lines=57> */
[----:B-1----:R-:W-:Y:S02]  /*cea0*/  IADD3.X R2, R227, UR38, RZ, P4, !PT ;  /* 0x00000026e3027c10 */ /* 0x002fe4000a7fe4ff */
[----:B--2---:R-:W-:-:S03]  /*ceb0*/  IADD3 R0, P4, R222, UR19, RZ ;  /* 0x00000013de007c10 */ /* 0x004fc6000ff9e0ff */
[----:B------:R0:W-:Y:S04]  /*cec0*/  STL [R1+0x1210], R2 ;  /* 0x0012100201007387 */ /* 0x0001e80000100800 */
        /* <DEDUP_REMOVED lines=29> */
[----:B------:R-:W-:-:S03]  /*d0a0*/  UMOV UR15, 0x80000020 ;  /* 0x80000020000f7882 */ /* 0x000fc60000000000 */
[----:B------:R2:W-:Y:S02]  /*d0b0*/  STL [R1+0x1268], R0 ;  /* 0x0012680001007387 */ /* 0x0005e40000100800 */
.L_x_2:
[----:B0-2---:R-:W2:Y:S04]  /*d0c0*/  LDL R2, [R1+0x71c] ;  /* 0x00071c0001027983 */ /* 0x005ea80000100800 */
[----:B------:R-:W-:Y:S04]  /*d0d0*/  STL [R1+0x19b8], R239 ;  /* 0x0019b8ef01007387 */ /* 0x000fe80000100800 */
        /* <DEDUP_REMOVED lines=63> */
[----:B------:R0:W-:Y:S04]  /*d4d0*/  STL [R1+0x158c], R205 ;  /* 0x00158ccd01007387 */ /* 0x0001e80000100800 */
[----:B0-----:R-:W3:Y:S04]  /*d4e0*/  LDL.LU R205, [R1+0xf94] ;  /* 0x000f940001cd7983 */ /* 0x001ee80000300800 */
[----:B------:R0:W-:Y:S04]  /*d4f0*/  STL [R1+0x1588], R206 ;  /* 0x001588ce01007387 */ /* 0x0001e80000100800 */
[----:B0-----:R-:W4:Y:S04]  /*d500*/  LDL.LU R206, [R1+0xfb8] ;  /* 0x000fb80001ce7983 */ /* 0x001f280000300800 */
[----:B------:R0:W-:Y:S04]  /*d510*/  STL [R1+0x1584], R207 ;  /* 0x001584cf01007387 */ /* 0x0001e80000100800 */
[----:B0-----:R-:W3:Y:S04]  /*d520*/  LDL.LU R207, [R1+0xf8c] ;  /* 0x000f8c0001cf7983 */ /* 0x001ee80000300800 */
        /* <DEDUP_REMOVED lines=14> */
[----:B------:R-:W-:Y:S04]  /*d610*/  STL [R1+0x1564], R215 ;  /* 0x001564d701007387 */ /* 0x000fe80000100800 */
        /* <DEDUP_REMOVED lines=245> */
[----:B------:R0:W-:Y:S01]  /*e570*/  STL [R1+0x135c], R83 ;  /* 0x00135c5301007387 */ /* 0x0001e20000100800 */
[----:B------:R-:W-:-:S03]  /*e580*/  MOV R0, UR49 ;  /* 0x0000003100007c02 */ /* 0x000fc60008000f00 */
[----:B0-----:R-:W3:Y:S04]  /*e590*/  LDL.LU R83, [R1+0xbcc] ;  /* 0x000bcc0001537983 */ /* 0x001ee80000300800 */
[----:B------:R0:W-:Y:S04]  /*e5a0*/  STL [R1+0x1358], R84 ;  /* 0x0013585401007387 */ /* 0x0001e80000100800 */
[----:B0-----:R-:W3:Y:S04]  /*e5b0*/  LDL.LU R84, [R1+0xbf0] ;  /* 0x000bf00001547983 */ /* 0x001ee80000300800 */
[----:B------:R0:W-:Y:S01]  /*e5c0*/  STL [R1+0x1354], R85 ;  /* 0x0013545501007387 */ /* 0x0001e20000100800 */
[----:B------:R-:W-:-:S03]  /*e5d0*/  MOV R3, UR48 ;  /* 0x0000003000037c02 */ /* 0x000fc60008000f00 */
[----:B0-----:R-:W3:Y:S04]  /*e5e0*/  LDL.LU R85, [R1+0xbc4] ;  /* 0x000bc40001557983 */ /* 0x001ee80000300800 */
[----:B------:R0:W-:Y:S04]  /*e5f0*/  STL [R1+0x1350], R86 ;  /* 0x0013505601007387 */ /* 0x0001e80000100800 */
[----:B0-----:R-:W3:Y:S01]  /*e600*/  LDL.LU R86, [R1+0xbe8] ;  /* 0x000be80001567983 */ /* 0x001ee20000300800 */
[----:B------:R-:W-:Y:S02]  /*e610*/  PRMT R232, RZ, 0x7610, R232 ;  /* 0x00007610ffe87816 */ /* 0x000fe400000000e8 */
[----:B------:R-:W-:Y:S01]  /*e620*/  PRMT R239, RZ, 0x7610, R239 ;  /* 0x00007610ffef7816 */ /* 0x000fe200000000ef */
[----:B------:R-:W-:Y:S04]  /*e630*/  STL [R1+0x134c], R87 ;  /* 0x00134c5701007387 */ /* 0x000fe80000100800 */
[----:B-----5:R-:W-:Y:S04]  /*e640*/  STL [R1+0x1330], R220 ;  /* 0x001330dc01007387 */ /* 0x020fe80000100800 */
[----:B------:R-:W-:Y:S04]  /*e650*/  STL [R1+0x132c], R219 ;  /* 0x00132cdb01007387 */ /* 0x000fe80000100800 */
[----:B------:R-:W-:Y:S04]  /*e660*/  STL [R1+0x1328], R218 ;  /* 0x001328da01007387 */ /* 0x000fe80000100800 */
[----:B------:R-:W-:Y:S04]  /*e670*/  STL [R1+0x1324], R217 ;  /* 0x001324d901007387 */ /* 0x000fe80000100800 */
[----:B------:R-:W-:Y:S04]  /*e680*/  STL [R1+0x1320], R216 ;  /* 0x001320d801007387 */ /* 0x000fe80000100800 */
[----:B------:R0:W-:Y:S04]  /*e690*/  STL [R1+0x128c], R0 ;  /* 0x00128c0001007387 */ /* 0x0001e80000100800 */
[----:B------:R1:W-:Y:S01]  /*e6a0*/  STL [R1+0x1288], R3 ;  /* 0x0012880301007387 */ /* 0x0003e20000100800 */
[----:B0-----:R-:W-:-:S02]  /*e6b0*/  MOV R0, UR53 ;  /* 0x0000003500007c02 */ /* 0x001fc40008000f00 */
[----:B-1----:R-:W-:-:S03]  /*e6c0*/  MOV R3, UR52 ;  /* 0x0000003400037c02 */ /* 0x002fc60008000f00 */
[----:B------:R0:W-:Y:S04]  /*e6d0*/  STL [R1+0x1284], R0 ;  /* 0x0012840001007387 */ /* 0x0001e80000100800 */
[----:B------:R1:W-:Y:S01]  /*e6e0*/  STL [R1+0x1280], R3 ;  /* 0x0012800301007387 */ /* 0x0003e20000100800 */
[----:B0-----:R-:W-:Y:S02]  /*e6f0*/  MOV R0, UR7 ;  /* 0x0000000700007c02 */ /* 0x001fe40008000f00 */
[----:B-1----:R-:W-:-:S03]  /*e700*/  MOV R3, UR6 ;  /* 0x0000000600037c02 */ /* 0x002fc60008000f00 */
[----:B------:R0:W-:Y:S04]  /*e710*/  STL [R1+0x127c], R0 ;  /* 0x00127c0001007387 */ /* 0x0001e80000100800 */
[----:B------:R1:W-:Y:S01]  /*e720*/  STL [R1+0x1278], R3 ;  /* 0x0012780301007387 */ /* 0x0003e20000100800 */
[----:B0-----:R-:W-:Y:S02]  /*e730*/  MOV R0, UR5 ;  /* 0x0000000500007c02 */ /* 0x001fe40008000f00 */
[----:B-1----:R-:W-:-:S03]  /*e740*/  MOV R3, UR4 ;  /* 0x0000000400037c02 */ /* 0x002fc60008000f00 */
[----:B------:R0:W-:Y:S04]  /*e750*/  STL [R1+0x1274], R0 ;  /* 0x0012740001007387 */ /* 0x0001e80000100800 */
[----:B------:R1:W-:Y:S01]  /*e760*/  STL [R1+0x1270], R3 ;  /* 0x0012700301007387 */ /* 0x0003e20000100800 */
[----:B------:R-:W-:Y:S02]  /*e770*/  PRMT R248, RZ, 0x7610, R248 ;  /* 0x00007610fff87816 */ /* 0x000fe400000000f8 */
[----:B------:R-:W-:Y:S01]  /*e780*/  PRMT R242, RZ, 0x7610, R242 ;  /* 0x00007610fff27816 */ /* 0x000fe200000000f2 */
[----:B------:R-:W-:Y:S01]  /*e790*/  STL [R1+0x1894], R222 ;  /* 0x001894de01007387 */ /* 0x000fe20000100800 */
[----:B0-----:R-:W2:Y:S03]  /*e7a0*/  LDC R0, c[0x0][0x230] ;  /* 0x00008c00ff007b82 */ /* 0x001ea60000000800 */
[----:B------:R-:W-:Y:S01]  /*e7b0*/  STL [R1+0x1890], R221 ;  /* 0x001890dd01007387 */ /* 0x000fe20000100800 */
[----:B--2---:R-:W-:-:S05]  /*e7c0*/  IMAD R0, R2, -0x40, R0 ;  /* 0xffffffc002007824 */ /* 0x004fca00078e0200 */
[C---:B------:R-:W-:Y:S01]  /*e7d0*/  ISETP.GT.AND P0, PT, R0.reuse, RZ, PT ;  /* 0x000000ff0000720c */ /* 0x040fe20003f04270 */
[----:B------:R-:W-:Y:S01]  /*e7e0*/  STL [R1+0x189c], R224 ;  /* 0x00189ce001007387 */ /* 0x000fe20000100800 */
[----:B------:R-:W-:-:S11]  /*e7f0*/  ISETP.GT.AND P1, PT, R0, 0x1, PT ;  /* 0x000000010000780c */ /* 0x000fd60003f24270 */
[----:B------:R-:W-:Y:S02]  /*e800*/  @P0 IMAD.MOV.U32 R2, RZ, RZ, R222 ;  /* 0x000000ffff020224 */ /* 0x000fe400078e00de */
[----:B-1----:R-:W-:-:S05]  /*e810*/  @P0 IMAD.MOV.U32 R3, RZ, RZ, R221 ;  /* 0x000000ffff030224 */ /* 0x002fca00078e00dd */
[----:B------:R0:W2:Y:S04]  /*e820*/  @P0 LDG.E.U8 R232, desc[UR56][R2.64] ;  /* 0x0000003802e80981 */ /* 0x0000a8000c1e1100 */
[----:B------:R-:W-:Y:S01]  /*e830*/  STL [R1+0x1898], R223 ;  /* 0x001898df01007387 */ /* 0x000fe20000100800 */
[----:B0-----:R-:W-:Y:S02]  /*e840*/  @P0 IMAD.MOV.U32 R2, RZ, RZ, R224 ;  /* 0x000000ffff020224 */ /* 0x001fe400078e00e0 */
[----:B------:R-:W-:-:S05]  /*e850*/  @P0 IMAD.MOV.U32 R3, RZ, RZ, R223 ;  /* 0x000000ffff030224 */ /* 0x000fca00078e00df */
[----:B------:R0:W4:Y:S02]  /*e860*/  @P0 LDG.E.U8 R239, desc[UR56][R2.64] ;  /* 0x0000003802ef0981 */ /* 0x000124000c1e1100 */
[----:B0-----:R-:W-:Y:S02]  /*e870*/  @P0 IMAD.MOV.U32 R2, RZ, RZ, R226 ;  /* 0x000000ffff020224 */ /* 0x001fe400078e00e2 */
[----:B------:R-:W-:-:S05]  /*e880*/  @P0 IMAD.MOV.U32 R3, RZ, RZ, R225 ;  /* 0x000000ffff030224 */ /* 0x000fca00078e00e1 */
[----:B------:R0:W3:Y:S02]  /*e890*/  @P0 LDG.E.U8 R248, desc[UR56][R2.64] ;  /* 0x0000003802f80981 */ /* 0x0000e4000c1e1100 */
[----:B0-----:R-:W-:Y:S02]  /*e8a0*/  @P0 IMAD.MOV.U32 R2, RZ, RZ, R228 ;  /* 0x000000ffff020224 */ /* 0x001fe400078e00e4 */
[----:B------:R-:W-:-:S05]  /*e8b0*/  @P0 IMAD.MOV.U32 R3, RZ, RZ, R227 ;  /* 0x000000ffff030224 */ /* 0x000fca00078e00e3 */
[----:B------:R-:W2:Y:S04]  /*e8c0*/  @P0 LDG.E.U8 R242, desc[UR56][R2.64] ;  /* 0x0000003802f20981 */ /* 0x000ea8000c1e1100 */
[----:B----4-:R0:W-:Y:S04]  /*e8d0*/  STL [R1+0x544], R239 ;  /* 0x000544ef01007387 */ /* 0x0101e80000100800 */
[----:B0-----:R-:W4:Y:S04]  /*e8e0*/  LDL.LU R239, [R1+0x19b8] ;  /* 0x0019b80001ef7983 */ /* 0x001f280000300800 */
[----:B------:R-:W-:Y:S04]  /*e8f0*/  STL [R1+0x18a4], R226 ;  /* 0x0018a4e201007387 */ /* 0x000fe80000100800 */
[----:B------:R-:W-:Y:S04]  /*e900*/  STL [R1+0x18a0], R225 ;  /* 0x0018a0e101007387 */ /* 0x000fe80000100800 */
[----:B---3--:R0:W-:Y:S04]  /*e910*/  STL [R1+0x550], R248 ;  /* 0x000550f801007387 */ /* 0x0081e80000100800 */
[----:B0-----:R-:W3:Y:S04]  /*e920*/  LDL.LU R248, [R1+0x19b4] ;  /* 0x0019b40001f87983 */ /* 0x001ee80000300800 */
[----:B------:R-:W-:Y:S04]  /*e930*/  STL [R1+0x18ac], R228 ;  /* 0x0018ace401007387 */ /* 0x000fe80000100800 */
[----:B------:R-:W-:Y:S04]  /*e940*/  STL [R1+0x18a8], R227 ;  /* 0x0018a8e301007387 */ /* 0x000fe80000100800 */
[----:B--2---:R0:W-:Y:S04]  /*e950*/  STL [R1+0x558], R242 ;  /* 0x000558f201007387 */ /* 0x0041e80000100800 */
[----:B0-----:R-:W2:Y:S04]  /*e960*/  LDL.LU R242, [R1+0x19b0] ;  /* 0x0019b00001f27983 */ /* 0x001ea80000300800 */
[----:B------:R-:W4:Y:S04]  /*e970*/  LDL R2, [R1+0x1268] ;  /* 0x0012680001027983 */ /* 0x000f280000100800 */
[----:B------:R-:W4:Y:S01]  /*e980*/  LDL R3, [R1+0x126c] ;  /* 0x00126c0001037983 */ /* 0x000f220000100800 */
[----:B------:R-:W-:-:S02]  /*e990*/  PRMT R14, RZ, 0x7610, R14 ;  /* 0x00007610ff0e7816 */ /* 0x000fc4000000000e */
[----:B----4-:R-:W-:-:S04]  /*e9a0*/  @P1 LOP3.LUT R3, R3, R2, RZ, 0x3c, !PT ;  /* 0x0000000203031212 */ /* 0x010fc800078e3cff */
[----:B------:R-:W-:-:S04]  /*e9b0*/  @P1 LOP3.LUT R2, R3, R2, RZ, 0x3c, !PT ;  /* 0x0000000203021212 */ /* 0x000fc800078e3cff */
[----:B------:R-:W-:-:S05]  /*e9c0*/  @P1 LOP3.LUT R3, R3, R2, RZ, 0x3c, !PT ;  /* 0x0000000203031212 */ /* 0x000fca00078e3cff */
[----:B------:R0:W4:Y:S04]  /*e9d0*/  @P1 LDG.E.U8 R14, desc[UR56][R2.64] ;  /* 0x00000038020e1981 */ /* 0x000128000c1e1100 */
[----:B------:R-:W0:Y:S04]  /*e9e0*/  LDL R2, [R1+0x1260] ;  /* 0x0012600001027983 */ /* 0x000e280000100800 */
[----:B------:R-:W0:Y:S01]  /*e9f0*/  LDL R3, [R1+0x1264] ;  /* 0x0012640001037983 */ /* 0x000e220000100800 */
[----:B------:R-:W-:Y:S02]  /*ea00*/  PRMT R252, RZ, 0x7610, R252 ;  /* 0x00007610fffc7816 */ /* 0x000fe400000000fc */
[----:B0-----:R-:W-:-:S04]  /*ea10*/  @P1 LOP3.LUT R3, R3, R2, RZ, 0x3c, !PT ;  /* 0x0000000203031212 */ /* 0x001fc800078e3cff */
        /* <DEDUP_REMOVED lines=9> */
[----:B------:R-:W3:Y:S04]  /*eab0*/  @P1 LDG.E.U8 R204, desc[UR56][R2.64] ;  /* 0x0000003802cc1981 */ /* 0x000ee8000c1e1100 */
[----:B---3--:R0:W-:Y:S04]  /*eac0*/  STL [R1+0x524], R204 ;  /* 0x000524cc01007387 */ /* 0x0081e80000100800 */
[----:B0-----:R-:W3:Y:S04]  /*ead0*/  LDL.LU R204, [R1+0x19ac] ;  /* 0x0019ac0001cc7983 */ /* 0x001ee80000300800 */
[----:B------:R-:W2:Y:S04]  /*eae0*/  LDL R2, [R1+0x1250] ;  /* 0x0012500001027983 */ /* 0x000ea80000100800 */
[----:B------:R-:W2:Y:S01]  /*eaf0*/  LDL R3, [R1+0x1254] ;  /* 0x0012540001037983 */ /* 0x000ea20000100800 */
[----:B------:R-:W-:-:S02]  /*eb00*/  PRMT R202, RZ, 0x7610, R202 ;  /* 0x00007610ffca7816 */ /* 0x000fc400000000ca */
[----:B--2---:R-:W-:-:S04]  /*eb10*/  @P1 LOP3.LUT R3, R3, R2, RZ, 0x3c, !PT ;  /* 0x0000000203031212 */ /* 0x004fc800078e3cff */
[----:B------:R-:W-:-:S04]  /*eb20*/  @P1 LOP3.LUT R2, R3, R2, RZ, 0x3c, !PT ;  /* 0x0000000203021212 */ /* 0x000fc800078e3cff */
[----:B------:R-:W-:-:S05]  /*eb30*/  @P1 LOP3.LUT R3, R3, R2, RZ, 0x3c, !PT ;  /* 0x0000000203031212 */ /* 0x000fca00078e3cff */
[----:B------:R-:W2:Y:S01]  /*eb40*/  @P1 LDG.E.U8 R202, desc[UR56][R2.64] ;  /* 0x0000003802ca1981 */ /* 0x000ea2000c1e1100 */
[----:B------:R-:W-:-:S03]  /*eb50*/  ISETP.GT.AND P0, PT, R0, 0x2, PT ;  /* 0x000000020000780c */ /* 0x000fc60003f04270 */
        /* <DEDUP_REMOVED lines=17> */
[----:B0-----:R-:W2:Y:S04]  /*ec70*/  LDL.LU R203, [R1+0x19a4] ;  /* 0x0019a40001cb7983 */ /* 0x001ea80000300800 */
[----:B------:R-:W3:Y:S04]  /*ec80*/  LDL R2, [R1+0x1238] ;  /* 0x0012380001027983 */ /* 0x000ee80000100800 */
[----:B------:R-:W3:Y:S01]  /*ec90*/  LDL R3, [R1+0x123c] ;  /* 0x00123c0001037983 */ /* 0x000ee20000100800 */
[----:B------:R-:W-:-:S02]  /*eca0*/  PRMT R200, RZ, 0x7610, R200 ;  /* 0x00007610ffc87816 */ /* 0x000fc400000000c8 */
[----:B---3--:R-:W-:-:S04]  /*ecb0*/  @P0 LOP3.LUT R3, R3, R2, RZ, 0x3c, !PT ;  /* 0x0000000203030212 */ /* 0x008fc800078e3cff */
[----:B------:R-:W-:-:S04]  /*ecc0*/  @P0 LOP3.LUT R2, R3, R2, RZ, 0x3c, !PT ;  /* 0x0000000203020212 */ /* 0x000fc800078e3cff */
[----:B------:R-:W-:-:S05]  /*ecd0*/  @P0 LOP3.LUT R3, R3, R2, RZ, 0x3c, !PT ;  /* 0x0000000203030212 */ /* 0x000fca00078e3cff */
[----:B------:R-:W3:Y:S04]  /*ece0*/  @P0 LDG.E.U8 R200, desc[UR56][R2.64] ;  /* 0x0000003802c80981 */ /* 0x000ee8000c1e1100 */
[----:B---3--:R0:W-:Y:S04]  /*ecf0*/  STL [R1+0x54c], R200 ;  /* 0x00054cc801007387 */ /* 0x0081e80000100800 */
[----:B0-----:R-:W3:Y:S04]  /*ed00*/  LDL.LU R200, [R1+0x19a0] ;  /* 0x0019a00001c87983 */ /* 0x001ee80000300800 */
[----:B------:R-:W4:Y:S04]  /*ed10*/  LDL R2, [R1+0x1230] ;  /* 0x0012300001027983 */ /* 0x000f280000100800 */
[----:B------:R-:W4:Y:S01]  /*ed20*/  LDL R3, [R1+0x1234] ;  /* 0x0012340001037983 */ /* 0x000f220000100800 */
[----:B------:R-:W-:-:S02]  /*ed30*/  PRMT R201, RZ, 0x7610, R201 ;  /* 0x00007610ffc97816 */ /* 0x000fc400000000c9 */
[----:B----4-:R-:W-:-:S04]  /*ed40*/  @P0 LOP3.LUT R3, R3, R2, RZ, 0x3c, !PT ;  /* 0x0000000203030212 */ /* 0x010fc800078e3cff */
[----:B------:R-:W-:-:S04]  /*ed50*/  @P0 LOP3.LUT R2, R3, R2, RZ, 0x3c, !PT ;  /* 0x0000000203020212 */ /* 0x000fc800078e3cff */
[----:B------:R-:W-:-:S05]  /*ed60*/  @P0 LOP3.LUT R3, R3, R2, RZ, 0x3c, !PT ;  /* 0x0000000203030212 */ /* 0x000fca00078e3cff */
[----:B------:R-:W4:Y:S01]  /*ed70*/  @P0 LDG.E.U8 R201, desc[UR56][R2.64] ;  /* 0x0000003802c90981 */ /* 0x000f22000c1e1100 */
[----:B------:R-:W-:-:S03]  /*ed80*/  ISETP.GT.AND P1, PT, R0, 0x3, PT ;  /* 0x000000030000780c */ /* 0x000fc60003f24270 */
[----:B----4-:R0:W-:Y:S04]  /*ed90*/  STL [R1+0x554], R201 ;  /* 0x000554c901007387 */ /* 0x0101e80000100800 */
[----:B0-----:R-:W3:Y:S04]  /*eda0*/  LDL.LU R201, [R1+0x199c] ;  /* 0x00199c0001c97983 */ /* 0x001ee80000300800 */
        /* <DEDUP_REMOVED lines=20> */
[----:B------:R-:W2:Y:S04]  /*eef0*/  @P1 LDG.E.U8 R198, desc[UR56][R2.64] ;  /* 0x0000003802c61981 */ /* 0x000ea8000c1e1100 */
[----:B--2---:R0:W-:Y:S04]  /*ef00*/  STL [R1+0x518], R198 ;  /* 0x000518c601007387 */ /* 0x0041e80000100800 */
[----:B0-----:R-:W2:Y:S04]  /*ef10*/  LDL.LU R198, [R1+0x1998] ;  /* 0x0019980001c67983 */ /* 0x001ea80000300800 */
[----:B------:R-:W3:Y:S04]  /*ef20*/  LDL R2, [R1+0x1210] ;  /* 0x0012100001027983 */ /* 0x000ee80000100800 */
[----:B------:R-:W3:Y:S01]  /*ef30*/  LDL R3, [R1+0x1214] ;  /* 0x0012140001037983 */ /* 0x000ee20000100800 */
[----:B------:R-:W-:-:S02]  /*ef40*/  PRMT R199, RZ, 0x7610, R199 ;  /* 0x00007610ffc77816 */ /* 0x000fc400000000c7 */
[----:B---3--:R-:W-:-:S04]  /*ef50*/  @P1 LOP3.LUT R3, R3, R2, RZ, 0x3c, !PT ;  /* 0x0000000203031212 */ /* 0x008fc800078e3cff */
[----:B------:R-:W-:-:S04]  /*ef60*/  @P1 LOP3.LUT R2, R3, R2, RZ, 0x3c, !PT ;  /* 0x0000000203021212 */ /* 0x000fc800078e3cff */
[----:B------:R-:W-:-:S05]  /*ef70*/  @P1 LOP3.LUT R3, R3, R2, RZ, 0x3c, !PT ;  /* 0x0000000203031212 */ /* 0x000fca00078e3cff */
[----:B------:R-:W3:Y:S01]  /*ef80*/  @P1 LDG.E.U8 R199, desc[UR56][R2.64] ;  /* 0x0000003802c71981 */ /* 0x000ee2000c1e1100 */
[----:B------:R-:W-:-:S03]  /*ef90*/  ISETP.GT.AND P0, PT, R0, 0x4, PT ;  /* 0x000000040000780c */ /* 0x000fc60003f04270 */
        /* <DEDUP_REMOVED lines=8> */
[----:B------:R0:W3:Y:S04]  /*f020*/  @P0 LDG.E.U8 R230, desc[UR56][R2.64] ;  /* 0x0000003802e60981 */ /* 0x0000e8000c1e1100 */
[----:B------:R-:W0:Y:S04]  /*f030*/  LDL R2, [R1+0x1200] ;  /* 0x0012000001027983 */ /* 0x000e280000100800 */
[----:B------:R-:W0:Y:S01]  /*f040*/  LDL R3, [R1+0x1204] ;  /* 0x0012040001037983 */ /* 0x000e220000100800 */
[----:B------:R-:W-:Y:S02]  /*f050*/  PRMT R196, RZ, 0x7610, R196 ;  /* 0x00007610ffc47816 */ /* 0x000fe400000000c4 */
[----:B0-----:R-:W-:-:S04]  /*f060*/  @P0 LOP3.LUT R3, R3, R2, RZ, 0x3c, !PT ;  /* 0x0000000203030212 */ /* 0x001fc800078e3cff */
[----:B------:R-:W-:-:S04]  /*f070*/  @P0 LOP3.LUT R2, R3, R2, RZ, 0x3c, !PT ;  /* 0x0000000203020212 */ /* 0x000fc800078e3cff */
[----:B------:R-:W-:-:S05]  /*f080*/  @P0 LOP3.LUT R3, R3, R2, RZ, 0x3c, !PT ;  /* 0x0000000203030212 */ /* 0x000fca00078e3cff */
[----:B------:R-:W4:Y:S04]  /*f090*/  @P0 LDG.E.U8 R196, desc[UR56][R2.64] ;  /* 0x0000003802c40981 */ /* 0x000f28000c1e1100 */
[----:B----4-:R0:W-:Y:S04]  /*f0a0*/  STL [R1+0x530], R196 ;  /* 0x000530c401007387 */ /* 0x0101e80000100800 */
[----:B0-----:R-:W4:Y:S04]  /*f0b0*/  LDL.LU R196, [R1+0x1990] ;  /* 0x0019900001c47983 */ /* 0x001f280000300800 */
[----:B------:R-:W2:Y:S04]  /*f0c0*/  LDL R2, [R1+0x11f8] ;  /* 0x0011f80001027983 */ /* 0x000ea80000100800 */
[----:B------:R-:W2:Y:S01]  /*f0d0*/  LDL R3, [R1+0x11fc] ;  /* 0x0011fc0001037983 */ /* 0x000ea20000100800 */
[----:B------:R-:W-:-:S02]  /*f0e0*/  PRMT R197, RZ, 0x7610, R197 ;  /* 0x00007610ffc57816 */ /* 0x000fc400000000c5 */
[----:B--2---:R-:W-:-:S04]  /*f0f0*/  @P0 LOP3.LUT R3, R3, R2, RZ, 0x3c, !PT ;  /* 0x0000000203030212 */ /* 0x004fc800078e3cff */
[----:B------:R-:W-:-:S04]  /*f100*/  @P0 LOP3.LUT R2, R3, R2, RZ, 0x3c, !PT ;  /* 0x0000000203020212 */ /* 0x000fc800078e3cff */
[----:B------:R-:W-:-:S05]  /*f110*/  @P0 LOP3.LUT R3, R3, R2, RZ, 0x3c, !PT ;  /* 0x0000000203030212 */ /* 0x000fca00078e3cff */
[----:B------:R-:W2:Y:S04]  /*f120*/  @P0 LDG.E.U8 R197, desc[UR56][R2.64] ;  /* 0x0000003802c50981 */ /* 0x000ea8000c1e1100 */
[----:B--2---:R0:W-:Y:S04]  /*f130*/  STL [R1+0x548], R197 ;  /* 0x000548c501007387 */ /* 0x0041e80000100800 */
[----:B0-----:R-:W4:Y:S04]  /*f140*/  LDL.LU R197, [R1+0x198c] ;  /* 0x00198c0001c57983 */ /* 0x001f280000300800 */
        /* <DEDUP_REMOVED lines=32> */
[----:B0-----:R-:W2:Y:S04]  /*f350*/  LDL.LU R195, [R1+0x1984] ;  /* 0x0019840001c37983 */ /* 0x001ea80000300800 */
        /* <DEDUP_REMOVED lines=9> */
[----:B0-----:R-:W4:Y:S04]  /*f3f0*/  LDL.LU R192, [R1+0x1980] ;  /* 0x0019800001c07983 */ /* 0x001f280000300800 */
        /* <DEDUP_REMOVED lines=62> */
[----:B------:R-:W4:Y:S01]  /*f7e0*/  @P1 LDG.E.U8 R188, desc[UR56][R2.64] ;  /* 0x0000003802bc1981 */ /* 0x000f22000c1e1100 */
[----:B------:R-:W-:-:S03]  /*f7f0*/  ISETP.GT.AND P0, PT, R0, 0x8, PT ;  /* 0x000000080000780c */ /* 0x000fc60003f04270 */
        /* <DEDUP_REMOVED lines=8> */
[----:B------:R0:W2:Y:S04]  /*f880*/  @P0 LDG.E.U8 R4, desc[UR56][R2.64] ;  /* 0x0000003802040981 */ /* 0x0000a8000c1e1100 */
        /* <DEDUP_REMOVED lines=8> */
[----:B0-----:R-:W4:Y:S04]  /*f910*/  LDL.LU R189, [R1+0x196c] ;  /* 0x00196c0001bd7983 */ /* 0x001f280000300800 */
        /* <DEDUP_REMOVED lines=18> */
[----:B------:R-:W-:Y:S02]  /*fa40*/  ISETP.GT.AND P1, PT, R0, 0x9, PT ;  /* 0x000000090000780c */ /* 0x000fe40003f24270 */
[----:B------:R-:W-:-:S11]  /*fa50*/  PRMT R18, RZ, 0x7610, R18 ;  /* 0x00007610ff127816 */ /* 0x000fd60000000012 */
[----:B0-----:R-:W-:-:S04]  /*fa60*/  @P1 LOP3.LUT R3, R3, R2, RZ, 0x3c, !PT ;  /* 0x0000000203031212 */ /* 0x001fc800078e3cff */
        /* <DEDUP_REMOVED lines=113> */
[----:B------:R-:W4:Y:S04]  /*10180*/  @P0 LDG.E.U8 R180, desc[UR56][R2.64] ;  /* 0x0000003802b40981 */ /* 0x000f28000c1e1100 */
        /* <DEDUP_REMOVED lines=42> */
[----:B------:R-:W-:Y:S02]  /*10430*/  ISETP.GT.AND P0, PT, R0, 0xe, PT ;  /* 0x0000000e0000780c */ /* 0x000fe40003f04270 */
[----:B------:R-:W-:-:S11]  /*10440*/  PRMT R6, RZ, 0x7610, R6 ;  /* 0x00007610ff067816 */ /* 0x000fd60000000006 */
        /* <DEDUP_REMOVED lines=60> */
[----:B------:R-:W-:Y:S02]  /*10810*/  ISETP.GT.AND P0, PT, R0, 0x10, PT ;  /* 0x000000100000780c */ /* 0x000fe40003f04270 */
[----:B------:R-:W-:-:S11]  /*10820*/  PRMT R176, RZ, 0x7610, R176 ;  /* 0x00007610ffb07816 */ /* 0x000fd600000000b0 */
        /* <DEDUP_REMOVED lines=61> */
[----:B------:R-:W3:Y:S01]  /*10c00*/  @P1 LDG.E.U8 R172, desc[UR56][R2.64] ;  /* 0x0000003802ac1981 */ /* 0x000ee2000c1e1100 */
[----:B------:R-:W-:-:S03]  /*10c10*/  ISETP.GT.AND P0, PT, R0, 0x12, PT ;  /* 0x000000120000780c */ /* 0x000fc60003f04270 */
        /* <DEDUP_REMOVED lines=36> */
[----:B------:R-:W3:Y:S04]  /*10e60*/  LDL R2, [R1+0x1028] ;  /* 0x0010280001027983 */ /* 0x000ee80000100800 */
[----:B------:R-:W3:Y:S01]  /*10e70*/  LDL R3, [R1+0x102c] ;  /* 0x00102c0001037983 */ /* 0x000ee20000100800 */
[----:B------:R-:W-:Y:S02]  /*10e80*/  ISETP.GT.AND P1, PT, R0, 0x13, PT ;  /* 0x000000130000780c */ /* 0x000fe40003f24270 */
[----:B------:R-:W-:Y:S01]  /*10e90*/  PRMT R242, RZ, 0x7610, R242 ;  /* 0x00007610fff27816 */ /* 0x000fe200000000f2 */
[----:B----4-:R0:W-:Y:S10]  /*10ea0*/  STL [R1+0x18b8], R218 ;  /* 0x0018b8da01007387 */ /* 0x0101f40000100800 */
[----:B---3--:R-:W-:-:S04]  /*10eb0*/  @P1 LOP3.LUT R3, R3, R2, RZ, 0x3c, !PT ;  /* 0x0000000203031212 */ /* 0x008fc800078e3cff */
[----:B------:R-:W-:-:S04]  /*10ec0*/  @P1 LOP3.LUT R2, R3, R2, RZ, 0x3c, !PT ;  /* 0x0000000203021212 */ /* 0x000fc800078e3cff */
[----:B------:R-:W-:-:S05]  /*10ed0*/  @P1 LOP3.LUT R3, R3, R2, RZ, 0x3c, !PT ;  /* 0x0000000203031212 */ /* 0x000fca00078e3cff */
[----:B------:R1:W3:Y:S04]  /*10ee0*/  @P1 LDG.E.U8 R242, desc[UR56][R2.64] ;  /* 0x0000003802f21981 */ /* 0x0002e8000c1e1100 */
[----:B------:R-:W1:Y:S04]  /*10ef0*/  LDL R2, [R1+0x1020] ;  /* 0x0010200001027983 */ /* 0x000e680000100800 */
[----:B------:R-:W1:Y:S01]  /*10f00*/  LDL R3, [R1+0x1024] ;  /* 0x0010240001037983 */ /* 0x000e620000100800 */
[----:B0-----:R-:W-:Y:S02]  /*10f10*/  PRMT R218, RZ, 0x7610, R218 ;  /* 0x00007610ffda7816 */ /* 0x001fe400000000da */
[----:B-1----:R-:W-:-:S04]  /*10f20*/  @P1 LOP3.LUT R3, R3, R2, RZ, 0x3c, !PT ;  /* 0x0000000203031212 */ /* 0x002fc800078e3cff */
        /* <DEDUP_REMOVED lines=112> */
[----:B------:R-:W0:Y:S01]  /*11630*/  LDL R3, [R1+0xfbc] ;  /* 0x000fbc0001037983 */ /* 0x000e220000100800 */
[----:B------:R-:W-:Y:S01]  /*11640*/  PRMT R159, RZ, 0x7610, R159 ;  /* 0x00007610ff9f7816 */ /* 0x000fe2000000009f */
[----:B0-----:R-:W-:Y:S02]  /*11650*/  @P0 IMAD.MOV.U32 R2, RZ, RZ, R3 ;  /* 0x000000ffff020224 */ /* 0x001fe400078e0003 */
[----:B------:R-:W-:-:S05]  /*11660*/  @P0 IMAD.MOV.U32 R3, RZ, RZ, R206 ;  /* 0x000000ffff030224 */ /* 0x000fca00078e00ce */
[----:B------:R-:W3:Y:S04]  /*11670*/  @P0 LDG.E.U8 R159, desc[UR56][R2.64] ;  /* 0x00000038029f0981 */ /* 0x000ee8000c1e1100 */
[----:B--2---:R0:W-:Y:S04]  /*11680*/  STL [R1+0x800], R215 ;  /* 0x000800d701007387 */ /* 0x0041e80000100800 */
[----:B0-----:R-:W2:Y:S04]  /*11690*/  LDL R215, [R1+0xf90] ;  /* 0x000f900001d77983 */ /* 0x001ea80000100800 */
[----:B---3--:R0:W-:Y:S04]  /*116a0*/  STL [R1+0x818], R159 ;  /* 0x0008189f01007387 */ /* 0x0081e80000100800 */
[----:B0-----:R-:W4:Y:S04]  /*116b0*/  LDL.LU R159, [R1+0x18f4] ;  /* 0x0018f400019f7983 */ /* 0x001f280000300800 */
[----:B------:R-:W3:Y:S01]  /*116c0*/  LDL R3, [R1+0xfb4] ;  /* 0x000fb40001037983 */ /* 0x000ee20000100800 */
[----:B------:R-:W-:Y:S01]  /*116d0*/  PRMT R156, RZ, 0x7610, R156 ;  /* 0x00007610ff9c7816 */ /* 0x000fe2000000009c */
[----:B---3--:R-:W-:-:S02]  /*116e0*/  @P0 IMAD.MOV.U32 R2, RZ, RZ, R3 ;  /* 0x000000ffff020224 */ /* 0x008fc400078e0003 */
[----:B------:R-:W-:-:S05]  /*116f0*/  @P0 IMAD.MOV.U32 R3, RZ, RZ, R208 ;  /* 0x000000ffff030224 */ /* 0x000fca00078e00d0 */
[----:B------:R-:W3:Y:S01]  /*11700*/  @P0 LDG.E.U8 R156, desc[UR56][R2.64] ;  /* 0x00000038029c0981 */ /* 0x000ee2000c1e1100 */
[----:B------:R-:W-:-:S03]  /*11710*/  ISETP.GT.AND P1, PT, R0, 0x17, PT ;  /* 0x000000170000780c */ /* 0x000fc60003f24270 */
[----:B---3--:R0:W-:Y:S04]  /*11720*/  STL [R1+0x844], R156 ;  /* 0x0008449c01007387 */ /* 0x0081e80000100800 */
[----:B0-----:R-:W3:Y:S04]  /*11730*/  LDL.LU R156, [R1+0x18f0] ;  /* 0x0018f000019c7983 */ /* 0x001ee80000300800 */
[----:B------:R-:W2:Y:S01]  /*11740*/  LDL R3, [R1+0xfac] ;  /* 0x000fac0001037983 */ /* 0x000ea20000100800 */
[----:B------:R-:W-:Y:S01]  /*11750*/  PRMT R157, RZ, 0x7610, R157 ;  /* 0x00007610ff9d7816 */ /* 0x000fe2000000009d */
[----:B--2---:R-:W-:-:S02]  /*11760*/  @P1 IMAD.MOV.U32 R2, RZ, RZ, R3 ;  /* 0x000000ffff021224 */ /* 0x004fc400078e0003 */
[----:B------:R-:W-:-:S05]  /*11770*/  @P1 IMAD.MOV.U32 R3, RZ, RZ, R210 ;  /* 0x000000ffff031224 */ /* 0x000fca00078e00d2 */
[----:B------:R-:W2:Y:S04]  /*11780*/  @P1 LDG.E.U8 R157, desc[UR56][R2.64] ;  /* 0x00000038029d1981 */ /* 0x000ea8000c1e1100 */
[----:B--2---:R0:W-:Y:S04]  /*11790*/  STL [R1+0x760], R157 ;  /* 0x0007609d01007387 */ /* 0x0041e80000100800 */
[----:B0-----:R-:W3:Y:S04]  /*117a0*/  LDL.LU R157, [R1+0x18ec] ;  /* 0x0018ec00019d7983 */ /* 0x001ee80000300800 */
[----:B------:R-:W2:Y:S01]  /*117b0*/  LDL R3, [R1+0xfa4] ;  /* 0x000fa40001037983 */ /* 0x000ea20000100800 */
[----:B------:R-:W-:Y:S01]  /*117c0*/  PRMT R154, RZ, 0x7610, R154 ;  /* 0x00007610ff9a7816 */ /* 0x000fe2000000009a */
[----:B--2---:R-:W-:-:S02]  /*117d0*/  @P1 IMAD.MOV.U32 R2, RZ, RZ, R3 ;  /* 0x000000ffff021224 */ /* 0x004fc400078e0003 */
[----:B------:R-:W-:-:S05]  /*117e0*/  @P1 IMAD.MOV.U32 R3, RZ, RZ, R212 ;  /* 0x000000ffff031224 */ /* 0x000fca00078e00d4 */
[----:B------:R-:W2:Y:S04]  /*117f0*/  @P1 LDG.E.U8 R154, desc[UR56][R2.64] ;  /* 0x00000038029a1981 */ /* 0x000ea8000c1e1100 */
[----:B--2---:R0:W-:Y:S04]  /*11800*/  STL [R1+0x798], R154 ;  /* 0x0007989a01007387 */ /* 0x0041e80000100800 */
[----:B0-----:R-:W2:Y:S04]  /*11810*/  LDL.LU R154, [R1+0x18e8] ;  /* 0x0018e800019a7983 */ /* 0x001ea80000300800 */
[----:B------:R-:W4:Y:S01]  /*11820*/  LDL R3, [R1+0xf9c] ;  /* 0x000f9c0001037983 */ /* 0x000f220000100800 */
[----:B------:R-:W-:-:S02]  /*11830*/  PRMT R155, RZ, 0x7610, R155 ;  /* 0x00007610ff9b7816 */ /* 0x000fc4000000009b */
[----:B------:R-:W-:Y:S01]  /*11840*/  PRMT R152, RZ, 0x7610, R152 ;  /* 0x00007610ff987816 */ /* 0x000fe20000000098 */
[----:B----4-:R-:W-:Y:S02]  /*11850*/  @P1 IMAD.MOV.U32 R2, RZ, RZ, R3 ;  /* 0x000000ffff021224 */ /* 0x010fe400078e0003 */
[----:B------:R-:W-:-:S05]  /*11860*/  @P1 IMAD.MOV.U32 R3, RZ, RZ, R214 ;  /* 0x000000ffff031224 */ /* 0x000fca00078e00d6 */
[----:B------:R0:W4:Y:S02]  /*11870*/  @P1 LDG.E.U8 R155, desc[UR56][R2.64] ;  /* 0x00000038029b1981 */ /* 0x000124000c1e1100 */
[----:B0-----:R-:W-:Y:S02]  /*11880*/  @P1 IMAD.MOV.U32 R2, RZ, RZ, R205 ;  /* 0x000000ffff021224 */ /* 0x001fe400078e00cd */
[----:B------:R-:W-:-:S05]  /*11890*/  @P1 IMAD.MOV.U32 R3, RZ, RZ, R215 ;  /* 0x000000ffff031224 */ /* 0x000fca00078e00d7 */
[----:B------:R-:W3:Y:S04]  /*118a0*/  @P1 LDG.E.U8 R152, desc[UR56][R2.64] ;  /* 0x0000003802981981 */ /* 0x000ee8000c1e1100 */
[----:B----4-:R0:W-:Y:S04]  /*118b0*/  STL [R1+0x7c4], R155 ;  /* 0x0007c49b01007387 */ /* 0x0101e80000100800 */
[----:B0-----:R-:W2:Y:S04]  /*118c0*/  LDL.LU R155, [R1+0x18e4] ;  /* 0x0018e400019b7983 */ /* 0x001ea80000300800 */
[----:B------:R-:W4:Y:S04]  /*118d0*/  LDL.LU R215, [R1+0xf6c] ;  /* 0x000f6c0001d77983 */ /* 0x000f280000300800 */
[----:B---3--:R0:W-:Y:S04]  /*118e0*/  STL [R1+0x7f4], R152 ;  /* 0x0007f49801007387 */ /* 0x0081e80000100800 */
[----:B0-----:R-:W3:Y:S04]  /*118f0*/  LDL.LU R152, [R1+0x18e0] ;  /* 0x0018e00001987983 */ /* 0x001ee80000300800 */
[----:B------:R-:W2:Y:S01]  /*11900*/  LDL R3, [R1+0xf88] ;  /* 0x000f880001037983 */ /* 0x000ea20000100800 */
[----:B------:R-:W-:-:S02]  /*11910*/  ISETP.GT.AND P0, PT, R0, 0x18, PT ;  /* 0x000000180000780c */ /* 0x000fc40003f04270 */
[----:B------:R-:W-:-:S11]  /*11920*/  PRMT R153, RZ, 0x7610, R153 ;  /* 0x00007610ff997816 */ /* 0x000fd60000000099 */
[----:B------:R-:W-:-:S05]  /*11930*/  @P0 IMAD.MOV.U32 R2, RZ, RZ, R207 ;  /* 0x000000ffff020224 */ /* 0x000fca00078e00cf */
[----:B--2---:R-:W2:Y:S01]  /*11940*/  @P0 LDG.E.U8 R153, desc[UR56][R2.64] ;  /* 0x0000003802990981 */ /* 0x004ea2000c1e1100 */
[----:B------:R-:W-:-:S03]  /*11950*/  PRMT R23, RZ, 0x7610, R23 ;  /* 0x00007610ff177816 */ /* 0x000fc60000000017 */
[----:B--2---:R0:W-:Y:S04]  /*11960*/  STL [R1+0x808], R153 ;  /* 0x0008089901007387 */ /* 0x0041e80000100800 */
[----:B0-----:R-:W3:Y:S04]  /*11970*/  LDL.LU R153, [R1+0x18dc] ;  /* 0x0018dc0001997983 */ /* 0x001ee80000300800 */
[----:B------:R-:W2:Y:S01]  /*11980*/  LDL R3, [R1+0xf80] ;  /* 0x000f800001037983 */ /* 0x000ea20000100800 */
[----:B------:R-:W-:-:S05]  /*11990*/  @P0 IMAD.MOV.U32 R2, RZ, RZ, R209 ;  /* 0x000000ffff020224 */ /* 0x000fca00078e00d1 */
[----:B--2---:R-:W2:Y:S01]  /*119a0*/  @P0 LDG.E.U8 R23, desc[UR56][R2.64] ;  /* 0x0000003802170981 */ /* 0x004ea2000c1e1100 */
[----:B------:R-:W-:-:S03]  /*119b0*/  PRMT R22, RZ, 0x7610, R22 ;  /* 0x00007610ff167816 */ /* 0x000fc60000000016 */
[----:B--2---:R0:W-:Y:S04]  /*119c0*/  STL [R1+0x828], R23 ;  /* 0x0008281701007387 */ /* 0x0041e80000100800 */
[----:B0-----:R-:W2:Y:S04]  /*119d0*/  LDL.LU R23, [R1+0x18d8] ;  /* 0x0018d80001177983 */ /* 0x001ea80000300800 */
[----:B------:R-:W4:Y:S01]  /*119e0*/  LDL R3, [R1+0xf78] ;  /* 0x000f780001037983 */ /* 0x000f220000100800 */
[----:B------:R-:W-:-:S05]  /*119f0*/  @P0 IMAD.MOV.U32 R2, RZ, RZ, R211 ;  /* 0x000000ffff020224 */ /* 0x000fca00078e00d3 */
[----:B----4-:R-:W4:Y:S01]  /*11a00*/  @P0 LDG.E.U8 R22, desc[UR56][R2.64] ;  /* 0x0000003802160981 */ /* 0x010f22000c1e1100 */
[----:B------:R-:W-:-:S03]  /*11a10*/  PRMT R20, RZ, 0x7610, R20 ;  /* 0x00007610ff147816 */ /* 0x000fc60000000014 */
[----:B----4-:R0:W-:Y:S04]  /*11a20*/  STL [R1+0x854], R22 ;  /* 0x0008541601007387 */ /* 0x0101e80000100800 */
[----:B0-----:R-:W4:Y:S04]  /*11a30*/  LDL.LU R22, [R1+0x18d4] ;  /* 0x0018d40001167983 */ /* 0x001f280000300800 */
[----:B------:R-:W3:Y:S01]  /*11a40*/  LDL R3, [R1+0xf70] ;  /* 0x000f700001037983 */ /* 0x000ee20000100800 */
[----:B------:R-:W-:-:S05]  /*11a50*/  @P0 IMAD.MOV.U32 R2, RZ, RZ, R213 ;  /* 0x000000ffff020224 */ /* 0x000fca00078e00d5 */
[----:B---3--:R-:W3:Y:S01]  /*11a60*/  @P0 LDG.E.U8 R20, desc[UR56][R2.64] ;  /* 0x0000003802140981 */ /* 0x008ee2000c1e1100 */
[----:B------:R-:W-:Y:S02]  /*11a70*/  ISETP.GT.AND P1, PT, R0, 0x19, PT ;  /* 0x000000190000780c */ /* 0x000fe40003f24270 */
[----:B------:R-:W-:Y:S01]  /*11a80*/  PRMT R21, RZ, 0x7610, R21 ;  /* 0x00007610ff157816 */ /* 0x000fe20000000015 */
[----:B---3--:R0:W-:Y:S04]  /*11a90*/  STL [R1+0x864], R20 ;  /* 0x0008641401007387 */ /* 0x0081e80000100800 */
[----:B0-----:R-:W3:Y:S04]  /*11aa0*/  LDL.LU R20, [R1+0x18d0] ;  /* 0x0018d00001147983 */ /* 0x001ee80000300800 */
[----:B------:R-:W2:Y:S02]  /*11ab0*/  LDL R3, [R1+0xf68] ;  /* 0x000f680001037983 */ /* 0x000ea40000100800 */
[----:B------:R-:W-:-:S02]  /*11ac0*/  @P1 IMAD.MOV.U32 R2, RZ, RZ, R215 ;  /* 0x000000ffff021224 */ /* 0x000fc400078e00d7 */
[----:B------:R-:W-:Y:S04]  /*11ad0*/  STL.64 [R1+0x1688], R214 ;  /* 0x001688d601007387 */ /* 0x000fe80000100a00 */
[----:B------:R-:W-:Y:S04]  /*11ae0*/  STL.64 [R1+0x1680], R212 ;  /* 0x001680d401007387 */ /* 0x000fe80000100a00 */
[----:B------:R-:W-:Y:S04]  /*11af0*/  STL.64 [R1+0x1678], R210 ;  /* 0x001678d201007387 */ /* 0x000fe80000100a00 */
[----:B------:R-:W-:Y:S04]  /*11b00*/  STL.64 [R1+0x1670], R208 ;  /* 0x001670d001007387 */ /* 0x000fe80000100a00 */
[----:B------:R-:W-:Y:S04]  /*11b10*/  STL.64 [R1+0x1668], R206 ;  /* 0x001668ce01007387 */ /* 0x000fe80000100a00 */
[----:B------:R-:W-:Y:S04]  /*11b20*/  STL.64 [R1+0x1660], R204 ;  /* 0x001660cc01007387 */ /* 0x000fe80000100a00 */
[----:B--2---:R-:W2:Y:S04]  /*11b30*/  @P1 LDG.E.U8 R21, desc[UR56][R2.64] ;  /* 0x0000003802151981 */ /* 0x004ea8000c1e1100 */
[----:B------:R-:W-:Y:S04]  /*11b40*/  STL.64 [R1+0x1658], R202 ;  /* 0x001658ca01007387 */ /* 0x000fe80000100a00 */
        /* <DEDUP_REMOVED lines=25> */
[----:B--2---:R0:W-:Y:S04]  /*11ce0*/  STL [R1+0x7a4], R21 ;  /* 0x0007a41501007387 */ /* 0x0041e80000100800 */
[----:B0-----:R-:W2:Y:S04]  /*11cf0*/  LDL.LU R21, [R1+0x18cc] ;  /* 0x0018cc0001157983 */ /* 0x001ea80000300800 */
[----:B------:R-:W4:Y:S04]  /*11d00*/  LDL R2, [R1+0xf60] ;  /* 0x000f600001027983 */ /* 0x000f280000100800 */
[----:B------:R-:W4:Y:S01]  /*11d10*/  LDL R3, [R1+0xf64] ;  /* 0x000f640001037983 */ /* 0x000f220000100800 */
[----:B------:R-:W-:-:S03]  /*11d20*/  PRMT R19, RZ, 0x7610, R19 ;  /* 0x00007610ff137816 */ /* 0x000fc60000000013 */
[----:B------:R-:W3:Y:S04]  /*11d30*/  LDL R207, [R1+0xf44] ;  /* 0x000f440001cf7983 */ /* 0x000ee80000100800 */
[----:B------:R-:W2:Y:S04]  /*11d40*/  LDL R202, [R1+0xf38] ;  /* 0x000f380001ca7983 */ /* 0x000ea80000100800 */
[----:B------:R-:W2:Y:S01]  /*11d50*/  LDL R196, [R1+0xf3c] ;  /* 0x000f3c0001c47983 */ /* 0x000ea20000100800 */
        /* <DEDUP_REMOVED lines=32> */
[----:B------:R-:W-:-:S03]  /*11f60*/  PRMT R205, RZ, 0x7610, R205 ;  /* 0x00007610ffcd7816 */ /* 0x000fc600000000cd */
[----:B----4-:R0:W-:Y:S04]  /*11f70*/  STL [R1+0x838], R16 ;  /* 0x0008381001007387 */ /* 0x0101e80000100800 */
[----:B0-----:R-:W4:Y:S04]  /*11f80*/  LDL.LU R16, [R1+0x18bc] ;  /* 0x0018bc0001107983 */ /* 0x001f280000300800 */
[----:B------:R-:W3:Y:S01]  /*11f90*/  LDL R3, [R1+0xf40] ;  /* 0x000f400001037983 */ /* 0x000ee20000100800 */
[----:B------:R-:W-:Y:S01]  /*11fa0*/  @P0 IMAD.MOV.U32 R2, RZ, RZ, R207 ;  /* 0x000000ffff020224 */ /* 0x000fe200078e00cf */
[----:B------:R-:W-:-:S02]  /*11fb0*/  PRMT R216, RZ, 0x7610, R216 ;  /* 0x00007610ffd87816 */ /* 0x000fc400000000d8 */
[----:B------:R-:W2:Y:S04]  /*11fc0*/  LDL R207, [R1+0xf18] ;  /* 0x000f180001cf7983 */ /* 0x000ea80000100800 */
[----:B---3--:R0:W3:Y:S02]  /*11fd0*/  @P0 LDG.E.U8 R205, desc[UR56][R2.64] ;  /* 0x0000003802cd0981 */ /* 0x0080e4000c1e1100 */
[----:B0-----:R-:W-:Y:S02]  /*11fe0*/  @P0 IMAD.MOV.U32 R2, RZ, RZ, R196 ;  /* 0x000000ffff020224 */ /* 0x001fe400078e00c4 */
[----:B------:R-:W-:-:S05]  /*11ff0*/  @P0 IMAD.MOV.U32 R3, RZ, RZ, R202 ;  /* 0x000000ffff030224 */ /* 0x000fca00078e00ca */
[----:B------:R-:W4:Y:S04]  /*12000*/  @P0 LDG.E.U8 R216, desc[UR56][R2.64] ;  /* 0x0000003802d80981 */ /* 0x000f28000c1e1100 */
[----:B---3--:R0:W-:Y:S04]  /*12010*/  STL [R1+0x85c], R205 ;  /* 0x00085ccd01007387 */ /* 0x0081e80000100800 */
[----:B------:R-:W3:Y:S04]  /*12020*/  LDL R2, [R1+0xf30] ;  /* 0x000f300001027983 */ /* 0x000ee80000100800 */
[----:B------:R-:W3:Y:S01]  /*12030*/  LDL R3, [R1+0xf34] ;  /* 0x000f340001037983 */ /* 0x000ee20000100800 */
[----:B------:R-:W-:-:S03]  /*12040*/  PRMT R181, RZ, 0x7610, R181 ;  /* 0x00007610ffb57816 */ /* 0x000fc600000000b5 */
[----:B0-----:R-:W2:Y:S04]  /*12050*/  LDL R205, [R1+0xf1c] ;  /* 0x000f1c0001cd7983 */ /* 0x001ea80000100800 */
[----:B------:R-:W2:Y:S04]  /*12060*/  LDL R202, [R1+0xf10] ;  /* 0x000f100001ca7983 */ /* 0x000ea80000100800 */
[----:B------:R-:W2:Y:S04]  /*12070*/  LDL R196, [R1+0xf14] ;  /* 0x000f140001c47983 */ /* 0x000ea80000100800 */
[----:B----4-:R0:W-:Y:S01]  /*12080*/  STL [R1+0x18b4], R216 ;  /* 0x0018b4d801007387 */ /* 0x0101e20000100800 */
[----:B---3--:R-:W-:-:S04]  /*12090*/  @P0 LOP3.LUT R3, R3, R2, RZ, 0x3c, !PT ;  /* 0x0000000203030212 */ /* 0x008fc800078e3cff */
[----:B------:R-:W-:-:S04]  /*120a0*/  @P0 LOP3.LUT R2, R3, R2, RZ, 0x3c, !PT ;  /* 0x0000000203020212 */ /* 0x000fc800078e3cff */
[----:B------:R-:W-:-:S05]  /*120b0*/  @P0 LOP3.LUT R3, R3, R2, RZ, 0x3c, !PT ;  /* 0x0000000203030212 */ /* 0x000fca00078e3cff */
[----:B------:R-:W3:Y:S04]  /*120c0*/  @P0 LDG.E.U8 R181, desc[UR56][R2.64] ;  /* 0x0000003802b50981 */ /* 0x000ee8000c1e1100 */
[----:B------:R-:W4:Y:S04]  /*120d0*/  LDL R2, [R1+0xf28] ;  /* 0x000f280001027983 */ /* 0x000f280000100800 */
[----:B------:R-:W4:Y:S01]  /*120e0*/  LDL R3, [R1+0xf2c] ;  /* 0x000f2c0001037983 */ /* 0x000f220000100800 */
[----:B------:R-:W-:Y:S02]  /*120f0*/  ISETP.GT.AND P1, PT, R0, 0x1b, PT ;  /* 0x0000001b0000780c */ /* 0x000fe40003f24270 */
[----:B0-----:R-:W-:Y:S01]  /*12100*/  PRMT R216, RZ, 0x7610, R216 ;  /* 0x00007610ffd87816 */ /* 0x001fe200000000d8 */
[----:B---3--:R0:W-:Y:S10]  /*12110*/  STL [R1+0x18b0], R181 ;  /* 0x0018b0b501007387 */ /* 0x0081f40000100800 */
[----:B----4-:R-:W-:-:S04]  /*12120*/  @P1 LOP3.LUT R3, R3, R2, RZ, 0x3c, !PT ;  /* 0x0000000203031212 */ /* 0x010fc800078e3cff */
[----:B------:R-:W-:-:S04]  /*12130*/  @P1 LOP3.LUT R2, R3, R2, RZ, 0x3c, !PT ;  /* 0x0000000203021212 */ /* 0x000fc800078e3cff */
[----:B------:R-:W-:-:S05]  /*12140*/  @P1 LOP3.LUT R3, R3, R2, RZ, 0x3c, !PT ;  /* 0x0000000203031212 */ /* 0x000fca00078e3cff */
[----:B------:R1:W3:Y:S04]  /*12150*/  @P1 LDG.E.U8 R216, desc[UR56][R2.64] ;  /* 0x0000003802d81981 */ /* 0x0002e8000c1e1100 */
[----:B------:R-:W1:Y:S04]  /*12160*/  LDL R2, [R1+0xf20] ;  /* 0x000f200001027983 */ /* 0x000e680000100800 */
[----:B------:R-:W1:Y:S01]  /*12170*/  LDL R3, [R1+0xf24] ;  /* 0x000f240001037983 */ /* 0x000e620000100800 */
[----:B0-----:R-:W-:Y:S02]  /*12180*/  PRMT R181, RZ, 0x7610, R181 ;  /* 0x00007610ffb57816 */ /* 0x001fe400000000b5 */
[----:B------:R-:W-:-:S02]  /*12190*/  PRMT R158, RZ, 0x7610, R158 ;  /* 0x00007610ff9e7816 */ /* 0x000fc4000000009e */
[----:B------:R-:W-:Y:S02]  /*121a0*/  PRMT R166, RZ, 0x7610, R166 ;  /* 0x00007610ffa67816 */ /* 0x000fe400000000a6 */
[----:B-1----:R-:W-:-:S04]  /*121b0*/  @P1 LOP3.LUT R3, R3, R2, RZ, 0x3c, !PT ;  /* 0x0000000203031212 */ /* 0x002fc800078e3cff */
[----:B------:R-:W-:-:S04]  /*121c0*/  @P1 LOP3.LUT R2, R3, R2, RZ, 0x3c, !PT ;  /* 0x0000000203021212 */ /* 0x000fc800078e3cff */
[----:B------:R-:W-:-:S05]  /*121d0*/  @P1 LOP3.LUT R3, R3, R2, RZ, 0x3c, !PT ;  /* 0x0000000203031212 */ /* 0x000fca00078e3cff */
[----:B------:R2:W4:Y:S02]  /*121e0*/  @P1 LDG.E.U8 R181, desc[UR56][R2.64] ;  /* 0x0000003802b51981 */ /* 0x000524000c1e1100 */
[----:B--2---:R-:W-:Y:S02]  /*121f0*/  @P1 IMAD.MOV.U32 R2, RZ, RZ, R205 ;  /* 0x000000ffff021224 */ /* 0x004fe400078e00cd */
[----:B------:R-:W-:Y:S01]  /*12200*/  @P1 IMAD.MOV.U32 R3, RZ, RZ, R207 ;  /* 0x000000ffff031224 */ /* 0x000fe200078e00cf */
[----:B------:R-:W-:Y:S01]  /*12210*/  ISETP.GT.AND P0, PT, R0, 0x1c, PT ;  /* 0x0000001c0000780c */ /* 0x000fe20003f04270 */
[----:B------:R-:W2:Y:S04]  /*12220*/  LDL R207, [R1+0xef0] ;  /* 0x000ef00001cf7983 */ /* 0x000ea80000100800 */
[----:B------:R0:W4:Y:S01]  /*12230*/  @P1 LDG.E.U8 R158, desc[UR56][R2.64] ;  /* 0x00000038029e1981 */ /* 0x000122000c1e1100 */
[----:B------:R-:W-:-:S02]  /*12240*/  PRMT R163, RZ, 0x7610, R163 ;  /* 0x00007610ffa37816 */ /* 0x000fc400000000a3 */
[----:B------:R-:W-:Y:S01]  /*12250*/  PRMT R171, RZ, 0x7610, R171 ;  /* 0x00007610ffab7816 */ /* 0x000fe200000000ab */
[----:B------:R-:W3:Y:S01]  /*12260*/  LDL R205, [R1+0xef4] ;  /* 0x000ef40001cd7983 */ /* 0x000ee20000100800 */
[----:B0-----:R-:W-:Y:S02]  /*12270*/  @P1 IMAD.MOV.U32 R2, RZ, RZ, R196 ;  /* 0x000000ffff021224 */ /* 0x001fe400078e00c4 */
[----:B------:R-:W-:Y:S01]  /*12280*/  @P1 IMAD.MOV.U32 R3, RZ, RZ, R202 ;  /* 0x000000ffff031224 */ /* 0x000fe200078e00ca */
[----:B------:R-:W-:Y:S01]  /*12290*/  PRMT R219, RZ, 0x7610, R219 ;  /* 0x00007610ffdb7816 */ /* 0x000fe200000000db */
[----:B------:R-:W4:Y:S04]  /*122a0*/  LDL R202, [R1+0xee8] ;  /* 0x000ee80001ca7983 */ /* 0x000f280000100800 */
[----:B------:R0:W4:Y:S01]  /*122b0*/  @P1 LDG.E.U8 R166, desc[UR56][R2.64] ;  /* 0x0000003802a61981 */ /* 0x000122000c1e1100 */
[----:B------:R-:W-:-:S03]  /*122c0*/  PRMT R203, RZ, 0x7610, R203 ;  /* 0x00007610ffcb7816 */ /* 0x000fc600000000cb */
[----:B------:R-:W4:Y:S04]  /*122d0*/  LDL R196, [R1+0xeec] ;  /* 0x000eec0001c47983 */ /* 0x000f280000100800 */
[----:B------:R-:W0:Y:S04]  /*122e0*/  LDL R2, [R1+0xf08] ;  /* 0x000f080001027983 */ /* 0x000e280000100800 */
[----:B------:R-:W0:Y:S02]  /*122f0*/  LDL R3, [R1+0xf0c] ;  /* 0x000f0c0001037983 */ /* 0x000e240000100800 */
[----:B0-----:R-:W-:-:S04]  /*12300*/  @P0 LOP3.LUT R3, R3, R2, RZ, 0x3c, !PT ;  /* 0x0000000203030212 */ /* 0x001fc800078e3cff */
[----:B------:R-:W-:-:S04]  /*12310*/  @P0 LOP3.LUT R2, R3, R2, RZ, 0x3c, !PT ;  /* 0x0000000203020212 */ /* 0x000fc800078e3cff */
[----:B------:R-:W-:-:S05]  /*12320*/  @P0 LOP3.LUT R3, R3, R2, RZ, 0x3c, !PT ;  /* 0x0000000203030212 */ /* 0x000fca00078e3cff */
[----:B------:R0:W4:Y:S04]  /*12330*/  @P0 LDG.E.U8 R163, desc[UR56][R2.64] ;  /* 0x0000003802a30981 */ /* 0x000128000c1e1100 */
        /* <DEDUP_REMOVED lines=11> */
[----:B------:R3:W4:Y:S02]  /*123f0*/  @P0 LDG.E.U8 R219, desc[UR56][R2.64] ;  /* 0x0000003802db0981 */ /* 0x000724000c1e1100 */
[----:B---3--:R-:W-:Y:S02]  /*12400*/  @P0 IMAD.MOV.U32 R2, RZ, RZ, R205 ;  /* 0x000000ffff020224 */ /* 0x008fe400078e00cd */
[----:B--2---:R-:W-:-:S05]  /*12410*/  @P0 IMAD.MOV.U32 R3, RZ, RZ, R207 ;  /* 0x000000ffff030224 */ /* 0x004fca00078e00cf */
[----:B------:R4:W2:Y:S01]  /*12420*/  @P0 LDG.E.U8 R203, desc[UR56][R2.64] ;  /* 0x0000003802cb0981 */ /* 0x0008a2000c1e1100 */
[----:B------:R-:W-:Y:S02]  /*12430*/  ISETP.GT.AND P1, PT, R0, 0x1d, PT ;  /* 0x0000001d0000780c */ /* 0x000fe40003f24270 */
[----:B------:R-:W-:-:S11]  /*12440*/  PRMT R174, RZ, 0x7610, R174 ;  /* 0x00007610ffae7816 */ /* 0x000fd600000000ae */
[----:B----4-:R-:W-:Y:S02]  /*12450*/  @P1 IMAD.MOV.U32 R2, RZ, RZ, R196 ;  /* 0x000000ffff021224 */ /* 0x010fe400078e00c4 */
[----:B------:R-:W-:-:S05]  /*12460*/  @P1 IMAD.MOV.U32 R3, RZ, RZ, R202 ;  /* 0x000000ffff031224 */ /* 0x000fca00078e00ca */
[----:B------:R0:W3:Y:S04]  /*12470*/  @P1 LDG.E.U8 R174, desc[UR56][R2.64] ;  /* 0x0000003802ae1981 */ /* 0x0000e8000c1e1100 */
[----:B------:R1:W-:Y:S04]  /*12480*/  STL [R1+0x888], R219 ;  /* 0x000888db01007387 */ /* 0x0003e80000100800 */
[----:B------:R-:W4:Y:S04]  /*12490*/  LDL R207, [R1+0xed4] ;  /* 0x000ed40001cf7983 */ /* 0x000f280000100800 */
[----:B------:R-:W3:Y:S04]  /*124a0*/  LDL R205, [R1+0xec8] ;  /* 0x000ec80001cd7983 */ /* 0x000ee80000100800 */
[----:B-1----:R-:W3:Y:S04]  /*124b0*/  LDL R219, [R1+0xed0] ;  /* 0x000ed00001db7983 */ /* 0x002ee80000100800 */
[----:B------:R-:W3:Y:S04]  /*124c0*/  LDL R196, [R1+0xecc] ;  /* 0x000ecc0001c47983 */ /* 0x000ee80000100800 */
[----:B--2---:R1:W-:Y:S04]  /*124d0*/  STL [R1+0x88c], R203 ;  /* 0x00088ccb01007387 */ /* 0x0043e80000100800 */
[----:B------:R-:W0:Y:S04]  /*124e0*/  LDL R2, [R1+0xee0] ;  /* 0x000ee00001027983 */ /* 0x000e280000100800 */
[----:B------:R-:W0:Y:S01]  /*124f0*/  LDL R3, [R1+0xee4] ;  /* 0x000ee40001037983 */ /* 0x000e220000100800 */
[----:B------:R-:W-:-:S02]  /*12500*/  PRMT R200, RZ, 0x7610, R200 ;  /* 0x00007610ffc87816 */ /* 0x000fc400000000c8 */
[----:B------:R-:W-:Y:S01]  /*12510*/  PRMT R198, RZ, 0x7610, R198 ;  /* 0x00007610ffc67816 */ /* 0x000fe200000000c6 */
[----:B-1----:R-:W2:Y:S04]  /*12520*/  LDL R203, [R1+0xec0] ;  /* 0x000ec00001cb7983 */ /* 0x002ea80000100800 */
[----:B------:R-:W2:Y:S01]  /*12530*/  LDL R202, [R1+0xec4] ;  /* 0x000ec40001ca7983 */ /* 0x000ea20000100800 */
        /* <DEDUP_REMOVED lines=9> */
[----:B------:R0:W2:Y:S04]  /*125d0*/  @P1 LDG.E.U8 R198, desc[UR56][R2.64] ;  /* 0x0000003802c61981 */ /* 0x0000a8000c1e1100 */
[----:B----4-:R1:W-:Y:S04]  /*125e0*/  STL [R1+0x834], R200 ;  /* 0x000834c801007387 */ /* 0x0103e80000100800 */
[----:B-1----:R-:W4:Y:S01]  /*125f0*/  LDL R200, [R1+0xebc] ;  /* 0x000ebc0001c87983 */ /* 0x002f220000100800 */
[----:B------:R-:W-:Y:S01]  /*12600*/  ISETP.GT.AND P0, PT, R0, 0x1e, PT ;  /* 0x0000001e0000780c */ /* 0x000fe20003f04270 */
[----:B0-----:R-:W-:Y:S01]  /*12610*/  @P1 IMAD.MOV.U32 R2, RZ, RZ, R207 ;  /* 0x000000ffff021224 */ /* 0x001fe200078e00cf */
[----:B------:R-:W-:Y:S01]  /*12620*/  PRMT R206, RZ, 0x7610, R206 ;  /* 0x00007610ffce7816 */ /* 0x000fe200000000ce */
[----:B---3--:R-:W-:Y:S01]  /*12630*/  @P1 IMAD.MOV.U32 R3, RZ, RZ, R219 ;  /* 0x000000ffff031224 */ /* 0x008fe200078e00db */
[----:B------:R-:W-:-:S04]  /*12640*/  PRMT R204, RZ, 0x7610, R204 ;  /* 0x00007610ffcc7816 */ /* 0x000fc800000000cc */
[----:B------:R0:W3:Y:S04]  /*12650*/  @P1 LDG.E.U8 R206, desc[UR56][R2.64] ;  /* 0x0000003802ce1981 */ /* 0x0000e8000c1e1100 */
[----:B--2---:R1:W-:Y:S04]  /*12660*/  STL [R1+0x858], R198 ;  /* 0x000858c601007387 */ /* 0x0043e80000100800 */
[----:B-1----:R-:W2:Y:S01]  /*12670*/  LDL R198, [R1+0xeb4] ;  /* 0x000eb40001c67983 */ /* 0x002ea20000100800 */
[----:B0-----:R-:W-:Y:S02]  /*12680*/  @P0 IMAD.MOV.U32 R2, RZ, RZ, R196 ;  /* 0x000000ffff020224 */ /* 0x001fe400078e00c4 */
[----:B------:R-:W-:Y:S01]  /*12690*/  @P0 IMAD.MOV.U32 R3, RZ, RZ, R205 ;  /* 0x000000ffff030224 */ /* 0x000fe200078e00cd */
[----:B------:R-:W-:Y:S01]  /*126a0*/  PRMT R201, RZ, 0x7610, R201 ;  /* 0x00007610ffc97816 */ /* 0x000fe200000000c9 */
[----:B------:R-:W3:Y:S04]  /*126b0*/  LDL R196, [R1+0xeac] ;  /* 0x000eac0001c47983 */ /* 0x000ee80000100800 */
[----:B------:R0:W3:Y:S01]  /*126c0*/  @P0 LDG.E.U8 R204, desc[UR56][R2.64] ;  /* 0x0000003802cc0981 */ /* 0x0000e2000c1e1100 */
[----:B------:R-:W-:-:S02]  /*126d0*/  ISETP.GT.AND P1, PT, R0, 0x1f, PT ;  /* 0x0000001f0000780c */ /* 0x000fc40003f24270 */
[----:B------:R-:W-:Y:S01]  /*126e0*/  PRMT R199, RZ, 0x7610, R199 ;  /* 0x00007610ffc77816 */ /* 0x000fe200000000c7 */
[----:B0-----:R-:W-:Y:S02]  /*126f0*/  @P0 IMAD.MOV.U32 R2, RZ, RZ, R202 ;  /* 0x000000ffff020224 */ /* 0x001fe400078e00ca */
[----:B------:R-:W-:-:S05]  /*12700*/  @P0 IMAD.MOV.U32 R3, RZ, RZ, R203 ;  /* 0x000000ffff030224 */ /* 0x000fca00078e00cb */
[----:B------:R4:W3:Y:S01]  /*12710*/  @P0 LDG.E.U8 R201, desc[UR56][R2.64] ;  /* 0x0000003802c90981 */ /* 0x0008e2000c1e1100 */
[----:B------:R-:W-:Y:S01]  /*12720*/  PRMT R197, RZ, 0x7610, R197 ;  /* 0x00007610ffc57816 */ /* 0x000fe200000000c5 */
[----:B----4-:R-:W-:Y:S02]  /*12730*/  @P0 IMAD.MOV.U32 R2, RZ, RZ, R200 ;  /* 0x000000ffff020224 */ /* 0x010fe400078e00c8 */
[----:B------:R-:W-:Y:S01]  /*12740*/  @P0 IMAD.MOV.U32 R3, RZ, RZ, R88 ;  /* 0x000000ffff030224 */ /* 0x000fe200078e0058 */
[----:B------:R0:W-:Y:S04]  /*12750*/  STL [R1+0x1558], R88 ;  /* 0x0015585801007387 */ /* 0x0001e80000100800 */
[----:B------:R1:W4:Y:S04]  /*12760*/  @P0 LDG.E.U8 R199, desc[UR56][R2.64] ;  /* 0x0000003802c70981 */ /* 0x000328000c1e1100 */
[----:B0-----:R-:W4:Y:S01]  /*12770*/  LDL.LU R88, [R1+0xe94] ;  /* 0x000e940001587983 */ /* 0x001f220000300800 */
[----:B-1----:R-:W-:-:S03]  /*12780*/  @P0 IMAD.MOV.U32 R3, RZ, RZ, R90 ;  /* 0x000000ffff030224 */ /* 0x002fc600078e005a */
[----:B------:R0:W-:Y:S04]  /*12790*/  STL [R1+0x155c], R90 ;  /* 0x00155c5a01007387 */ /* 0x0001e80000100800 */
[----:B0-----:R-:W4:Y:S04]  /*127a0*/  LDL.LU R90, [R1+0xe9c] ;  /* 0x000e9c00015a7983 */ /* 0x001f280000300800 */
[----:B------:R0:W-:Y:S01]  /*127b0*/  STL [R1+0x1560], R92 ;  /* 0x0015605c01007387 */ /* 0x0001e20000100800 */
[----:B--2---:R-:W-:-:S05]  /*127c0*/  @P0 IMAD.MOV.U32 R2, RZ, RZ, R198 ;  /* 0x000000ffff020224 */ /* 0x004fca00078e00c6 */
[----:B------:R1:W2:Y:S02]  /*127d0*/  @P0 LDG.E.U8 R197, desc[UR56][R2.64] ;  /* 0x0000003802c50981 */ /* 0x0002a4000c1e1100 */
[----:B-1----:R-:W-:Y:S02]  /*127e0*/  @P1 IMAD.MOV.U32 R3, RZ, RZ, R92 ;  /* 0x000000ffff031224 */ /* 0x002fe400078e005c */
[----:B0-----:R-:W4:Y:S01]  /*127f0*/  LDL.LU R92, [R1+0xea4] ;  /* 0x000ea400015c7983 */ /* 0x001f220000300800 */
[----:B------:R-:W-:Y:S01]  /*12800*/  PRMT R195, RZ, 0x7610, R195 ;  /* 0x00007610ffc37816 */ /* 0x000fe200000000c3 */
[----:B---3--:R-:W-:Y:S01]  /*12810*/  @P1 IMAD.MOV.U32 R2, RZ, RZ, R196 ;  /* 0x000000ffff021224 */ /* 0x008fe200078e00c4 */
[----:B------:R-:W-:-:S04]  /*12820*/  PRMT R194, RZ, 0x7610, R194 ;  /* 0x00007610ffc27816 */ /* 0x000fc800000000c2 */
[----:B------:R0:W3:Y:S01]  /*12830*/  @P1 LDG.E.U8 R195, desc[UR56][R2.64] ;  /* 0x0000003802c31981 */ /* 0x0000e2000c1e1100 */
[----:B------:R-:W-:Y:S02]  /*12840*/  ISETP.GT.AND P0, PT, R0, 0x20, PT ;  /* 0x000000200000780c */ /* 0x000fe40003f04270 */
[----:B------:R-:W-:Y:S01]  /*12850*/  PRMT R193, RZ, 0x7610, R193 ;  /* 0x00007610ffc17816 */ /* 0x000fe200000000c1 */
[----:B0-----:R-:W-:Y:S01]  /*12860*/  @P1 IMAD.MOV.U32 R3, RZ, RZ, R94 ;  /* 0x000000ffff031224 */ /* 0x001fe200078e005e */
[----:B------:R-:W-:Y:S02]  /*12870*/  PRMT R192, RZ, 0x7610, R192 ;  /* 0x00007610ffc07816 */ /* 0x000fe400000000c0 */
[----:B------:R-:W-:Y:S02]  /*12880*/  PRMT R191, RZ, 0x7610, R191 ;  /* 0x00007610ffbf7816 */ /* 0x000fe400000000bf */
[----:B------:R-:W-:Y:S02]  /*12890*/  PRMT R190, RZ, 0x7610, R190 ;  /* 0x00007610ffbe7816 */ /* 0x000fe400000000be */
[----:B------:R-:W-:-:S02]  /*128a0*/  PRMT R189, RZ, 0x7610, R189 ;  /* 0x00007610ffbd7816 */ /* 0x000fc400000000bd */
[----:B------:R-:W-:Y:S02]  /*128b0*/  PRMT R188, RZ, 0x7610, R188 ;  /* 0x00007610ffbc7816 */ /* 0x000fe400000000bc */
[----:B------:R-:W-:Y:S02]  /*128c0*/  PRMT R187, RZ, 0x7610, R187 ;  /* 0x00007610ffbb7816 */ /* 0x000fe400000000bb */
        /* <DEDUP_REMOVED lines=15> */
[----:B------:R-:W-:Y:S01]  /*129c0*/  PRMT R154, RZ, 0x7610, R154 ;  /* 0x00007610ff9a7816 */ /* 0x000fe2000000009a */
[----:B----4-:R-:W-:-:S05]  /*129d0*/  @P1 IMAD.MOV.U32 R2, RZ, RZ, R92 ;  /* 0x000000ffff021224 */ /* 0x010fca00078e005c */
[----:B------:R0:W4:Y:S02]  /*129e0*/  @P1 LDG.E.U8 R194, desc[UR56][R2.64] ;  /* 0x0000003802c21981 */ /* 0x000124000c1e1100 */
[----:B0-----:R-:W-:Y:S02]  /*129f0*/  @P1 IMAD.MOV.U32 R2, RZ, RZ, R90 ;  /* 0x000000ffff021224 */ /* 0x001fe400078e005a */
[----:B------:R-:W-:-:S05]  /*12a00*/  @P1 IMAD.MOV.U32 R3, RZ, RZ, R96 ;  /* 0x000000ffff031224 */ /* 0x000fca00078e0060 */
[----:B------:R0:W4:Y:S02]  /*12a10*/  @P1 LDG.E.U8 R193, desc[UR56][R2.64] ;  /* 0x0000003802c11981 */ /* 0x000124000c1e1100 */
[----:B0-----:R-:W-:Y:S02]  /*12a20*/  @P1 IMAD.MOV.U32 R2, RZ, RZ, R88 ;  /* 0x000000ffff021224 */ /* 0x001fe400078e0058 */
[----:B------:R-:W-:-:S05]  /*12a30*/  @P1 IMAD.MOV.U32 R3, RZ, RZ, R98 ;  /* 0x000000ffff031224 */ /* 0x000fca00078e0062 */
[----:B------:R0:W4:Y:S02]  /*12a40*/  @P1 LDG.E.U8 R192, desc[UR56][R2.64] ;  /* 0x0000003802c01981 */ /* 0x000124000c1e1100 */
[----:B0-----:R-:W-:Y:S02]  /*12a50*/  @P0 IMAD.MOV.U32 R2, RZ, RZ, R89 ;  /* 0x000000ffff020224 */ /* 0x001fe400078e0059 */
[----:B------:R-:W-:-:S05]  /*12a60*/  @P0 IMAD.MOV.U32 R3, RZ, RZ, R100 ;  /* 0x000000ffff030224 */ /* 0x000fca00078e0064 */
[----:B------:R0:W4:Y:S01]  /*12a70*/  @P0 LDG.E.U8 R191, desc[UR56][R2.64] ;  /* 0x0000003802bf0981 */ /* 0x000122000c1e1100 */
[----:B------:R-:W-:Y:S01]  /*12a80*/  ISETP.GT.AND P1, PT, R0, 0x21, PT ;  /* 0x000000210000780c */ /* 0x000fe20003f24270 */
        /* <DEDUP_REMOVED lines=63> */
[----:B------:R0:W4:Y:S04]  /*12e80*/  @P1 LDG.E.U8 R154, desc[UR56][R2.64] ;  /* 0x00000038029a1981 */ /* 0x000128000c1e1100 */
[----:B------:R-:W-:Y:S04]  /*12e90*/  STL [R1+0x868], R206 ;  /* 0x000868ce01007387 */ /* 0x000fe80000100800 */
[----:B------:R-:W-:Y:S04]  /*12ea0*/  STL [R1+0x880], R204 ;  /* 0x000880cc01007387 */ /* 0x000fe80000100800 */
[----:B------:R-:W-:Y:S04]  /*12eb0*/  STL [R1+0x874], R201 ;  /* 0x000874c901007387 */ /* 0x000fe80000100800 */
[----:B------:R-:W-:Y:S04]  /*12ec0*/  STL [R1+0x87c], R199 ;  /* 0x00087cc701007387 */ /* 0x000fe80000100800 */
[----:B--2---:R-:W-:Y:S04]  /*12ed0*/  STL [R1+0x870], R197 ;  /* 0x000870c501007387 */ /* 0x004fe80000100800 */
[----:B---3--:R-:W-:Y:S04]  /*12ee0*/  STL [R1+0x84c], R195 ;  /* 0x00084cc301007387 */ /* 0x008fe80000100800 */
[----:B----4-:R-:W-:Y:S04]  /*12ef0*/  STL [R1+0x840], R194 ;  /* 0x000840c201007387 */ /* 0x010fe80000100800 */
        /* <DEDUP_REMOVED lines=9> */
[----:B------:R-:W-:Y:S01]  /*12f90*/  STL [R1+0x7dc], R184 ;  /* 0x0007dcb801007387 */ /* 0x000fe20000100800 */
[----:B------:R-:W-:Y:S01]  /*12fa0*/  PRMT R152, RZ, 0x7610, R152 ;  /* 0x00007610ff987816 */ /* 0x000fe20000000098 */
[----:B0-----:R-:W-:-:S02]  /*12fb0*/  @P1 IMAD.MOV.U32 R2, RZ, RZ, R131 ;  /* 0x000000ffff021224 */ /* 0x001fc400078e0083 */
[----:B------:R-:W-:-:S05]  /*12fc0*/  @P1 IMAD.MOV.U32 R3, RZ, RZ, R142 ;  /* 0x000000ffff031224 */ /* 0x000fca00078e008e */
[----:B------:R0:W2:Y:S04]  /*12fd0*/  @P1 LDG.E.U8 R152, desc[UR56][R2.64] ;  /* 0x0000003802981981 */ /* 0x0000a8000c1e1100 */
[----:B------:R1:W-:Y:S04]  /*12fe0*/  STL [R1+0x734], R151 ;  /* 0x0007349701007387 */ /* 0x0003e80000100800 */
[----:B-1----:R-:W3:Y:S04]  /*12ff0*/  LDL R151, [R1+0xdb8] ;  /* 0x000db80001977983 */ /* 0x002ee80000100800 */
[----:B------:R-:W-:Y:S04]  /*13000*/  STL [R1+0x7d0], R183 ;  /* 0x0007d0b701007387 */ /* 0x000fe80000100800 */
[----:B------:R-:W-:Y:S04]  /*13010*/  STL [R1+0x7c0], R180 ;  /* 0x0007c0b401007387 */ /* 0x000fe80000100800 */
[----:B------:R1:W-:Y:S04]  /*13020*/  STL [R1+0x748], R162 ;  /* 0x000748a201007387 */ /* 0x0003e80000100800 */
[----:B-1----:R-:W4:Y:S04]  /*13030*/  LDL R162, [R1+0xdb0] ;  /* 0x000db00001a27983 */ /* 0x002f280000100800 */
[----:B------:R-:W-:Y:S04]  /*13040*/  STL [R1+0x7cc], R179 ;  /* 0x0007ccb301007387 */ /* 0x000fe80000100800 */
[----:B------:R1:W-:Y:S04]  /*13050*/  STL [R1+0x744], R160 ;  /* 0x000744a001007387 */ /* 0x0003e80000100800 */
[----:B------:R-:W-:Y:S04]  /*13060*/  STL [R1+0x7bc], R178 ;  /* 0x0007bcb201007387 */ /* 0x000fe80000100800 */
[----:B-1----:R-:W4:Y:S04]  /*13070*/  LDL R160, [R1+0xda8] ;  /* 0x000da80001a07983 */ /* 0x002f280000100800 */
[----:B------:R-:W-:Y:S04]  /*13080*/  STL [R1+0x770], R177 ;  /* 0x000770b101007387 */ /* 0x000fe80000100800 */
[----:B------:R1:W-:Y:S04]  /*13090*/  STL [R1+0x730], R157 ;  /* 0x0007309d01007387 */ /* 0x0003e80000100800 */
[----:B-1----:R-:W4:Y:S04]  /*130a0*/  LDL R157, [R1+0xda0] ;  /* 0x000da000019d7983 */ /* 0x002f280000100800 */
[----:B------:R-:W-:Y:S04]  /*130b0*/  STL [R1+0x75c], R176 ;  /* 0x00075cb001007387 */ /* 0x000fe80000100800 */
[----:B------:R1:W-:Y:S04]  /*130c0*/  STL [R1+0x718], R154 ;  /* 0x0007189a01007387 */ /* 0x0003e80000100800 */
[----:B-1----:R-:W4:Y:S01]  /*130d0*/  LDL R154, [R1+0xd98] ;  /* 0x000d9800019a7983 */ /* 0x002f220000100800 */
[----:B------:R-:W-:Y:S01]  /*130e0*/  ISETP.GT.AND P0, PT, R0, 0x26, PT ;  /* 0x000000260000780c */ /* 0x000fe20003f04270 */
[----:B0-----:R-:W-:Y:S01]  /*130f0*/  @P1 IMAD.MOV.U32 R2, RZ, RZ, R133 ;  /* 0x000000ffff021224 */ /* 0x001fe200078e0085 */
[----:B------:R-:W-:Y:S01]  /*13100*/  PRMT R172, RZ, 0x7610, R172 ;  /* 0x00007610ffac7816 */ /* 0x000fe200000000ac */
[----:B------:R-:W-:Y:S01]  /*13110*/  @P1 IMAD.MOV.U32 R3, RZ, RZ, R144 ;  /* 0x000000ffff031224 */ /* 0x000fe200078e0090 */
[----:B------:R-:W-:-:S04]  /*13120*/  PRMT R169, RZ, 0x7610, R169 ;  /* 0x00007610ffa97816 */ /* 0x000fc800000000a9 */
[----:B------:R0:W4:Y:S01]  /*13130*/  @P1 LDG.E.U8 R172, desc[UR56][R2.64] ;  /* 0x0000003802ac1981 */ /* 0x000122000c1e1100 */
[----:B------:R-:W-:Y:S01]  /*13140*/  PRMT R168, RZ, 0x7610, R168 ;  /* 0x00007610ffa87816 */ /* 0x000fe200000000a8 */
[----:B0-----:R-:W-:Y:S02]  /*13150*/  @P1 IMAD.MOV.U32 R2, RZ, RZ, R135 ;  /* 0x000000ffff021224 */ /* 0x001fe400078e0087 */
[----:B------:R-:W-:-:S05]  /*13160*/  @P1 IMAD.MOV.U32 R3, RZ, RZ, R146 ;  /* 0x000000ffff031224 */ /* 0x000fca00078e0092 */
[----:B------:R0:W4:Y:S01]  /*13170*/  @P1 LDG.E.U8 R169, desc[UR56][R2.64] ;  /* 0x0000003802a91981 */ /* 0x000122000c1e1100 */
[----:B------:R-:W-:Y:S01]  /*13180*/  PRMT R165, RZ, 0x7610, R165 ;  /* 0x00007610ffa57816 */ /* 0x000fe200000000a5 */
[----:B0-----:R-:W-:Y:S02]  /*13190*/  @P0 IMAD.MOV.U32 R2, RZ, RZ, R137 ;  /* 0x000000ffff020224 */ /* 0x001fe400078e0089 */
[----:B------:R-:W-:-:S05]  /*131a0*/  @P0 IMAD.MOV.U32 R3, RZ, RZ, R148 ;  /* 0x000000ffff030224 */ /* 0x000fca00078e0094 */
[----:B------:R0:W4:Y:S01]  /*131b0*/  @P0 LDG.E.U8 R168, desc[UR56][R2.64] ;  /* 0x0000003802a80981 */ /* 0x000122000c1e1100 */
[----:B------:R-:W-:Y:S02]  /*131c0*/  ISETP.GT.AND P1, PT, R0, 0x27, PT ;  /* 0x000000270000780c */ /* 0x000fe40003f24270 */
[----:B------:R-:W-:Y:S01]  /*131d0*/  PRMT R164, RZ, 0x7610, R164 ;  /* 0x00007610ffa47816 */ /* 0x000fe200000000a4 */
[----:B0-----:R-:W-:Y:S02]  /*131e0*/  @P0 IMAD.MOV.U32 R2, RZ, RZ, R139 ;  /* 0x000000ffff020224 */ /* 0x001fe400078e008b */
[----:B------:R-:W-:-:S05]  /*131f0*/  @P0 IMAD.MOV.U32 R3, RZ, RZ, R150 ;  /* 0x000000ffff030224 */ /* 0x000fca00078e0096 */
[----:B------:R0:W4:Y:S01]  /*13200*/  @P0 LDG.E.U8 R165, desc[UR56][R2.64] ;  /* 0x0000003802a50981 */ /* 0x000122000c1e1100 */
[----:B------:R-:W-:Y:S01]  /*13210*/  PRMT R161, RZ, 0x7610, R161 ;  /* 0x00007610ffa17816 */ /* 0x000fe200000000a1 */
[----:B0-----:R-:W-:Y:S01]  /*13220*/  @P0 IMAD.MOV.U32 R2, RZ, RZ, R141 ;  /* 0x000000ffff020224 */ /* 0x001fe200078e008d */
[----:B------:R-:W-:Y:S02]  /*13230*/  PRMT R159, RZ, 0x7610, R159 ;  /* 0x00007610ff9f7816 */ /* 0x000fe4000000009f */
[----:B------:R-:W-:Y:S02]  /*13240*/  PRMT R156, RZ, 0x7610, R156 ;  /* 0x00007610ff9c7816 */ /* 0x000fe4000000009c */
[----:B------:R-:W-:Y:S01]  /*13250*/  PRMT R153, RZ, 0x7610, R153 ;  /* 0x00007610ff997816 */ /* 0x000fe20000000099 */
[----:B------:R-:W-:Y:S04]  /*13260*/  STL [R1+0x76c], R175 ;  /* 0x00076caf01007387 */ /* 0x000fe80000100800 */
[----:B--2---:R0:W-:Y:S04]  /*13270*/  STL [R1+0x710], R152 ;  /* 0x0007109801007387 */ /* 0x0041e80000100800 */
[----:B------:R1:W-:Y:S04]  /*13280*/  STL [R1+0x758], R173 ;  /* 0x000758ad01007387 */ /* 0x0003e80000100800 */
[----:B0-----:R-:W2:Y:S01]  /*13290*/  LDL R152, [R1+0xd90] ;  /* 0x000d900001987983 */ /* 0x001ea20000100800 */
[----:B---3--:R-:W-:-:S03]  /*132a0*/  @P0 IMAD.MOV.U32 R3, RZ, RZ, R151 ;  /* 0x000000ffff030224 */ /* 0x008fc600078e0097 */
[----:B------:R-:W3:Y:S04]  /*132b0*/  LDL.LU R151, [R1+0xd94] ;  /* 0x000d940001977983 */ /* 0x000ee80000300800 */
[----:B------:R0:W3:Y:S02]  /*132c0*/  @P0 LDG.E.U8 R164, desc[UR56][R2.64] ;  /* 0x0000003802a40981 */ /* 0x0000e4000c1e1100 */
[----:B0-----:R-:W-:Y:S02]  /*132d0*/  @P0 IMAD.MOV.U32 R2, RZ, RZ, R143 ;  /* 0x000000ffff020224 */ /* 0x001fe400078e008f */
        /* <DEDUP_REMOVED lines=11> */
[----:B------:R-:W-:-:S05]  /*13390*/  PRMT R155, RZ, 0x7610, R155 ;  /* 0x00007610ff9b7816 */ /* 0x000fca000000009b */
[----:B------:R-:W-:Y:S04]  /*133a0*/  STL.S16 [R1+0x6ec], R155 ;  /* 0x0006ec9b01007387 */ /* 0x000fe80000100600 */
[----:B-1----:R-:W4:Y:S04]  /*133b0*/  LDL R173, [R1+0xd88] ;  /* 0x000d880001ad7983 */ /* 0x002f280000100800 */
[----:B------:R0:W-:Y:S04]  /*133c0*/  STL [R1+0x714], R172 ;  /* 0x000714ac01007387 */ /* 0x0001e80000100800 */
[----:B0-----:R-:W4:Y:S04]  /*133d0*/  LDL R172, [R1+0xd8c] ;  /* 0x000d8c0001ac7983 */ /* 0x001f280000100800 */
[----:B------:R0:W-:Y:S04]  /*133e0*/  STL [R1+0x70c], R169 ;  /* 0x00070ca901007387 */ /* 0x0001e80000100800 */
[----:B0-----:R-:W4:Y:S04]  /*133f0*/  LDL R169, [R1+0xd80] ;  /* 0x000d800001a97983 */ /* 0x001f280000100800 */
[----:B------:R0:W-:Y:S04]  /*13400*/  STL [R1+0x708], R168 ;  /* 0x000708a801007387 */ /* 0x0001e80000100800 */
[----:B0-----:R-:W4:Y:S04]  /*13410*/  LDL R168, [R1+0xd84] ;  /* 0x000d840001a87983 */ /* 0x001f280000100800 */
[----:B------:R0:W-:Y:S04]  /*13420*/  STL [R1+0x700], R165 ;  /* 0x000700a501007387 */ /* 0x0001e80000100800 */
[----:B0-----:R-:W4:Y:S01]  /*13430*/  LDL R165, [R1+0xd78] ;  /* 0x000d780001a57983 */ /* 0x001f220000100800 */
[----:B--2---:R-:W-:-:S03]  /*13440*/  @P1 IMAD.MOV.U32 R3, RZ, RZ, R152 ;  /* 0x000000ffff031224 */ /* 0x004fc600078e0098 */
[----:B---3--:R0:W-:Y:S04]  /*13450*/  STL [R1+0x704], R164 ;  /* 0x000704a401007387 */ /* 0x0081e80000100800 */
[----:B------:R-:W2:Y:S04]  /*13460*/  LDL R162, [R1+0xd70] ;  /* 0x000d700001a27983 */ /* 0x000ea80000100800 */
[----:B0-----:R-:W3:Y:S04]  /*13470*/  LDL R164, [R1+0xd7c] ;  /* 0x000d7c0001a47983 */ /* 0x001ee80000100800 */
[----:B----4-:R0:W-:Y:S04]  /*13480*/  STL [R1+0x6fc], R161 ;  /* 0x0006fca101007387 */ /* 0x0101e80000100800 */
[----:B------:R-:W4:Y:S04]  /*13490*/  LDL R160, [R1+0xd68] ;  /* 0x000d680001a07983 */ /* 0x000f280000100800 */
[----:B0-----:R-:W2:Y:S04]  /*134a0*/  LDL R161, [R1+0xd74] ;  /* 0x000d740001a17983 */ /* 0x001ea80000100800 */
[----:B------:R0:W-:Y:S04]  /*134b0*/  STL [R1+0x6f8], R159 ;  /* 0x0006f89f01007387 */ /* 0x0001e80000100800 */
[----:B------:R-:W4:Y:S04]  /*134c0*/  LDL R157, [R1+0xd60] ;  /* 0x000d6000019d7983 */ /* 0x000f280000100800 */
[----:B0-----:R-:W4:Y:S04]  /*134d0*/  LDL R159, [R1+0xd6c] ;  /* 0x000d6c00019f7983 */ /* 0x001f280000100800 */
[----:B------:R0:W-:Y:S04]  /*134e0*/  STL [R1+0x6f0], R156 ;  /* 0x0006f09c01007387 */ /* 0x0001e80000100800 */
[----:B------:R-:W4:Y:S04]  /*134f0*/  LDL R155, [R1+0xd58] ;  /* 0x000d5800019b7983 */ /* 0x000f280000100800 */
[----:B------:R-:W4:Y:S04]  /*13500*/  LDL R154, [R1+0xd5c] ;  /* 0x000d5c00019a7983 */ /* 0x000f280000100800 */
[----:B0-----:R-:W4:Y:S04]  /*13510*/  LDL R156, [R1+0xd64] ;  /* 0x000d6400019c7983 */ /* 0x001f280000100800 */
[----:B------:R0:W-:Y:S04]  /*13520*/  STL [R1+0x6f4], R153 ;  /* 0x0006f49901007387 */ /* 0x0001e80000100800 */
[----:B------:R-:W4:Y:S04]  /*13530*/  LDL R152, [R1+0xd54] ;  /* 0x000d540001987983 */ /* 0x000f280000100800 */
[----:B0-----:R-:W4:Y:S04]  /*13540*/  LDL R153, [R1+0xd50] ;  /* 0x000d500001997983 */ /* 0x001f280000100800 */
        /* <DEDUP_REMOVED lines=17> */
[----:B------:R0:W-:Y:S04]  /*13660*/  STL.64 [R1+0x1700], R116 ;  /* 0x0017007401007387 */ /* 0x0001e80000100a00 */
[----:B0-----:R-:W3:Y:S01]  /*13670*/  LDL.LU R116, [R1+0x6ec] ;  /* 0x0006ec0001747983 */ /* 0x001ee20000300800 */
[----:B------:R-:W-:Y:S01]  /*13680*/  ISETP.GT.AND P0, PT, R0, 0x28, PT ;  /* 0x000000280000780c */ /* 0x000fe20003f04270 */
[----:B------:R-:W-:Y:S01]  /*13690*/  @P1 IMAD.MOV.U32 R2, RZ, RZ, R151 ;  /* 0x000000ffff021224 */ /* 0x000fe200078e0097 */
[----:B------:R-:W-:-:S02]  /*136a0*/  PRMT R170, RZ, 0x7610, R170 ;  /* 0x00007610ffaa7816 */ /* 0x000fc400000000aa */
[----:B------:R-:W-:Y:S02]  /*136b0*/  PRMT R167, RZ, 0x7610, R167 ;  /* 0x00007610ffa77816 */ /* 0x000fe400000000a7 */
[----:B------:R-:W-:Y:S01]  /*136c0*/  PRMT R128, RZ, 0x7610, R128 ;  /* 0x00007610ff807816 */ /* 0x000fe20000000080 */
[----:B------:R-:W-:Y:S04]  /*136d0*/  STL.64 [R1+0x16f8], R114 ;  /* 0x0016f87201007387 */ /* 0x000fe80000100a00 */
[----:B------:R0:W-:Y:S04]  /*136e0*/  STL.64 [R1+0x16f0], R112 ;  /* 0x0016f07001007387 */ /* 0x0001e80000100a00 */
[----:B------:R-:W-:Y:S04]  /*136f0*/  STL.64 [R1+0x16e8], R110 ;  /* 0x0016e86e01007387 */ /* 0x000fe80000100a00 */
[----:B------:R-:W-:Y:S04]  /*13700*/  STL.64 [R1+0x16e0], R108 ;  /* 0x0016e06c01007387 */ /* 0x000fe80000100a00 */
[----:B------:R-:W-:Y:S04]  /*13710*/  STL.64 [R1+0x16d8], R106 ;  /* 0x0016d86a01007387 */ /* 0x000fe80000100a00 */
[----:B---3--:R1:W3:Y:S02]  /*13720*/  @P1 LDG.E.U8 R116, desc[UR56][R2.64] ;  /* 0x0000003802741981 */ /* 0x0082e4000c1e1100 */
[----:B-1----:R-:W-:-:S02]  /*13730*/  @P0 IMAD.MOV.U32 R2, RZ, RZ, R172 ;  /* 0x000000ffff020224 */ /* 0x002fc400078e00ac */
[----:B------:R-:W-:-:S05]  /*13740*/  @P0 IMAD.MOV.U32 R3, RZ, RZ, R173 ;  /* 0x000000ffff030224 */ /* 0x000fca00078e00ad */
[----:B------:R1:W3:Y:S02]  /*13750*/  @P0 LDG.E.U8 R170, desc[UR56][R2.64] ;  /* 0x0000003802aa0981 */ /* 0x0002e4000c1e1100 */
[----:B-1----:R-:W-:Y:S02]  /*13760*/  @P0 IMAD.MOV.U32 R2, RZ, RZ, R168 ;  /* 0x000000ffff020224 */ /* 0x002fe400078e00a8 */
[----:B------:R-:W-:-:S05]  /*13770*/  @P0 IMAD.MOV.U32 R3, RZ, RZ, R169 ;  /* 0x000000ffff030224 */ /* 0x000fca00078e00a9 */
[----:B------:R1:W3:Y:S02]  /*13780*/  @P0 LDG.E.U8 R167, desc[UR56][R2.64] ;  /* 0x0000003802a70981 */ /* 0x0002e4000c1e1100 */
[----:B-1----:R-:W-:Y:S02]  /*13790*/  @P0 IMAD.MOV.U32 R2, RZ, RZ, R164 ;  /* 0x000000ffff020224 */ /* 0x002fe400078e00a4 */
[----:B------:R-:W-:-:S05]  /*137a0*/  @P0 IMAD.MOV.U32 R3, RZ, RZ, R165 ;  /* 0x000000ffff030224 */ /* 0x000fca00078e00a5 */
[----:B------:R2:W4:Y:S04]  /*137b0*/  @P0 LDG.E.U8 R128, desc[UR56][R2.64] ;  /* 0x0000003802800981 */ /* 0x000528000c1e1100 */
        /* <DEDUP_REMOVED lines=9> */
[----:B------:R-:W3:Y:S04]  /*13850*/  LDL R140, [R1+0xd48] ;  /* 0x000d4800018c7983 */ /* 0x000ee80000100800 */
[----:B------:R-:W3:Y:S04]  /*13860*/  LDL R125, [R1+0xd4c] ;  /* 0x000d4c00017d7983 */ /* 0x000ee80000100800 */
[----:B------:R-:W3:Y:S04]  /*13870*/  LDL R139, [R1+0xd40] ;  /* 0x000d4000018b7983 */ /* 0x000ee80000100800 */
[----:B------:R-:W3:Y:S04]  /*13880*/  LDL R137, [R1+0xd44] ;  /* 0x000d440001897983 */ /* 0x000ee80000100800 */
[----:B------:R-:W3:Y:S04]  /*13890*/  LDL R134, [R1+0xd38] ;  /* 0x000d380001867983 */ /* 0x000ee80000100800 */
[----:B------:R-:W3:Y:S04]  /*138a0*/  LDL R133, [R1+0xd3c] ;  /* 0x000d3c0001857983 */ /* 0x000ee80000100800 */
[----:B------:R-:W3:Y:S01]  /*138b0*/  LDL R130, [R1+0xd30] ;  /* 0x000d300001827983 */ /* 0x000ee20000100800 */
[----:B------:R-:W-:Y:S01]  /*138c0*/  PRMT R126, RZ, 0x7610, R126 ;  /* 0x00007610ff7e7816 */ /* 0x000fe2000000007e */
[----:B--2---:R-:W-:-:S02]  /*138d0*/  @P0 IMAD.MOV.U32 R2, RZ, RZ, R161 ;  /* 0x000000ffff020224 */ /* 0x004fc400078e00a1 */
[----:B------:R-:W-:-:S05]  /*138e0*/  @P0 IMAD.MOV.U32 R3, RZ, RZ, R162 ;  /* 0x000000ffff030224 */ /* 0x000fca00078e00a2 */
[----:B------:R1:W2:Y:S04]  /*138f0*/  @P0 LDG.E.U8 R126, desc[UR56][R2.64] ;  /* 0x00000038027e0981 */ /* 0x0002a8000c1e1100 */
[----:B----4-:R4:W-:Y:S01]  /*13900*/  STL [R1+0x6e4], R128 ;  /* 0x0006e48001007387 */ /* 0x0109e20000100800 */
[----:B------:R-:W-:Y:S02]  /*13910*/  ISETP.GT.AND P1, PT, R0, 0x29, PT ;  /* 0x000000290000780c */ /* 0x000fe40003f24270 */
[----:B0-----:R-:W-:Y:S01]  /*13920*/  PRMT R113, RZ, 0x7610, R113 ;  /* 0x00007610ff717816 */ /* 0x001fe20000000071 */
[----:B------:R-:W2:Y:S04]  /*13930*/  LDL R145, [R1+0xd28] ;  /* 0x000d280001917983 */ /* 0x000ea80000100800 */
[----:B----4-:R-:W4:Y:S06]  /*13940*/  LDL R128, [R1+0xd34] ;  /* 0x000d340001807983 */ /* 0x010f2c0000100800 */
[----:B-1----:R-:W-:-:S02]  /*13950*/  @P1 IMAD.MOV.U32 R2, RZ, RZ, R159 ;  /* 0x000000ffff021224 */ /* 0x002fc400078e009f */
[----:B------:R-:W-:Y:S01]  /*13960*/  @P1 IMAD.MOV.U32 R3, RZ, RZ, R160 ;  /* 0x000000ffff031224 */ /* 0x000fe200078e00a0 */
[----:B------:R-:W-:-:S04]  /*13970*/  PRMT R111, RZ, 0x7610, R111 ;  /* 0x00007610ff6f7816 */ /* 0x000fc8000000006f */
[----:B------:R0:W4:Y:S01]  /*13980*/  @P1 LDG.E.U8 R113, desc[UR56][R2.64] ;  /* 0x0000003802711981 */ /* 0x000122000c1e1100 */
[----:B------:R-:W-:Y:S02]  /*13990*/  PRMT R109, RZ, 0x7610, R109 ;  /* 0x00007610ff6d7816 */ /* 0x000fe4000000006d */
[----:B------:R-:W-:Y:S01]  /*139a0*/  ISETP.GT.AND P0, PT, R0, 0x2a, PT ;  /* 0x0000002a0000780c */ /* 0x000fe20003f04270 */
[----:B0-----:R-:W-:Y:S02]  /*139b0*/  @P1 IMAD.MOV.U32 R2, RZ, RZ, R156 ;  /* 0x000000ffff021224 */ /* 0x001fe400078e009c */
[----:B------:R-:W-:-:S05]  /*139c0*/  @P1 IMAD.MOV.U32 R3, RZ, RZ, R157 ;  /* 0x000000ffff031224 */ /* 0x000fca00078e009d */
        /* <DEDUP_REMOVED lines=8> */
[----:B------:R3:W4:Y:S02]  /*13a50*/  @P1 LDG.E.U8 R96, desc[UR56][R2.64] ;  /* 0x0000003802601981 */ /* 0x000724000c1e1100 */
[----:B---3--:R-:W-:Y:S02]  /*13a60*/  @P0 IMAD.MOV.U32 R2, RZ, RZ, R125 ;  /* 0x000000ffff020224 */ /* 0x008fe400078e007d */
[----:B------:R-:W-:-:S05]  /*13a70*/  @P0 IMAD.MOV.U32 R3, RZ, RZ, R140 ;  /* 0x000000ffff030224 */ /* 0x000fca00078e008c */
[----:B------:R0:W3:Y:S01]  /*13a80*/  @P0 LDG.E.U8 R124, desc[UR56][R2.64] ;  /* 0x00000038027c0981 */ /* 0x0000e2000c1e1100 */
[----:B------:R-:W-:Y:S01]  /*13a90*/  PRMT R136, RZ, 0x7610, R136 ;  /* 0x00007610ff887816 */ /* 0x000fe20000000088 */
[----:B0-----:R-:W-:Y:S02]  /*13aa0*/  @P0 IMAD.MOV.U32 R2, RZ, RZ, R137 ;  /* 0x000000ffff020224 */ /* 0x001fe400078e0089 */
[----:B------:R-:W-:-:S05]  /*13ab0*/  @P0 IMAD.MOV.U32 R3, RZ, RZ, R139 ;  /* 0x000000ffff030224 */ /* 0x000fca00078e008b */
[----:B------:R0:W3:Y:S01]  /*13ac0*/  @P0 LDG.E.U8 R136, desc[UR56][R2.64] ;  /* 0x0000003802880981 */ /* 0x0000e2000c1e1100 */
[----:B------:R-:W-:Y:S02]  /*13ad0*/  PRMT R131, RZ, 0x7610, R131 ;  /* 0x00007610ff837816 */ /* 0x000fe40000000083 */
[----:B------:R-:W-:Y:S01]  /*13ae0*/  PRMT R127, RZ, 0x7610, R127 ;  /* 0x00007610ff7f7816 */ /* 0x000fe2000000007f */
[----:B0-----:R-:W-:Y:S02]  /*13af0*/  @P0 IMAD.MOV.U32 R2, RZ, RZ, R133 ;  /* 0x000000ffff020224 */ /* 0x001fe400078e0085 */
[----:B------:R-:W-:-:S05]  /*13b00*/  @P0 IMAD.MOV.U32 R3, RZ, RZ, R134 ;  /* 0x000000ffff030224 */ /* 0x000fca00078e0086 */
[----:B------:R0:W3:Y:S02]  /*13b10*/  @P0 LDG.E.U8 R131, desc[UR56][R2.64] ;  /* 0x0000003802830981 */ /* 0x0000e4000c1e1100 */
[----:B0-----:R-:W-:Y:S02]  /*13b20*/  @P0 IMAD.MOV.U32 R3, RZ, RZ, R130 ;  /* 0x000000ffff030224 */ /* 0x001fe400078e0082 */
[----:B------:R-:W-:Y:S04]  /*13b30*/  STL [R1+0x6e8], R170 ;  /* 0x0006e8aa01007387 */ /* 0x000fe80000100800 */
[----:B--2---:R0:W-:Y:S04]  /*13b40*/  STL [R1+0x6dc], R126 ;  /* 0x0006dc7e01007387 */ /* 0x0041e80000100800 */
[----:B0-----:R-:W2:Y:S04]  /*13b50*/  LDL R126, [R1+0xd2c] ;  /* 0x000d2c00017e7983 */ /* 0x001ea80000100800 */
[----:B------:R-:W-:Y:S04]  /*13b60*/  STL [R1+0x6e0], R167 ;  /* 0x0006e0a701007387 */ /* 0x000fe80000100800 */
[----:B------:R-:W2:Y:S04]  /*13b70*/  LDL R125, [R1+0xd24] ;  /* 0x000d2400017d7983 */ /* 0x000ea80000100800 */
[----:B------:R-:W2:Y:S04]  /*13b80*/  LDL R144, [R1+0xd20] ;  /* 0x000d200001907983 */ /* 0x000ea80000100800 */
[----:B------:R-:W2:Y:S01]  /*13b90*/  LDL R143, [R1+0xd18] ;  /* 0x000d1800018f7983 */ /* 0x000ea20000100800 */
[----:B----4-:R-:W-:-:S05]  /*13ba0*/  @P0 IMAD.MOV.U32 R2, RZ, RZ, R128 ;  /* 0x000000ffff020224 */ /* 0x010fca00078e0080 */
[----:B------:R0:W4:Y:S01]  /*13bb0*/  @P0 LDG.E.U8 R127, desc[UR56][R2.64] ;  /* 0x00000038027f0981 */ /* 0x000122000c1e1100 */
[----:B------:R-:W-:Y:S02]  /*13bc0*/  ISETP.GT.AND P1, PT, R0, 0x2b, PT ;  /* 0x0000002b0000780c */ /* 0x000fe40003f24270 */
[----:B------:R-:W-:-:S11]  /*13bd0*/  PRMT R114, RZ, 0x7610, R114 ;  /* 0x00007610ff727816 */ /* 0x000fd60000000072 */
[----:B0-----:R-:W-:Y:S01]  /*13be0*/  @P1 IMAD.MOV.U32 R3, RZ, RZ, R145 ;  /* 0x000000ffff031224 */ /* 0x001fe200078e0091 */
[----:B---3--:R0:W-:Y:S04]  /*13bf0*/  STL [R1+0x6c8], R124 ;  /* 0x0006c87c01007387 */ /* 0x0081e80000100800 */
[----:B------:R-:W3:Y:S04]  /*13c00*/  LDL R142, [R1+0xd10] ;  /* 0x000d1000018e7983 */ /* 0x000ee80000100800 */
[----:B------:R-:W3:Y:S04]  /*13c10*/  LDL R141, [R1+0xd14] ;  /* 0x000d1400018d7983 */ /* 0x000ee80000100800 */
[----:B0-----:R-:W3:Y:S04]  /*13c20*/  LDL R124, [R1+0xd1c] ;  /* 0x000d1c00017c7983 */ /* 0x001ee80000100800 */
[----:B------:R-:W3:Y:S04]  /*13c30*/  LDL R140, [R1+0xd08] ;  /* 0x000d0800018c7983 */ /* 0x000ee80000100800 */
[----:B------:R-:W3:Y:S04]  /*13c40*/  LDL R139, [R1+0xd0c] ;  /* 0x000d0c00018b7983 */ /* 0x000ee80000100800 */
[----:B------:R-:W3:Y:S04]  /*13c50*/  LDL R137, [R1+0xd00] ;  /* 0x000d000001897983 */ /* 0x000ee80000100800 */
[----:B------:R0:W-:Y:S04]  /*13c60*/  STL [R1+0x6c0], R136 ;  /* 0x0006c08801007387 */ /* 0x0001e80000100800 */
[----:B------:R-:W3:Y:S04]  /*13c70*/  LDL R134, [R1+0xcf8] ;  /* 0x000cf80001867983 */ /* 0x000ee80000100800 */
[----:B------:R-:W3:Y:S04]  /*13c80*/  LDL R133, [R1+0xcfc] ;  /* 0x000cfc0001857983 */ /* 0x000ee80000100800 */
[----:B0-----:R-:W3:Y:S04]  /*13c90*/  LDL R136, [R1+0xd04] ;  /* 0x000d040001887983 */ /* 0x001ee80000100800 */
[----:B------:R0:W-:Y:S04]  /*13ca0*/  STL [R1+0x6c4], R131 ;  /* 0x0006c48301007387 */ /* 0x0001e80000100800 */
[----:B------:R-:W3:Y:S04]  /*13cb0*/  LDL R130, [R1+0xcf4] ;  /* 0x000cf40001827983 */ /* 0x000ee80000100800 */
[----:B------:R-:W3:Y:S04]  /*13cc0*/  LDL R128, [R1+0xce8] ;  /* 0x000ce80001807983 */ /* 0x000ee80000100800 */
[----:B0-----:R-:W3:Y:S01]  /*13cd0*/  LDL R131, [R1+0xcf0] ;  /* 0x000cf00001837983 */ /* 0x001ee20000100800 */
[----:B--2---:R-:W-:-:S05]  /*13ce0*/  @P1 IMAD.MOV.U32 R2, RZ, RZ, R126 ;  /* 0x000000ffff021224 */ /* 0x004fca00078e007e */
[----:B------:R0:W2:Y:S02]  /*13cf0*/  @P1 LDG.E.U8 R114, desc[UR56][R2.64] ;  /* 0x0000003802721981 */ /* 0x0000a4000c1e1100 */
[----:B0-----:R-:W-:Y:S02]  /*13d00*/  @P1 IMAD.MOV.U32 R2, RZ, RZ, R125 ;  /* 0x000000ffff021224 */ /* 0x001fe400078e007d */
[----:B----4-:R0:W-:Y:S04]  /*13d10*/  STL [R1+0x6bc], R127 ;  /* 0x0006bc7f01007387 */ /* 0x0101e80000100800 */
[----:B------:R-:W4:Y:S04]  /*13d20*/  LDL R126, [R1+0xce4] ;  /* 0x000ce400017e7983 */ /* 0x000f280000100800 */
[----:B------:R-:W2:Y:S04]  /*13d30*/  LDL R125, [R1+0xcdc] ;  /* 0x000cdc00017d7983 */ /* 0x000ea80000100800 */
[----:B0-----:R-:W4:Y:S01]  /*13d40*/  LDL R127, [R1+0xcec] ;  /* 0x000cec00017f7983 */ /* 0x001f220000100800 */
[----:B------:R-:W-:Y:S01]  /*13d50*/  PRMT R112, RZ, 0x7610, R112 ;  /* 0x00007610ff707816 */ /* 0x000fe20000000070 */
[----:B------:R-:W-:Y:S01]  /*13d60*/  @P1 IMAD.MOV.U32 R3, RZ, RZ, R144 ;  /* 0x000000ffff031224 */ /* 0x000fe200078e0090 */
[----:B------:R-:W-:-:S02]  /*13d70*/  PRMT R110, RZ, 0x7610, R110 ;  /* 0x00007610ff6e7816 */ /* 0x000fc4000000006e */
[----:B------:R-:W-:Y:S02]  /*13d80*/  ISETP.GT.AND P0, PT, R0, 0x2c, PT ;  /* 0x0000002c0000780c */ /* 0x000fe40003f04270 */
[----:B------:R0:W2:Y:S01]  /*13d90*/  @P1 LDG.E.U8 R112, desc[UR56][R2.64] ;  /* 0x0000003802701981 */ /* 0x0000a2000c1e1100 */
[----:B------:R-:W-:Y:S01]  /*13da0*/  PRMT R97, RZ, 0x7610, R97 ;  /* 0x00007610ff617816 */ /* 0x000fe20000000061 */
[----:B0-----:R-:W-:Y:S01]  /*13db0*/  @P1 IMAD.MOV.U32 R3, RZ, RZ, R143 ;  /* 0x000000ffff031224 */ /* 0x001fe200078e008f */
[----:B------:R-:W-:Y:S02]  /*13dc0*/  PRMT R138, RZ, 0x7610, R138 ;  /* 0x00007610ff8a7816 */ /* 0x000fe4000000008a */
[----:B------:R-:W-:Y:S02]  /*13dd0*/  PRMT R135, RZ, 0x7610, R135 ;  /* 0x00007610ff877816 */ /* 0x000fe40000000087 */
[----:B------:R-:W-:Y:S02]  /*13de0*/  PRMT R132, RZ, 0x7610, R132 ;  /* 0x00007610ff847816 */ /* 0x000fe40000000084 */
[----:B------:R-:W-:-:S02]  /*13df0*/  PRMT R129, RZ, 0x7610, R129 ;  /* 0x00007610ff817816 */ /* 0x000fc40000000081 */
[----:B------:R-:W-:Y:S02]  /*13e00*/  PRMT R107, RZ, 0x7610, R107 ;  /* 0x00007610ff6b7816 */ /* 0x000fe4000000006b */
[----:B------:R-:W-:Y:S01]  /*13e10*/  PRMT R105, RZ, 0x7610, R105 ;  /* 0x00007610ff697816 */ /* 0x000fe20000000069 */
[----:B---3--:R-:W-:Y:S01]  /*13e20*/  @P1 IMAD.MOV.U32 R2, RZ, RZ, R124 ;  /* 0x000000ffff021224 */ /* 0x008fe200078e007c */
[----:B------:R-:W-:Y:S01]  /*13e30*/  PRMT R103, RZ, 0x7610, R103 ;  /* 0x00007610ff677816 */ /* 0x000fe20000000067 */
[----:B------:R-:W3:Y:S04]  /*13e40*/  LDL R124, [R1+0xcd4] ;  /* 0x000cd400017c7983 */ /* 0x000ee80000100800 */
[----:B------:R0:W3:Y:S02]  /*13e50*/  @P1 LDG.E.U8 R110, desc[UR56][R2.64] ;  /* 0x00000038026e1981 */ /* 0x0000e4000c1e1100 */
[----:B0-----:R-:W-:-:S02]  /*13e60*/  @P1 IMAD.MOV.U32 R2, RZ, RZ, R141 ;  /* 0x000000ffff021224 */ /* 0x001fc400078e008d */
[----:B------:R-:W-:-:S05]  /*13e70*/  @P1 IMAD.MOV.U32 R3, RZ, RZ, R142 ;  /* 0x000000ffff031224 */ /* 0x000fca00078e008e */
[----:B------:R0:W3:Y:S02]  /*13e80*/  @P1 LDG.E.U8 R97, desc[UR56][R2.64] ;  /* 0x0000003802611981 */ /* 0x0000e4000c1e1100 */
[----:B0-----:R-:W-:Y:S02]  /*13e90*/  @P0 IMAD.MOV.U32 R2, RZ, RZ, R139 ;  /* 0x000000ffff020224 */ /* 0x001fe400078e008b */
[----:B------:R-:W-:-:S05]  /*13ea0*/  @P0 IMAD.MOV.U32 R3, RZ, RZ, R140 ;  /* 0x000000ffff030224 */ /* 0x000fca00078e008c */
[----:B------:R0:W3:Y:S01]  /*13eb0*/  @P0 LDG.E.U8 R138, desc[UR56][R2.64] ;  /* 0x00000038028a0981 */ /* 0x0000e2000c1e1100 */
[----:B------:R-:W-:Y:S01]  /*13ec0*/  ISETP.GT.AND P1, PT, R0, 0x2d, PT ;  /* 0x0000002d0000780c */ /* 0x000fe20003f24270 */
[----:B0-----:R-:W-:Y:S02]  /*13ed0*/  @P0 IMAD.MOV.U32 R2, RZ, RZ, R136 ;  /* 0x000000ffff020224 */ /* 0x001fe400078e0088 */
[----:B------:R-:W-:-:S05]  /*13ee0*/  @P0 IMAD.MOV.U32 R3, RZ, RZ, R137 ;  /* 0x000000ffff030224 */ /* 0x000fca00078e0089 */
[----:B------:R0:W3:Y:S02]  /*13ef0*/  @P0 LDG.E.U8 R135, desc[UR56][R2.64] ;  /* 0x0000003802870981 */ /* 0x0000e4000c1e1100 */
[----:B0-----:R-:W-:Y:S02]  /*13f00*/  @P0 IMAD.MOV.U32 R2, RZ, RZ, R133 ;  /* 0x000000ffff020224 */ /* 0x001fe400078e0085 */
[----:B------:R-:W-:-:S05]  /*13f10*/  @P0 IMAD.MOV.U32 R3, RZ, RZ, R134 ;  /* 0x000000ffff030224 */ /* 0x000fca00078e0086 */
[----:B------:R0:W3:Y:S02]  /*13f20*/  @P0 LDG.E.U8 R132, desc[UR56][R2.64] ;  /* 0x0000003802840981 */ /* 0x0000e4000c1e1100 */
[----:B0-----:R-:W-:Y:S02]  /*13f30*/  @P0 IMAD.MOV.U32 R2, RZ, RZ, R130 ;  /* 0x000000ffff020224 */ /* 0x001fe400078e0082 */
[----:B------:R-:W-:-:S05]  /*13f40*/  @P0 IMAD.MOV.U32 R3, RZ, RZ, R131 ;  /* 0x000000ffff030224 */ /* 0x000fca00078e0083 */
[----:B------:R0:W3:Y:S02]  /*13f50*/  @P0 LDG.E.U8 R129, desc[UR56][R2.64] ;  /* 0x0000003802810981 */ /* 0x0000e4000c1e1100 */
[----:B0-----:R-:W-:Y:S02]  /*13f60*/  @P1 IMAD.MOV.U32 R3, RZ, RZ, R128 ;  /* 0x000000ffff031224 */ /* 0x001fe400078e0080 */
[----:B------:R0:W-:Y:S01]  /*13f70*/  STL [R1+0x144c], R24 ;  /* 0x00144c1801007387 */ /* 0x0001e20000100800 */
[----:B----4-:R-:W-:-:S05]  /*13f80*/  @P1 IMAD.MOV.U32 R2, RZ, RZ, R127 ;  /* 0x000000ffff021224 */ /* 0x010fca00078e007f */
[----:B------:R1:W4:Y:S02]  /*13f90*/  @P1 LDG.E.U8 R107, desc[UR56][R2.64] ;  /* 0x00000038026b1981 */ /* 0x000324000c1e1100 */
[----:B-1----:R-:W-:Y:S02]  /*13fa0*/  @P1 IMAD.MOV.U32 R2, RZ, RZ, R126 ;  /* 0x000000ffff021224 */ /* 0x002fe400078e007e */
[----:B------:R-:W-:Y:S02]  /*13fb0*/  @P1 IMAD.MOV.U32 R3, RZ, RZ, R24 ;  /* 0x000000ffff031224 */ /* 0x000fe400078e0018 */
[----:B0-----:R-:W4:Y:S04]  /*13fc0*/  LDL.LU R24, [R1+0xcbc] ;  /* 0x000cbc0001187983 */ /* 0x001f280000300800 */
[----:B------:R2:W4:Y:S04]  /*13fd0*/  @P1 LDG.E.U8 R105, desc[UR56][R2.64] ;  /* 0x0000003802691981 */ /* 0x000528000c1e1100 */
[----:B------:R0:W-:Y:S01]  /*13fe0*/  STL [R1+0x1450], R26 ;  /* 0x0014501a01007387 */ /* 0x0001e20000100800 */
[----:B--2---:R-:W-:-:S02]  /*13ff0*/  @P1 IMAD.MOV.U32 R2, RZ, RZ, R125 ;  /* 0x000000ffff021224 */ /* 0x004fc400078e007d */
[----:B------:R-:W-:Y:S02]  /*14000*/  @P1 IMAD.MOV.U32 R3, RZ, RZ, R26 ;  /* 0x000000ffff031224 */ /* 0x000fe400078e001a */
[----:B0-----:R-:W2:Y:S04]  /*14010*/  LDL.LU R26, [R1+0xcc4] ;  /* 0x000cc400011a7983 */ /* 0x001ea80000300800 */
[----:B------:R0:W4:Y:S04]  /*14020*/  @P1 LDG.E.U8 R103, desc[UR56][R2.64] ;  /* 0x0000003802671981 */ /* 0x000128000c1e1100 */
[----:B------:R1:W-:Y:S01]  /*14030*/  STL [R1+0x1454], R28 ;  /* 0x0014541c01007387 */ /* 0x0003e20000100800 */
[----:B0-----:R-:W-:-:S03]  /*14040*/  @P1 IMAD.MOV.U32 R3, RZ, RZ, R28 ;  /* 0x000000ffff031224 */ /* 0x001fc600078e001c */
[----:B-1----:R-:W2:Y:S01]  /*14050*/  LDL.LU R28, [R1+0xccc] ;  /* 0x000ccc00011c7983 */ /* 0x002ea20000300800 */
[----:B------:R-:W-:Y:S02]  /*14060*/  ISETP.GT.AND P0, PT, R0, 0x2e, PT ;  /* 0x0000002e0000780c */ /* 0x000fe40003f04270 */
[----:B------:R-:W-:Y:S02]  /*14070*/  PRMT R94, RZ, 0x7610, R94 ;  /* 0x00007610ff5e7816 */ /* 0x000fe4000000005e */
[----:B------:R-:W-:Y:S02]  /*14080*/  PRMT R123, RZ, 0x7610, R123 ;  /* 0x00007610ff7b7816 */ /* 0x000fe4000000007b */
[----:B------:R-:W-:Y:S01]  /*14090*/  PRMT R122, RZ, 0x7610, R122 ;  /* 0x00007610ff7a7816 */ /* 0x000fe2000000007a */
[----:B---3--:R-:W-:-:S05]  /*140a0*/  @P1 IMAD.MOV.U32 R2, RZ, RZ, R124 ;  /* 0x000000ffff021224 */ /* 0x008fca00078e007c */
[----:B------:R0:W3:Y:S02]  /*140b0*/  @P1 LDG.E.U8 R94, desc[UR56][R2.64] ;  /* 0x00000038025e1981 */ /* 0x0000e4000c1e1100 */
[----:B0-----:R-:W-:Y:S01]  /*140c0*/  @P0 IMAD.MOV.U32 R3, RZ, RZ, R30 ;  /* 0x000000ffff030224 */ /* 0x001fe200078e001e */
[----:B------:R-:W-:Y:S02]  /*140d0*/  PRMT R121, RZ, 0x7610, R121 ;  /* 0x00007610ff797816 */ /* 0x000fe40000000079 */
[----:B------:R-:W-:Y:S02]  /*140e0*/  ISETP.GT.AND P1, PT, R0, 0x2f, PT ;  /* 0x0000002f0000780c */ /* 0x000fe40003f24270 */
        /* <DEDUP_REMOVED lines=16> */
[----:B------:R-:W-:Y:S01]  /*141f0*/  PRMT R87, RZ, 0x7610, R87 ;  /* 0x00007610ff577816 */ /* 0x000fe20000000057 */
[----:B--2---:R-:W-:-:S05]  /*14200*/  @P0 IMAD.MOV.U32 R2, RZ, RZ, R28 ;  /* 0x000000ffff020224 */ /* 0x004fca00078e001c */
[----:B------:R0:W2:Y:S02]  /*14210*/  @P0 LDG.E.U8 R123, desc[UR56][R2.64] ;  /* 0x00000038027b0981 */ /* 0x0000a4000c1e1100 */
[----:B0-----:R-:W-:Y:S02]  /*14220*/  @P0 IMAD.MOV.U32 R2, RZ, RZ, R26 ;  /* 0x000000ffff020224 */ /* 0x001fe400078e001a */
[----:B------:R-:W-:-:S05]  /*14230*/  @P0 IMAD.MOV.U32 R3, RZ, RZ, R32 ;  /* 0x000000ffff030224 */ /* 0x000fca00078e0020 */
[----:B------:R4:W3:Y:S02]  /*14240*/  @P0 LDG.E.U8 R122, desc[UR56][R2.64] ;  /* 0x00000038027a0981 */ /* 0x0008e4000c1e1100 */
[----:B----4-:R-:W-:Y:S02]  /*14250*/  @P0 IMAD.MOV.U32 R2, RZ, RZ, R24 ;  /* 0x000000ffff020224 */ /* 0x010fe400078e0018 */
        /* <DEDUP_REMOVED lines=56> */
[----:B------:R-:W-:Y:S02]  /*145e0*/  ISETP.GT.AND P1, PT, R0, 0x33, PT ;  /* 0x000000330000780c */ /* 0x000fe40003f24270 */
[----:B------:R-:W-:Y:S02]  /*145f0*/  PRMT R93, RZ, 0x7610, R93 ;  /* 0x00007610ff5d7816 */ /* 0x000fe4000000005d */
[----:B------:R-:W-:Y:S01]  /*14600*/  PRMT R91, RZ, 0x7610, R91 ;  /* 0x00007610ff5b7816 */ /* 0x000fe2000000005b */
[----:B------:R-:W-:Y:S08]  /*14610*/  STL [R1+0x6a4], R138 ;  /* 0x0006a48a01007387 */ /* 0x000ff00000100800 */
[----:B0-----:R-:W-:-:S02]  /*14620*/  @P1 IMAD.MOV.U32 R2, RZ, RZ, R59 ;  /* 0x000000ffff021224 */ /* 0x001fc400078e003b */
[----:B------:R-:W-:Y:S01]  /*14630*/  @P1 IMAD.MOV.U32 R3, RZ, RZ, R70 ;  /* 0x000000ffff031224 */ /* 0x000fe200078e0046 */
[----:B------:R-:W-:Y:S04]  /*14640*/  STL [R1+0x69c], R135 ;  /* 0x00069c8701007387 */ /* 0x000fe80000100800 */
[----:B------:R0:W4:Y:S01]  /*14650*/  @P1 LDG.E.U8 R93, desc[UR56][R2.64] ;  /* 0x00000038025d1981 */ /* 0x000122000c1e1100 */
[----:B------:R-:W-:-:S03]  /*14660*/  PRMT R98, RZ, 0x7610, R98 ;  /* 0x00007610ff627816 */ /* 0x000fc60000000062 */
[----:B------:R-:W-:Y:S01]  /*14670*/  STL [R1+0x6a0], R132 ;  /* 0x0006a08401007387 */ /* 0x000fe20000100800 */
[----:B0-----:R-:W-:Y:S02]  /*14680*/  @P1 IMAD.MOV.U32 R2, RZ, RZ, R61 ;  /* 0x000000ffff021224 */ /* 0x001fe400078e003d */
[----:B------:R-:W-:Y:S01]  /*14690*/  @P1 IMAD.MOV.U32 R3, RZ, RZ, R72 ;  /* 0x000000ffff031224 */ /* 0x000fe200078e0048 */
[----:B------:R-:W-:Y:S04]  /*146a0*/  STL [R1+0x698], R129 ;  /* 0x0006988101007387 */ /* 0x000fe80000100800 */
[----:B--2---:R-:W-:Y:S04]  /*146b0*/  STL [R1+0x684], R123 ;  /* 0x0006847b01007387 */ /* 0x004fe80000100800 */
[----:B------:R0:W2:Y:S04]  /*146c0*/  @P1 LDG.E.U8 R91, desc[UR56][R2.64] ;  /* 0x00000038025b1981 */ /* 0x0000a8000c1e1100 */
[----:B---3--:R-:W-:Y:S04]  /*146d0*/  STL [R1+0x67c], R122 ;  /* 0x00067c7a01007387 */ /* 0x008fe80000100800 */
[----:B----4-:R-:W-:Y:S01]  /*146e0*/  STL [R1+0x680], R121 ;  /* 0x0006807901007387 */ /* 0x010fe20000100800 */
[----:B0-----:R-:W-:-:S02]  /*146f0*/  @P1 IMAD.MOV.U32 R2, RZ, RZ, R63 ;  /* 0x000000ffff021224 */ /* 0x001fc400078e003f */
[----:B------:R-:W-:Y:S01]  /*14700*/  @P1 IMAD.MOV.U32 R3, RZ, RZ, R74 ;  /* 0x000000ffff031224 */ /* 0x000fe200078e004a */
[----:B------:R-:W-:Y:S04]  /*14710*/  STL [R1+0x678], R120 ;  /* 0x0006787801007387 */ /* 0x000fe80000100800 */
[----:B------:R0:W3:Y:S04]  /*14720*/  @P1 LDG.E.U8 R98, desc[UR56][R2.64] ;  /* 0x0000003802621981 */ /* 0x0000e8000c1e1100 */
[----:B------:R-:W-:Y:S04]  /*14730*/  STL [R1+0x664], R119 ;  /* 0x0006647701007387 */ /* 0x000fe80000100800 */
[----:B------:R-:W-:Y:S04]  /*14740*/  STL [R1+0x65c], R118 ;  /* 0x00065c7601007387 */ /* 0x000fe80000100800 */
[----:B------:R1:W-:Y:S04]  /*14750*/  STL [R1+0x638], R87 ;  /* 0x0006385701007387 */ /* 0x0003e80000100800 */
[----:B------:R-:W-:Y:S04]  /*14760*/  STL [R1+0x660], R117 ;  /* 0x0006607501007387 */ /* 0x000fe80000100800 */
[----:B-1----:R-:W4:Y:S01]  /*14770*/  LDL R87, [R1+0xbe0] ;  /* 0x000be00001577983 */ /* 0x002f220000100800 */
[----:B------:R-:W-:-:S03]  /*14780*/  ISETP.GT.AND P0, PT, R0, 0x34, PT ;  /* 0x000000340000780c */ /* 0x000fc60003f04270 */
[----:B------:R1:W-:Y:S01]  /*14790*/  STL [R1+0x650], R102 ;  /* 0x0006506601007387 */ /* 0x0003e20000100800 */
[----:B------:R-:W-:-:S03]  /*147a0*/  PRMT R89, RZ, 0x7610, R89 ;  /* 0x00007610ff597816 */ /* 0x000fc60000000059 */
[----:B-1----:R-:W2:Y:S04]  /*147b0*/  LDL R102, [R1+0xbd8] ;  /* 0x000bd80001667983 */ /* 0x002ea80000100800 */
[----:B------:R-:W-:Y:S04]  /*147c0*/  STL [R1+0x658], R115 ;  /* 0x0006587301007387 */ /* 0x000fe80000100800 */
[----:B------:R1:W-:Y:S01]  /*147d0*/  STL [R1+0x644], R101 ;  /* 0x0006446501007387 */ /* 0x0003e20000100800 */
[----:B0-----:R-:W-:Y:S02]  /*147e0*/  @P1 IMAD.MOV.U32 R2, RZ, RZ, R65 ;  /* 0x000000ffff021224 */ /* 0x001fe400078e0041 */
[----:B------:R-:W-:Y:S01]  /*147f0*/  @P1 IMAD.MOV.U32 R3, RZ, RZ, R76 ;  /* 0x000000ffff031224 */ /* 0x000fe200078e004c */
[----:B------:R-:W-:-:S04]  /*14800*/  PRMT R228, RZ, 0x7610, R228 ;  /* 0x00007610ffe47816 */ /* 0x000fc800000000e4 */
[----:B------:R0:W2:Y:S04]  /*14810*/  @P1 LDG.E.U8 R89, desc[UR56][R2.64] ;  /* 0x0000003802591981 */ /* 0x0000a8000c1e1100 */
[----:B-1----:R-:W2:Y:S04]  /*14820*/  LDL R101, [R1+0xbd0] ;  /* 0x000bd00001657983 */ /* 0x002ea80000100800 */
        /* <DEDUP_REMOVED lines=9> */
[----:B------:R-:W-:-:S02]  /*148c0*/  PRMT R224, RZ, 0x7610, R224 ;  /* 0x00007610ffe07816 */ /* 0x000fc400000000e0 */
[----:B------:R-:W-:Y:S02]  /*148d0*/  ISETP.GT.AND P1, PT, R0, 0x35, PT ;  /* 0x000000350000780c */ /* 0x000fe40003f24270 */
[----:B------:R0:W2:Y:S04]  /*148e0*/  @P0 LDG.E.U8 R227, desc[UR56][R2.64] ;  /* 0x0000003802e30981 */ /* 0x0000a8000c1e1100 */
[----:B-1----:R-:W2:Y:S01]  /*148f0*/  LDL R99, [R1+0xbc0] ;  /* 0x000bc00001637983 */ /* 0x002ea20000100800 */
[----:B------:R-:W-:Y:S01]  /*14900*/  PRMT R223, RZ, 0x7610, R223 ;  /* 0x00007610ffdf7816 */ /* 0x000fe200000000df */
[----:B0-----:R-:W-:Y:S02]  /*14910*/  @P0 IMAD.MOV.U32 R2, RZ, RZ, R71 ;  /* 0x000000ffff020224 */ /* 0x001fe400078e0047 */
[----:B------:R-:W-:-:S05]  /*14920*/  @P0 IMAD.MOV.U32 R3, RZ, RZ, R82 ;  /* 0x000000ffff030224 */ /* 0x000fca00078e0052 */
[----:B------:R0:W2:Y:S01]  /*14930*/  @P0 LDG.E.U8 R224, desc[UR56][R2.64] ;  /* 0x0000003802e00981 */ /* 0x0000a2000c1e1100 */
[----:B------:R-:W-:Y:S01]  /*14940*/  PRMT R226, RZ, 0x7610, R226 ;  /* 0x00007610ffe27816 */ /* 0x000fe200000000e2 */
[----:B0-----:R-:W-:Y:S02]  /*14950*/  @P0 IMAD.MOV.U32 R2, RZ, RZ, R73 ;  /* 0x000000ffff020224 */ /* 0x001fe400078e0049 */
[----:B------:R-:W-:-:S05]  /*14960*/  @P0 IMAD.MOV.U32 R3, RZ, RZ, R84 ;  /* 0x000000ffff030224 */ /* 0x000fca00078e0054 */
[----:B------:R0:W2:Y:S04]  /*14970*/  @P0 LDG.E.U8 R223, desc[UR56][R2.64] ;  /* 0x0000003802df0981 */ /* 0x0000a8000c1e1100 */
[----:B---3--:R1:W-:Y:S01]  /*14980*/  STL [R1+0x630], R98 ;  /* 0x0006306201007387 */ /* 0x0083e20000100800 */
[----:B0-----:R-:W-:Y:S02]  /*14990*/  @P1 IMAD.MOV.U32 R2, RZ, RZ, R75 ;  /* 0x000000ffff021224 */ /* 0x001fe400078e004b */
[----:B------:R-:W-:Y:S01]  /*149a0*/  @P1 IMAD.MOV.U32 R3, RZ, RZ, R86 ;  /* 0x000000ffff031224 */ /* 0x000fe200078e0056 */
[----:B-1----:R-:W3:Y:S04]  /*149b0*/  LDL R98, [R1+0xbb8] ;  /* 0x000bb80001627983 */ /* 0x002ee80000100800 */
[----:B------:R4:W3:Y:S02]  /*149c0*/  @P1 LDG.E.U8 R226, desc[UR56][R2.64] ;  /* 0x0000003802e21981 */ /* 0x0008e4000c1e1100 */
[----:B----4-:R-:W-:-:S02]  /*149d0*/  @P1 IMAD.MOV.U32 R3, RZ, RZ, R87 ;  /* 0x000000ffff031224 */ /* 0x010fc400078e0057 */
[----:B------:R-:W4:Y:S01]  /*149e0*/  LDL.LU R87, [R1+0xbbc] ;  /* 0x000bbc0001577983 */ /* 0x000f220000300800 */
[----:B------:R-:W-:Y:S01]  /*149f0*/  PRMT R225, RZ, 0x7610, R225 ;  /* 0x00007610ffe17816 */ /* 0x000fe200000000e1 */
[----:B------:R-:W-:Y:S01]  /*14a00*/  @P1 IMAD.MOV.U32 R2, RZ, RZ, R77 ;  /* 0x000000ffff021224 */ /* 0x000fe200078e004d */
[----:B------:R-:W-:Y:S01]  /*14a10*/  PRMT R222, RZ, 0x7610, R222 ;  /* 0x00007610ffde7816 */ /* 0x000fe200000000de */
[----:B------:R-:W4:Y:S01]  /*14a20*/  LDL R126, [R1+0xbb0] ;  /* 0x000bb000017e7983 */ /* 0x000f220000100800 */
[----:B------:R-:W-:-:S03]  /*14a30*/  ISETP.GT.AND P0, PT, R0, 0x36, PT ;  /* 0x000000360000780c */ /* 0x000fc60003f04270 */
[----:B------:R0:W4:Y:S01]  /*14a40*/  @P1 LDG.E.U8 R225, desc[UR56][R2.64] ;  /* 0x0000003802e11981 */ /* 0x000122000c1e1100 */
[----:B------:R-:W-:-:S03]  /*14a50*/  PRMT R221, RZ, 0x7610, R221 ;  /* 0x00007610ffdd7816 */ /* 0x000fc600000000dd */
[----:B------:R-:W4:Y:S01]  /*14a60*/  LDL R125, [R1+0xbb4] ;  /* 0x000bb400017d7983 */ /* 0x000f220000100800 */
[----:B------:R-:W-:-:S03]  /*14a70*/  PRMT R215, RZ, 0x7610, R215 ;  /* 0x00007610ffd77816 */ /* 0x000fc600000000d7 */
[----:B------:R-:W4:Y:S01]  /*14a80*/  LDL R124, [R1+0xba8] ;  /* 0x000ba800017c7983 */ /* 0x000f220000100800 */
[----:B0-----:R-:W-:Y:S02]  /*14a90*/  @P1 IMAD.MOV.U32 R2, RZ, RZ, R79 ;  /* 0x000000ffff021224 */ /* 0x001fe400078e004f */
[----:B--2---:R-:W-:Y:S01]  /*14aa0*/  @P1 IMAD.MOV.U32 R3, RZ, RZ, R102 ;  /* 0x000000ffff031224 */ /* 0x004fe200078e0066 */
[----:B------:R-:W2:Y:S04]  /*14ab0*/  LDL R123, [R1+0xbac] ;  /* 0x000bac00017b7983 */ /* 0x000ea80000100800 */
[----:B------:R0:W2:Y:S01]  /*14ac0*/  @P1 LDG.E.U8 R222, desc[UR56][R2.64] ;  /* 0x0000003802de1981 */ /* 0x0000a2000c1e1100 */
[----:B------:R-:W-:-:S03]  /*14ad0*/  PRMT R214, RZ, 0x7610, R214 ;  /* 0x00007610ffd67816 */ /* 0x000fc600000000d6 */
[----:B------:R-:W2:Y:S04]  /*14ae0*/  LDL R122, [R1+0xb98] ;  /* 0x000b9800017a7983 */ /* 0x000ea80000100800 */
[----:B------:R-:W2:Y:S01]  /*14af0*/  LDL R121, [R1+0xb9c] ;  /* 0x000b9c0001797983 */ /* 0x000ea20000100800 */
[----:B0-----:R-:W-:Y:S02]  /*14b00*/  @P1 IMAD.MOV.U32 R2, RZ, RZ, R81 ;  /* 0x000000ffff021224 */ /* 0x001fe400078e0051 */
[----:B------:R-:W-:Y:S01]  /*14b10*/  @P1 IMAD.MOV.U32 R3, RZ, RZ, R101 ;  /* 0x000000ffff031224 */ /* 0x000fe200078e0065 */
[----:B------:R-:W2:Y:S04]  /*14b20*/  LDL R120, [R1+0xb90] ;  /* 0x000b900001787983 */ /* 0x000ea80000100800 */
[----:B------:R0:W2:Y:S04]  /*14b30*/  @P1 LDG.E.U8 R221, desc[UR56][R2.64] ;  /* 0x0000003802dd1981 */ /* 0x0000a8000c1e1100 */
[----:B------:R-:W2:Y:S04]  /*14b40*/  LDL R119, [R1+0xb94] ;  /* 0x000b940001777983 */ /* 0x000ea80000100800 */
[----:B------:R-:W2:Y:S01]  /*14b50*/  LDL R118, [R1+0xb88] ;  /* 0x000b880001767983 */ /* 0x000ea20000100800 */
[----:B0-----:R-:W-:-:S02]  /*14b60*/  @P0 IMAD.MOV.U32 R2, RZ, RZ, R83 ;  /* 0x000000ffff020224 */ /* 0x001fc400078e0053 */
[----:B------:R-:W-:Y:S01]  /*14b70*/  @P0 IMAD.MOV.U32 R3, RZ, RZ, R100 ;  /* 0x000000ffff030224 */ /* 0x000fe200078e0064 */
[----:B------:R-:W2:Y:S04]  /*14b80*/  LDL R117, [R1+0xb80] ;  /* 0x000b800001757983 */ /* 0x000ea80000100800 */
[----:B------:R0:W2:Y:S04]  /*14b90*/  @P0 LDG.E.U8 R215, desc[UR56][R2.64] ;  /* 0x0000003802d70981 */ /* 0x0000a8000c1e1100 */
[----:B------:R-:W2:Y:S04]  /*14ba0*/  LDL R100, [R1+0xba0] ;  /* 0x000ba00001647983 */ /* 0x000ea80000100800 */
[----:B------:R-:W2:Y:S01]  /*14bb0*/  LDL R115, [R1+0xb84] ;  /* 0x000b840001737983 */ /* 0x000ea20000100800 */
[----:B0-----:R-:W-:-:S03]  /*14bc0*/  @P0 IMAD.MOV.U32 R3, RZ, RZ, R99 ;  /* 0x000000ffff030224 */ /* 0x001fc600078e0063 */
[----:B------:R-:W2:Y:S01]  /*14bd0*/  LDL R99, [R1+0xba4] ;  /* 0x000ba40001637983 */ /* 0x000ea20000100800 */
[----:B------:R-:W-:-:S03]  /*14be0*/  @P0 IMAD.MOV.U32 R2, RZ, RZ, R85 ;  /* 0x000000ffff020224 */ /* 0x000fc600078e0055 */
[----:B------:R-:W2:Y:S04]  /*14bf0*/  LDL R102, [R1+0xb78] ;  /* 0x000b780001667983 */ /* 0x000ea80000100800 */
[----:B------:R3:W2:Y:S04]  /*14c00*/  @P0 LDG.E.U8 R214, desc[UR56][R2.64] ;  /* 0x0000003802d60981 */ /* 0x0006a8000c1e1100 */
[----:B------:R-:W2:Y:S01]  /*14c10*/  LDL R101, [R1+0xb7c] ;  /* 0x000b7c0001657983 */ /* 0x000ea20000100800 */
[----:B---3--:R-:W-:-:S03]  /*14c20*/  @P0 IMAD.MOV.U32 R3, RZ, RZ, R98 ;  /* 0x000000ffff030224 */ /* 0x008fc600078e0062 */
[----:B------:R-:W3:Y:S04]  /*14c30*/  LDL R98, [R1+0xb8c] ;  /* 0x000b8c0001627983 */ /* 0x000ee80000100800 */
[----:B----4-:R-:W-:Y:S04]  /*14c40*/  STL.64 [R1+0x1888], R86 ;  /* 0x0018885601007387 */ /* 0x010fe80000100a00 */
[----:B------:R-:W-:Y:S04]  /*14c50*/  STL.64 [R1+0x1880], R84 ;  /* 0x0018805401007387 */ /* 0x000fe80000100a00 */
[----:B------:R-:W-:Y:S04]  /*14c60*/  STL.64 [R1+0x1878], R82 ;  /* 0x0018785201007387 */ /* 0x000fe80000100a00 */
[----:B------:R-:W-:Y:S04]  /*14c70*/  STL.64 [R1+0x1870], R80 ;  /* 0x0018705001007387 */ /* 0x000fe80000100a00 */
[----:B------:R0:W-:Y:S04]  /*14c80*/  STL.64 [R1+0x1868], R78 ;  /* 0x0018684e01007387 */ /* 0x0001e80000100a00 */
        /* <DEDUP_REMOVED lines=8> */
[----:B------:R4:W-:Y:S04]  /*14d10*/  STL.64 [R1+0x1820], R60 ;  /* 0x0018203c01007387 */ /* 0x0009e80000100a00 */
[----:B------:R4:W-:Y:S04]  /*14d20*/  STL.64 [R1+0x1818], R58 ;  /* 0x0018183a01007387 */ /* 0x0009e80000100a00 */
        /* <DEDUP_REMOVED lines=17> */
[----:B0-----:R-:W4:Y:S01]  /*14e40*/  LDL R78, [R1+0xb70] ;  /* 0x000b7000014e7983 */ /* 0x001f220000100800 */
[----:B------:R-:W-:Y:S01]  /*14e50*/  PRMT R213, RZ, 0x7610, R213 ;  /* 0x00007610ffd57816 */ /* 0x000fe200000000d5 */
[----:B------:R-:W-:Y:S01]  /*14e60*/  @P0 IMAD.MOV.U32 R2, RZ, RZ, R87 ;  /* 0x000000ffff020224 */ /* 0x000fe200078e0057 */
[----:B------:R-:W-:Y:S01]  /*14e70*/  ISETP.GT.AND P1, PT, R0, 0x37, PT ;  /* 0x000000370000780c */ /* 0x000fe20003f24270 */
[----:B-1----:R-:W4:Y:S01]  /*14e80*/  LDL R62, [R1+0xb74] ;  /* 0x000b7400013e7983 */ /* 0x002f220000100800 */
[----:B------:R-:W-:-:S03]  /*14e90*/  PRMT R212, RZ, 0x7610, R212 ;  /* 0x00007610ffd47816 */ /* 0x000fc600000000d4 */
[----:B------:R0:W4:Y:S01]  /*14ea0*/  @P0 LDG.E.U8 R213, desc[UR56][R2.64] ;  /* 0x0000003802d50981 */ /* 0x000122000c1e1100 */
[----:B------:R-:W-:Y:S02]  /*14eb0*/  PRMT R85, RZ, 0x7610, R85 ;  /* 0x00007610ff557816 */ /* 0x000fe40000000055 */
[----:B------:R-:W-:Y:S01]  /*14ec0*/  PRMT R83, RZ, 0x7610, R83 ;  /* 0x00007610ff537816 */ /* 0x000fe20000000053 */
[----:B------:R-:W4:Y:S01]  /*14ed0*/  LDL R84, [R1+0xb60] ;  /* 0x000b600001547983 */ /* 0x000f220000100800 */
[----:B------:R-:W-:-:S03]  /*14ee0*/  PRMT R81, RZ, 0x7610, R81 ;  /* 0x00007610ff517816 */ /* 0x000fc60000000051 */
[----:B------:R-:W4:Y:S01]  /*14ef0*/  LDL R82, [R1+0xb64] ;  /* 0x000b640001527983 */ /* 0x000f220000100800 */
[----:B0-----:R-:W-:Y:S02]  /*14f00*/  @P0 IMAD.MOV.U32 R2, RZ, RZ, R125 ;  /* 0x000000ffff020224 */ /* 0x001fe400078e007d */
[----:B------:R-:W-:Y:S01]  /*14f10*/  @P0 IMAD.MOV.U32 R3, RZ, RZ, R126 ;  /* 0x000000ffff030224 */ /* 0x000fe200078e007e */
[----:B------:R-:W-:Y:S01]  /*14f20*/  PRMT R79, RZ, 0x7610, R79 ;  /* 0x00007610ff4f7816 */ /* 0x000fe2000000004f */
[----:B------:R-:W4:Y:S04]  /*14f30*/  LDL R87, [R1+0xb5c] ;  /* 0x000b5c0001577983 */ /* 0x000f280000100800 */
[----:B------:R2:W4:Y:S01]  /*14f40*/  @P0 LDG.E.U8 R212, desc[UR56][R2.64] ;  /* 0x0000003802d40981 */ /* 0x000522000c1e1100 */
[----:B------:R-:W-:-:S02]  /*14f50*/  PRMT R211, RZ, 0x7610, R211 ;  /* 0x00007610ffd37816 */ /* 0x000fc400000000d3 */
[----:B------:R-:W-:Y:S01]  /*14f60*/  PRMT R210, RZ, 0x7610, R210 ;  /* 0x00007610ffd27816 */ /* 0x000fe200000000d2 */
[----:B------:R-:W4:Y:S01]  /*14f70*/  LDL R86, [R1+0xb48] ;  /* 0x000b480001567983 */ /* 0x000f220000100800 */
[----:B------:R-:W-:-:S03]  /*14f80*/  PRMT R209, RZ, 0x7610, R209 ;  /* 0x00007610ffd17816 */ /* 0x000fc600000000d1 */
[----:B------:R-:W4:Y:S01]  /*14f90*/  LDL R80, [R1+0xb4c] ;  /* 0x000b4c0001507983 */ /* 0x000f220000100800 */
[----:B--2---:R-:W-:Y:S02]  /*14fa0*/  @P1 IMAD.MOV.U32 R2, RZ, RZ, R123 ;  /* 0x000000ffff021224 */ /* 0x004fe400078e007b */
[----:B------:R-:W-:Y:S01]  /*14fb0*/  @P1 IMAD.MOV.U32 R3, RZ, RZ, R124 ;  /* 0x000000ffff031224 */ /* 0x000fe200078e007c */
[----:B------:R-:W-:Y:S01]  /*14fc0*/  PRMT R208, RZ, 0x7610, R208 ;  /* 0x00007610ffd07816 */ /* 0x000fe200000000d0 */
[----:B------:R-:W2:Y:S04]  /*14fd0*/  LDL R142, [R1+0x6b8] ;  /* 0x0006b800018e7983 */ /* 0x000ea80000100800 */
[----:B------:R0:W2:Y:S02]  /*14fe0*/  @P1 LDG.E.U8 R85, desc[UR56][R2.64] ;  /* 0x0000003802551981 */ /* 0x0000a4000c1e1100 */
[----:B0-----:R-:W-:-:S02]  /*14ff0*/  @P1 IMAD.MOV.U32 R2, RZ, RZ, R99 ;  /* 0x000000ffff021224 */ /* 0x001fc400078e0063 */
[----:B------:R-:W-:Y:S01]  /*15000*/  @P1 IMAD.MOV.U32 R3, RZ, RZ, R100 ;  /* 0x000000ffff031224 */ /* 0x000fe200078e0064 */
[----:B------:R-:W2:Y:S04]  /*15010*/  LDL R99, [R1+0xb6c] ;  /* 0x000b6c0001637983 */ /* 0x000ea80000100800 */
[----:B------:R-:W2:Y:S01]  /*15020*/  LDL R100, [R1+0xb68] ;  /* 0x000b680001647983 */ /* 0x000ea20000100800 */
[----:B------:R-:W-:-:S03]  /*15030*/  ISETP.GT.AND P0, PT, R0, 0x38, PT ;  /* 0x000000380000780c */ /* 0x000fc60003f04270 */
[----:B------:R0:W2:Y:S02]  /*15040*/  @P1 LDG.E.U8 R83, desc[UR56][R2.64] ;  /* 0x0000003802531981 */ /* 0x0000a4000c1e1100 */
[----:B0-----:R-:W-:Y:S02]  /*15050*/  @P1 IMAD.MOV.U32 R2, RZ, RZ, R121 ;  /* 0x000000ffff021224 */ /* 0x001fe400078e0079 */
[----:B------:R-:W-:-:S05]  /*15060*/  @P1 IMAD.MOV.U32 R3, RZ, RZ, R122 ;  /* 0x000000ffff031224 */ /* 0x000fca00078e007a */
[----:B------:R0:W2:Y:S02]  /*15070*/  @P1 LDG.E.U8 R81, desc[UR56][R2.64] ;  /* 0x0000003802511981 */ /* 0x0000a4000c1e1100 */
[----:B0-----:R-:W-:Y:S02]  /*15080*/  @P1 IMAD.MOV.U32 R2, RZ, RZ, R119 ;  /* 0x000000ffff021224 */ /* 0x001fe400078e0077 */
[----:B------:R-:W-:Y:S01]  /*15090*/  @P1 IMAD.MOV.U32 R3, RZ, RZ, R120 ;  /* 0x000000ffff031224 */ /* 0x000fe200078e0078 */
[----:B------:R-:W2:Y:S04]  /*150a0*/  LDL R119, [R1+0xb50] ;  /* 0x000b500001777983 */ /* 0x000ea80000100800 */
[----:B------:R3:W2:Y:S02]  /*150b0*/  @P1 LDG.E.U8 R79, desc[UR56][R2.64] ;  /* 0x00000038024f1981 */ /* 0x0006a4000c1e1100 */
[----:B---3--:R-:W-:-:S02]  /*150c0*/  @P0 IMAD.MOV.U32 R2, RZ, RZ, R98 ;  /* 0x000000ffff020224 */ /* 0x008fc400078e0062 */
[----:B------:R-:W3:Y:S01]  /*150d0*/  LDL R98, [R1+0xb58] ;  /* 0x000b580001627983 */ /* 0x000ee20000100800 */
[----:B------:R-:W-:-:S03]  /*150e0*/  @P0 IMAD.MOV.U32 R3, RZ, RZ, R118 ;  /* 0x000000ffff030224 */ /* 0x000fc600078e0076 */
[----:B------:R-:W3:Y:S04]  /*150f0*/  LDL R118, [R1+0xb54] ;  /* 0x000b540001767983 */ /* 0x000ee80000100800 */
[----:B------:R0:W3:Y:S02]  /*15100*/  @P0 LDG.E.U8 R211, desc[UR56][R2.64] ;  /* 0x0000003802d30981 */ /* 0x0000e4000c1e1100 */
[----:B0-----:R-:W-:Y:S02]  /*15110*/  @P0 IMAD.MOV.U32 R2, RZ, RZ, R115 ;  /* 0x000000ffff020224 */ /* 0x001fe400078e0073 */
[----:B------:R-:W-:Y:S01]  /*15120*/  @P0 IMAD.MOV.U32 R3, RZ, RZ, R117 ;  /* 0x000000ffff030224 */ /* 0x000fe200078e0075 */
[----:B------:R-:W-:Y:S01]  /*15130*/  ISETP.GT.AND P1, PT, R0, 0x39, PT ;  /* 0x000000390000780c */ /* 0x000fe20003f24270 */
[----:B------:R-:W3:Y:S04]  /*15140*/  LDL R117, [R1+0xb30] ;  /* 0x000b300001757983 */ /* 0x000ee80000100800 */
[----:B------:R0:W3:Y:S01]  /*15150*/  @P0 LDG.E.U8 R210, desc[UR56][R2.64] ;  /* 0x0000003802d20981 */ /* 0x0000e2000c1e1100 */
[----:B------:R-:W-:-:S03]  /*15160*/  PRMT R76, RZ, 0x7610, R76 ;  /* 0x00007610ff4c7816 */ /* 0x000fc6000000004c */
[----:B------:R-:W3:Y:S01]  /*15170*/  LDL R115, [R1+0xb34] ;  /* 0x000b340001737983 */ /* 0x000ee20000100800 */
[----:B0-----:R-:W-:Y:S02]  /*15180*/  @P0 IMAD.MOV.U32 R2, RZ, RZ, R101 ;  /* 0x000000ffff020224 */ /* 0x001fe400078e0065 */
[----:B------:R-:W-:Y:S01]  /*15190*/  @P0 IMAD.MOV.U32 R3, RZ, RZ, R102 ;  /* 0x000000ffff030224 */ /* 0x000fe200078e0066 */
[----:B------:R-:W-:Y:S01]  /*151a0*/  PRMT R74, RZ, 0x7610, R74 ;  /* 0x00007610ff4a7816 */ /* 0x000fe2000000004a */
[----:B------:R-:W3:Y:S04]  /*151b0*/  LDL R102, [R1+0xb20] ;  /* 0x000b200001667983 */ /* 0x000ee80000100800 */
[----:B------:R4:W3:Y:S04]  /*151c0*/  @P0 LDG.E.U8 R209, desc[UR56][R2.64] ;  /* 0x0000003802d10981 */ /* 0x0008e8000c1e1100 */
[----:B------:R-:W3:Y:S01]  /*151d0*/  LDL R101, [R1+0xb24] ;  /* 0x000b240001657983 */ /* 0x000ee20000100800 */
[----:B----4-:R-:W-:-:S03]  /*151e0*/  @P0 IMAD.MOV.U32 R3, RZ, RZ, R78 ;  /* 0x000000ffff030224 */ /* 0x010fc600078e004e */
[----:B------:R-:W4:Y:S01]  /*151f0*/  LDL R78, [R1+0xb40] ;  /* 0x000b4000014e7983 */ /* 0x000f220000100800 */
[----:B------:R-:W-:-:S03]  /*15200*/  @P0 IMAD.MOV.U32 R2, RZ, RZ, R62 ;  /* 0x000000ffff020224 */ /* 0x000fc600078e003e */
[----:B------:R-:W4:Y:S04]  /*15210*/  LDL R62, [R1+0xb44] ;  /* 0x000b4400013e7983 */ /* 0x000f280000100800 */
[----:B------:R2:W4:Y:S01]  /*15220*/  @P0 LDG.E.U8 R208, desc[UR56][R2.64] ;  /* 0x0000003802d00981 */ /* 0x000522000c1e1100 */
[----:B------:R-:W-:Y:S02]  /*15230*/  PRMT R72, RZ, 0x7610, R72 ;  /* 0x00007610ff487816 */ /* 0x000fe40000000048 */
[----:B------:R-:W-:Y:S02]  /*15240*/  ISETP.GT.AND P0, PT, R0, 0x3a, PT ;  /* 0x0000003a0000780c */ /* 0x000fe40003f04270 */
[----:B------:R-:W-:Y:S01]  /*15250*/  PRMT R70, RZ, 0x7610, R70 ;  /* 0x00007610ff467816 */ /* 0x000fe20000000046 */
[----:B--2---:R-:W-:-:S02]  /*15260*/  @P1 IMAD.MOV.U32 R2, RZ, RZ, R99 ;  /* 0x000000ffff021224 */ /* 0x004fc400078e0063 */
[----:B------:R-:W2:Y:S01]  /*15270*/  LDL R99, [R1+0xb3c] ;  /* 0x000b3c0001637983 */ /* 0x000ea20000100800 */
[----:B------:R-:W-:-:S03]  /*15280*/  @P1 IMAD.MOV.U32 R3, RZ, RZ, R100 ;  /* 0x000000ffff031224 */ /* 0x000fc600078e0064 */
[----:B------:R-:W2:Y:S04]  /*15290*/  LDL R100, [R1+0xb38] ;  /* 0x000b380001647983 */ /* 0x000ea80000100800 */
[----:B------:R0:W2:Y:S02]  /*152a0*/  @P1 LDG.E.U8 R76, desc[UR56][R2.64] ;  /* 0x00000038024c1981 */ /* 0x0000a4000c1e1100 */
[----:B0-----:R-:W-:Y:S02]  /*152b0*/  @P1 IMAD.MOV.U32 R2, RZ, RZ, R82 ;  /* 0x000000ffff021224 */ /* 0x001fe400078e0052 */
[----:B------:R-:W-:Y:S01]  /*152c0*/  @P1 IMAD.MOV.U32 R3, RZ, RZ, R84 ;  /* 0x000000ffff031224 */ /* 0x000fe200078e0054 */
[----:B------:R-:W2:Y:S04]  /*152d0*/  LDL R82, [R1+0xb2c] ;  /* 0x000b2c0001527983 */ /* 0x000ea80000100800 */
[----:B------:R-:W2:Y:S04]  /*152e0*/  LDL R84, [R1+0xb28] ;  /* 0x000b280001547983 */ /* 0x000ea80000100800 */
[----:B------:R0:W2:Y:S02]  /*152f0*/  @P1 LDG.E.U8 R74, desc[UR56][R2.64] ;  /* 0x00000038024a1981 */ /* 0x0000a4000c1e1100 */
[----:B0-----:R-:W-:-:S02]  /*15300*/  @P1 IMAD.MOV.U32 R2, RZ, RZ, R87 ;  /* 0x000000ffff021224 */ /* 0x001fc400078e0057 */
[----:B------:R-:W2:Y:S01]  /*15310*/  LDL R87, [R1+0xb1c] ;  /* 0x000b1c0001577983 */ /* 0x000ea20000100800 */
[----:B---3--:R-:W-:-:S03]  /*15320*/  @P1 IMAD.MOV.U32 R3, RZ, RZ, R98 ;  /* 0x000000ffff031224 */ /* 0x008fc600078e0062 */
[----:B------:R-:W3:Y:S04]  /*15330*/  LDL R98, [R1+0xb18] ;  /* 0x000b180001627983 */ /* 0x000ee80000100800 */
[----:B------:R0:W3:Y:S02]  /*15340*/  @P1 LDG.E.U8 R72, desc[UR56][R2.64] ;  /* 0x0000003802481981 */ /* 0x0000e4000c1e1100 */
[----:B0-----:R-:W-:Y:S02]  /*15350*/  @P1 IMAD.MOV.U32 R2, RZ, RZ, R118 ;  /* 0x000000ffff021224 */ /* 0x001fe400078e0076 */
[----:B------:R-:W-:Y:S01]  /*15360*/  @P1 IMAD.MOV.U32 R3, RZ, RZ, R119 ;  /* 0x000000ffff031224 */ /* 0x000fe200078e0077 */
[----:B------:R-:W-:Y:S01]  /*15370*/  PRMT R77, RZ, 0x7610, R77 ;  /* 0x00007610ff4d7816 */ /* 0x000fe2000000004d */
[----:B------:R-:W3:Y:S04]  /*15380*/  LDL R119, [R1+0xaf0] ;  /* 0x000af00001777983 */ /* 0x000ee80000100800 */
[----:B------:R0:W3:Y:S01]  /*15390*/  @P1 LDG.E.U8 R70, desc[UR56][R2.64] ;  /* 0x0000003802461981 */ /* 0x0000e2000c1e1100 */
[----:B------:R-:W-:-:S02]  /*153a0*/  PRMT R75, RZ, 0x7610, R75 ;  /* 0x00007610ff4b7816 */ /* 0x000fc4000000004b */
[----:B------:R-:W-:Y:S01]  /*153b0*/  PRMT R69, RZ, 0x7610, R69 ;  /* 0x00007610ff457816 */ /* 0x000fe20000000045 */
[----:B------:R-:W3:Y:S01]  /*153c0*/  LDL R118, [R1+0xaf4] ;  /* 0x000af40001767983 */ /* 0x000ee20000100800 */
[----:B0-----:R-:W-:Y:S02]  /*153d0*/  @P0 IMAD.MOV.U32 R2, RZ, RZ, R80 ;  /* 0x000000ffff020224 */ /* 0x001fe400078e0050 */
[----:B------:R-:W-:Y:S01]  /*153e0*/  @P0 IMAD.MOV.U32 R3, RZ, RZ, R86 ;  /* 0x000000ffff030224 */ /* 0x000fe200078e0056 */
[----:B------:R-:W3:Y:S04]  /*153f0*/  LDL R80, [R1+0xb14] ;  /* 0x000b140001507983 */ /* 0x000ee80000100800 */
[----:B------:R-:W3:Y:S04]  /*15400*/  LDL R86, [R1+0xb10] ;  /* 0x000b100001567983 */ /* 0x000ee80000100800 */
[----:B------:R4:W3:Y:S02]  /*15410*/  @P0 LDG.E.U8 R77, desc[UR56][R2.64] ;  /* 0x00000038024d0981 */ /* 0x0008e4000c1e1100 */
[----:B----4-:R-:W-:-:S02]  /*15420*/  @P0 IMAD.MOV.U32 R3, RZ, RZ, R78 ;  /* 0x000000ffff030224 */ /* 0x010fc400078e004e */
[----:B------:R-:W4:Y:S01]  /*15430*/  LDL R78, [R1+0xb08] ;  /* 0x000b0800014e7983 */ /* 0x000f220000100800 */
[----:B------:R-:W-:-:S03]  /*15440*/  @P0 IMAD.MOV.U32 R2, RZ, RZ, R62 ;  /* 0x000000ffff020224 */ /* 0x000fc600078e003e */
[----:B------:R-:W4:Y:S01]  /*15450*/  LDL R62, [R1+0xb0c] ;  /* 0x000b0c00013e7983 */ /* 0x000f220000100800 */
[----:B------:R-:W-:-:S03]  /*15460*/  ISETP.GT.AND P1, PT, R0, 0x3b, PT ;  /* 0x0000003b0000780c */ /* 0x000fc60003f24270 */
[----:B------:R2:W4:Y:S01]  /*15470*/  @P0 LDG.E.U8 R75, desc[UR56][R2.64] ;  /* 0x00000038024b0981 */ /* 0x000522000c1e1100 */
[----:B------:R-:W-:Y:S02]  /*15480*/  PRMT R68, RZ, 0x7610, R68 ;  /* 0x00007610ff447816 */ /* 0x000fe40000000044 */
[----:B------:R-:W-:Y:S02]  /*15490*/  PRMT R73, RZ, 0x7610, R73 ;  /* 0x00007610ff497816 */ /* 0x000fe40000000049 */
[----:B------:R-:W-:Y:S01]  /*154a0*/  PRMT R71, RZ, 0x7610, R71 ;  /* 0x00007610ff477816 */ /* 0x000fe20000000047 */
[----:B--2---:R-:W-:Y:S02]  /*154b0*/  @P0 IMAD.MOV.U32 R2, RZ, RZ, R99 ;  /* 0x000000ffff020224 */ /* 0x004fe400078e0063 */
[----:B------:R-:W2:Y:S01]  /*154c0*/  LDL R99, [R1+0xb04] ;  /* 0x000b040001637983 */ /* 0x000ea20000100800 */
[----:B------:R-:W-:-:S03]  /*154d0*/  @P0 IMAD.MOV.U32 R3, RZ, RZ, R100 ;  /* 0x000000ffff030224 */ /* 0x000fc600078e0064 */
[----:B------:R-:W2:Y:S04]  /*154e0*/  LDL R100, [R1+0xb00] ;  /* 0x000b000001647983 */ /* 0x000ea80000100800 */
[----:B------:R0:W2:Y:S02]  /*154f0*/  @P0 LDG.E.U8 R69, desc[UR56][R2.64] ;  /* 0x0000003802450981 */ /* 0x0000a4000c1e1100 */
[----:B0-----:R-:W-:Y:S02]  /*15500*/  @P0 IMAD.MOV.U32 R2, RZ, RZ, R115 ;  /* 0x000000ffff020224 */ /* 0x001fe400078e0073 */
[----:B------:R-:W-:Y:S01]  /*15510*/  @P0 IMAD.MOV.U32 R3, RZ, RZ, R117 ;  /* 0x000000ffff030224 */ /* 0x000fe200078e0075 */
[----:B------:R-:W-:Y:S01]  /*15520*/  PRMT R67, RZ, 0x7610, R67 ;  /* 0x00007610ff437816 */ /* 0x000fe20000000043 */
[----:B------:R-:W2:Y:S04]  /*15530*/  LDL R117, [R1+0xad0] ;  /* 0x000ad00001757983 */ /* 0x000ea80000100800 */
[----:B------:R0:W2:Y:S01]  /*15540*/  @P0 LDG.E.U8 R68, desc[UR56][R2.64] ;  /* 0x0000003802440981 */ /* 0x0000a2000c1e1100 */
[----:B------:R-:W-:-:S02]  /*15550*/  PRMT R66, RZ, 0x7610, R66 ;  /* 0x00007610ff427816 */ /* 0x000fc40000000042 */
[----:B------:R-:W-:Y:S01]  /*15560*/  PRMT R65, RZ, 0x7610, R65 ;  /* 0x00007610ff417816 */ /* 0x000fe20000000041 */
[----:B------:R-:W2:Y:S01]  /*15570*/  LDL R115, [R1+0xad4] ;  /* 0x000ad40001737983 */ /* 0x000ea20000100800 */
[----:B0-----:R-:W-:Y:S02]  /*15580*/  @P1 IMAD.MOV.U32 R2, RZ, RZ, R82 ;  /* 0x000000ffff021224 */ /* 0x001fe400078e0052 */
[----:B------:R-:W-:Y:S01]  /*15590*/  @P1 IMAD.MOV.U32 R3, RZ, RZ, R84 ;  /* 0x000000ffff031224 */ /* 0x000fe200078e0054 */
[----:B------:R-:W2:Y:S04]  /*155a0*/  LDL R82, [R1+0xafc] ;  /* 0x000afc0001527983 */ /* 0x000ea80000100800 */
[----:B------:R-:W2:Y:S04]  /*155b0*/  LDL R84, [R1+0xaf8] ;  /* 0x000af80001547983 */ /* 0x000ea80000100800 */
[----:B------:R0:W2:Y:S02]  /*155c0*/  @P1 LDG.E.U8 R73, desc[UR56][R2.64] ;  /* 0x0000003802491981 */ /* 0x0000a4000c1e1100 */
[----:B0-----:R-:W-:-:S02]  /*155d0*/  @P1 IMAD.MOV.U32 R2, RZ, RZ, R101 ;  /* 0x000000ffff021224 */ /* 0x001fc400078e0065 */
[----:B------:R-:W-:Y:S01]  /*155e0*/  @P1 IMAD.MOV.U32 R3, RZ, RZ, R102 ;  /* 0x000000ffff031224 */ /* 0x000fe200078e0066 */
[----:B------:R-:W-:Y:S01]  /*155f0*/  ISETP.GT.AND P0, PT, R0, 0x3c, PT ;  /* 0x0000003c0000780c */ /* 0x000fe20003f04270 */
[----:B------:R-:W2:Y:S04]  /*15600*/  LDL R102, [R1+0xac8] ;  /* 0x000ac80001667983 */ /* 0x000ea80000100800 */
[----:B------:R0:W2:Y:S01]  /*15610*/  @P1 LDG.E.U8 R71, desc[UR56][R2.64] ;  /* 0x0000003802471981 */ /* 0x0000a2000c1e1100 */
[----:B------:R-:W-:-:S03]  /*15620*/  PRMT R64, RZ, 0x7610, R64 ;  /* 0x00007610ff407816 */ /* 0x000fc60000000040 */
[----:B------:R-:W2:Y:S01]  /*15630*/  LDL R101, [R1+0xacc] ;  /* 0x000acc0001657983 */ /* 0x000ea20000100800 */
[----:B0-----:R-:W-:Y:S02]  /*15640*/  @P1 IMAD.MOV.U32 R2, RZ, RZ, R87 ;  /* 0x000000ffff021224 */ /* 0x001fe400078e0057 */
[----:B---3--:R-:W-:Y:S01]  /*15650*/  @P1 IMAD.MOV.U32 R3, RZ, RZ, R98 ;  /* 0x000000ffff031224 */ /* 0x008fe200078e0062 */
[----:B------:R-:W3:Y:S04]  /*15660*/  LDL R87, [R1+0xaec] ;  /* 0x000aec0001577983 */ /* 0x000ee80000100800 */
[----:B------:R-:W3:Y:S04]  /*15670*/  LDL R98, [R1+0xae8] ;  /* 0x000ae80001627983 */ /* 0x000ee80000100800 */
[----:B------:R0:W3:Y:S02]  /*15680*/  @P1 LDG.E.U8 R67, desc[UR56][R2.64] ;  /* 0x0000003802431981 */ /* 0x0000e4000c1e1100 */
[----:B0-----:R-:W-:-:S02]  /*15690*/  @P1 IMAD.MOV.U32 R2, RZ, RZ, R80 ;  /* 0x000000ffff021224 */ /* 0x001fc400078e0050 */
[----:B------:R-:W-:Y:S01]  /*156a0*/  @P1 IMAD.MOV.U32 R3, RZ, RZ, R86 ;  /* 0x000000ffff031224 */ /* 0x000fe200078e0056 */
[----:B------:R-:W3:Y:S04]  /*156b0*/  LDL R80, [R1+0xae4] ;  /* 0x000ae40001507983 */ /* 0x000ee80000100800 */
[----:B------:R-:W3:Y:S04]  /*156c0*/  LDL R86, [R1+0xae0] ;  /* 0x000ae00001567983 */ /* 0x000ee80000100800 */
[----:B------:R4:W3:Y:S02]  /*156d0*/  @P1 LDG.E.U8 R66, desc[UR56][R2.64] ;  /* 0x0000003802421981 */ /* 0x0008e4000c1e1100 */
[----:B----4-:R-:W-:-:S02]  /*156e0*/  @P0 IMAD.MOV.U32 R3, RZ, RZ, R78 ;  /* 0x000000ffff030224 */ /* 0x010fc400078e004e */
[----:B------:R-:W4:Y:S01]  /*156f0*/  LDL R78, [R1+0xad8] ;  /* 0x000ad800014e7983 */ /* 0x000f220000100800 */
[----:B------:R-:W-:-:S03]  /*15700*/  @P0 IMAD.MOV.U32 R2, RZ, RZ, R62 ;  /* 0x000000ffff020224 */ /* 0x000fc600078e003e */
[----:B------:R-:W4:Y:S04]  /*15710*/  LDL R62, [R1+0xadc] ;  /* 0x000adc00013e7983 */ /* 0x000f280000100800 */
[----:B------:R2:W4:Y:S01]  /*15720*/  @P0 LDG.E.U8 R65, desc[UR56][R2.64] ;  /* 0x0000003802410981 */ /* 0x000522000c1e1100 */
[----:B------:R-:W-:Y:S02]  /*15730*/  PRMT R63, RZ, 0x7610, R63 ;  /* 0x00007610ff3f7816 */ /* 0x000fe4000000003f */
[----:B------:R-:W-:Y:S02]  /*15740*/  ISETP.GT.AND P1, PT, R0, 0x3d, PT ;  /* 0x0000003d0000780c */ /* 0x000fe40003f24270 */
[----:B------:R-:W-:Y:S02]  /*15750*/  PRMT R23, RZ, 0x7610, R23 ;  /* 0x00007610ff177816 */ /* 0x000fe40000000017 */
[----:B------:R-:W-:Y:S01]  /*15760*/  PRMT R22, RZ, 0x7610, R22 ;  /* 0x00007610ff167816 */ /* 0x000fe20000000016 */
[----:B--2---:R-:W-:-:S02]  /*15770*/  @P0 IMAD.MOV.U32 R2, RZ, RZ, R99 ;  /* 0x000000ffff020224 */ /* 0x004fc400078e0063 */
[----:B------:R-:W2:Y:S01]  /*15780*/  LDL R99, [R1+0xabc] ;  /* 0x000abc0001637983 */ /* 0x000ea20000100800 */
[----:B------:R-:W-:-:S03]  /*15790*/  @P0 IMAD.MOV.U32 R3, RZ, RZ, R100 ;  /* 0x000000ffff030224 */ /* 0x000fc600078e0064 */
[----:B------:R-:W2:Y:S04]  /*157a0*/  LDL R100, [R1+0xab8] ;  /* 0x000ab80001647983 */ /* 0x000ea80000100800 */
[----:B------:R0:W2:Y:S02]  /*157b0*/  @P0 LDG.E.U8 R64, desc[UR56][R2.64] ;  /* 0x0000003802400981 */ /* 0x0000a4000c1e1100 */
[----:B0-----:R-:W-:Y:S02]  /*157c0*/  @P0 IMAD.MOV.U32 R2, RZ, RZ, R82 ;  /* 0x000000ffff020224 */ /* 0x001fe400078e0052 */
[----:B------:R-:W2:Y:S01]  /*157d0*/  LDL R82, [R1+0xac4] ;  /* 0x000ac40001527983 */ /* 0x000ea20000100800 */
[----:B------:R-:W-:-:S03]  /*157e0*/  @P0 IMAD.MOV.U32 R3, RZ, RZ, R84 ;  /* 0x000000ffff030224 */ /* 0x000fc600078e0054 */
[----:B------:R-:W2:Y:S04]  /*157f0*/  LDL R84, [R1+0xac0] ;  /* 0x000ac00001547983 */ /* 0x000ea80000100800 */
[----:B------:R0:W2:Y:S02]  /*15800*/  @P0 LDG.E.U8 R63, desc[UR56][R2.64] ;  /* 0x00000038023f0981 */ /* 0x0000a4000c1e1100 */
[----:B0-----:R-:W-:Y:S02]  /*15810*/  @P0 IMAD.MOV.U32 R2, RZ, RZ, R118 ;  /* 0x000000ffff020224 */ /* 0x001fe400078e0076 */
[----:B------:R-:W-:-:S05]  /*15820*/  @P0 IMAD.MOV.U32 R3, RZ, RZ, R119 ;  /* 0x000000ffff030224 */ /* 0x000fca00078e0077 */
[----:B------:R3:W2:Y:S02]  /*15830*/  @P0 LDG.E.U8 R23, desc[UR56][R2.64] ;  /* 0x0000003802170981 */ /* 0x0006a4000c1e1100 */
[----:B---3--:R-:W-:Y:S02]  /*15840*/  @P1 IMAD.MOV.U32 R2, RZ, RZ, R87 ;  /* 0x000000ffff021224 */ /* 0x008fe400078e0057 */
[----:B------:R-:W3:Y:S01]  /*15850*/  LDL R87, [R1+0xab4] ;  /* 0x000ab40001577983 */ /* 0x000ee20000100800 */
[----:B------:R-:W-:-:S03]  /*15860*/  @P1 IMAD.MOV.U32 R3, RZ, RZ, R98 ;  /* 0x000000ffff031224 */ /* 0x000fc600078e0062 */
[----:B------:R-:W3:Y:S04]  /*15870*/  LDL R98, [R1+0xab0] ;  /* 0x000ab00001627983 */ /* 0x000ee80000100800 */
[----:B------:R0:W3:Y:S01]  /*15880*/  @P1 LDG.E.U8 R22, desc[UR56][R2.64] ;  /* 0x0000003802161981 */ /* 0x0000e2000c1e1100 */
[----:B------:R-:W-:Y:S01]  /*15890*/  PRMT R20, RZ, 0x7610, R20 ;  /* 0x00007610ff147816 */ /* 0x000fe20000000014 */
[----:B0-----:R-:W-:Y:S02]  /*158a0*/  @P1 IMAD.MOV.U32 R2, RZ, RZ, R80 ;  /* 0x000000ffff021224 */ /* 0x001fe400078e0050 */
[----:B------:R-:W3:Y:S01]  /*158b0*/  LDL R80, [R1+0xaac] ;  /* 0x000aac0001507983 */ /* 0x000ee20000100800 */
[----:B------:R-:W-:-:S03]  /*158c0*/  @P1 IMAD.MOV.U32 R3, RZ, RZ, R86 ;  /* 0x000000ffff031224 */ /* 0x000fc600078e0056 */
[----:B------:R-:W3:Y:S04]  /*158d0*/  LDL R86, [R1+0xaa8] ;  /* 0x000aa80001567983 */ /* 0x000ee80000100800 */
[----:B------:R4:W3:Y:S02]  /*158e0*/  @P1 LDG.E.U8 R20, desc[UR56][R2.64] ;  /* 0x0000003802141981 */ /* 0x0008e4000c1e1100 */
[----:B----4-:R-:W-:Y:S02]  /*158f0*/  @P1 IMAD.MOV.U32 R3, RZ, RZ, R78 ;  /* 0x000000ffff031224 */ /* 0x010fe400078e004e */
[----:B------:R-:W4:Y:S01]  /*15900*/  LDL R78, [R1+0xaa0] ;  /* 0x000aa000014e7983 */ /* 0x000f220000100800 */
[----:B------:R-:W-:Y:S01]  /*15910*/  PRMT R21, RZ, 0x7610, R21 ;  /* 0x00007610ff157816 */ /* 0x000fe20000000015 */
[----:B------:R-:W-:Y:S01]  /*15920*/  @P1 IMAD.MOV.U32 R2, RZ, RZ, R62 ;  /* 0x000000ffff021224 */ /* 0x000fe200078e003e */
[----:B------:R-:W-:Y:S01]  /*15930*/  ISETP.GT.AND P0, PT, R0, 0x3e, PT ;  /* 0x0000003e0000780c */ /* 0x000fe20003f04270 */
[----:B------:R-:W4:Y:S01]  /*15940*/  LDL R62, [R1+0xaa4] ;  /* 0x000aa400013e7983 */ /* 0x000f220000100800 */
[----:B------:R-:W-:-:S03]  /*15950*/  PRMT R19, RZ, 0x7610, R19 ;  /* 0x00007610ff137816 */ /* 0x000fc60000000013 */
[----:B------:R0:W4:Y:S01]  /*15960*/  @P1 LDG.E.U8 R21, desc[UR56][R2.64] ;  /* 0x0000003802151981 */ /* 0x000122000c1e1100 */
[----:B------:R-:W-:Y:S01]  /*15970*/  PRMT R17, RZ, 0x7610, R17 ;  /* 0x00007610ff117816 */ /* 0x000fe20000000011 */
[----:B0-----:R-:W-:Y:S02]  /*15980*/  @P1 IMAD.MOV.U32 R2, RZ, RZ, R115 ;  /* 0x000000ffff021224 */ /* 0x001fe400078e0073 */
[----:B------:R-:W-:Y:S01]  /*15990*/  @P1 IMAD.MOV.U32 R3, RZ, RZ, R117 ;  /* 0x000000ffff031224 */ /* 0x000fe200078e0075 */
[----:B------:R-:W-:Y:S01]  /*159a0*/  PRMT R15, RZ, 0x7610, R15 ;  /* 0x00007610ff0f7816 */ /* 0x000fe2000000000f */
[----:B------:R-:W4:Y:S04]  /*159b0*/  LDL R115, [R1+0xa88] ;  /* 0x000a880001737983 */ /* 0x000f280000100800 */
[----:B------:R0:W4:Y:S02]  /*159c0*/  @P1 LDG.E.U8 R19, desc[UR56][R2.64] ;  /* 0x0000003802131981 */ /* 0x000124000c1e1100 */
[----:B0-----:R-:W-:-:S02]  /*159d0*/  @P0 IMAD.MOV.U32 R2, RZ, RZ, R101 ;  /* 0x000000ffff020224 */ /* 0x001fc400078e0065 */
[----:B------:R-:W-:Y:S01]  /*159e0*/  @P0 IMAD.MOV.U32 R3, RZ, RZ, R102 ;  /* 0x000000ffff030224 */ /* 0x000fe200078e0066 */
[----:B------:R-:W-:Y:S01]  /*159f0*/  PRMT R16, RZ, 0x7610, R16 ;  /* 0x00007610ff107816 */ /* 0x000fe20000000010 */
[----:B------:R-:W4:Y:S04]  /*15a00*/  LDL R102, [R1+0xa68] ;  /* 0x000a680001667983 */ /* 0x000f280000100800 */
[----:B------:R2:W4:Y:S04]  /*15a10*/  @P0 LDG.E.U8 R17, desc[UR56][R2.64] ;  /* 0x0000003802110981 */ /* 0x000528000c1e1100 */
[----:B------:R-:W4:Y:S01]  /*15a20*/  LDL R101, [R1+0xa6c] ;  /* 0x000a6c0001657983 */ /* 0x000f220000100800 */
[----:B--2---:R-:W-:-:S03]  /*15a30*/  @P0 IMAD.MOV.U32 R2, RZ, RZ, R82 ;  /* 0x000000ffff020224 */ /* 0x004fc600078e0052 */
[----:B------:R-:W2:Y:S01]  /*15a40*/  LDL R82, [R1+0xa9c] ;  /* 0x000a9c0001527983 */ /* 0x000ea20000100800 */
[----:B------:R-:W-:-:S03]  /*15a50*/  @P0 IMAD.MOV.U32 R3, RZ, RZ, R84 ;  /* 0x000000ffff030224 */ /* 0x000fc600078e0054 */
[----:B------:R-:W2:Y:S04]  /*15a60*/  LDL R84, [R1+0xa98] ;  /* 0x000a980001547983 */ /* 0x000ea80000100800 */
[----:B------:R0:W2:Y:S02]  /*15a70*/  @P0 LDG.E.U8 R15, desc[UR56][R2.64] ;  /* 0x00000038020f0981 */ /* 0x0000a4000c1e1100 */
[----:B0-----:R-:W-:Y:S02]  /*15a80*/  @P0 IMAD.MOV.U32 R2, RZ, RZ, R99 ;  /* 0x000000ffff020224 */ /* 0x001fe400078e0063 */
[----:B------:R-:W-:Y:S01]  /*15a90*/  @P0 IMAD.MOV.U32 R3, RZ, RZ, R100 ;  /* 0x000000ffff030224 */ /* 0x000fe200078e0064 */
[----:B------:R-:W2:Y:S04]  /*15aa0*/  LDL R99, [R1+0xa4c] ;  /* 0x000a4c0001637983 */ /* 0x000ea80000100800 */
[----:B------:R0:W2:Y:S04]  /*15ab0*/  @P0 LDG.E.U8 R16, desc[UR56][R2.64] ;  /* 0x0000003802100981 */ /* 0x0000a8000c1e1100 */
[----:B------:R-:W2:Y:S01]  /*15ac0*/  LDL R100, [R1+0xa48] ;  /* 0x000a480001647983 */ /* 0x000ea20000100800 */
[----:B0-----:R-:W-:-:S02]  /*15ad0*/  LOP3.LUT R3, R232, 0xffff, RZ, 0xc0, !PT ;  /* 0x0000ffffe8037812 */ /* 0x001fc400078ec0ff */
[----:B------:R-:W-:Y:S02]  /*15ae0*/  LOP3.LUT R2, R14, 0xffff, RZ, 0xc0, !PT ;  /* 0x0000ffff0e027812 */ /* 0x000fe400078ec0ff */
[----:B------:R-:W-:Y:S02]  /*15af0*/  PRMT R14, RZ, 0x7610, R14 ;  /* 0x00007610ff0e7816 */ /* 0x000fe4000000000e */
[----:B------:R-:W-:Y:S01]  /*15b00*/  PRMT R232, R3, 0x3340, R2 ;  /* 0x0000334003e87816 */ /* 0x000fe20000000002 */
[----:B---3--:R-:W-:Y:S02]  /*15b10*/  @P0 IMAD.MOV.U32 R2, RZ, RZ, R87 ;  /* 0x000000ffff020224 */ /* 0x008fe400078e0057 */
[----:B------:R-:W-:-:S05]  /*15b20*/  @P0 IMAD.MOV.U32 R3, RZ, RZ, R98 ;  /* 0x000000ffff030224 */ /* 0x000fca00078e0062 */
[----:B------:R0:W3:Y:S01]  /*15b30*/  @P0 LDG.E.U8 R14, desc[UR56][R2.64] ;  /* 0x00000038020e0981 */ /* 0x0000e2000c1e1100 */
[----:B------:R-:W-:Y:S02]  /*15b40*/  ISETP.GT.AND P0, PT, R0, 0x3f, PT ;  /* 0x0000003f0000780c */ /* 0x000fe40003f04270 */
[----:B0-----:R-:W-:Y:S02]  /*15b50*/  LOP3.LUT R3, R231, 0xffff, RZ, 0xc0, !PT ;  /* 0x0000ffffe7037812 */ /* 0x001fe400078ec0ff */
[----:B------:R-:W-:Y:S02]  /*15b60*/  LOP3.LUT R2, R12, 0xffff, RZ, 0xc0, !PT ;  /* 0x0000ffff0c027812 */ /* 0x000fe400078ec0ff */
[----:B------:R-:W-:Y:S02]  /*15b70*/  PRMT R12, RZ, 0x7610, R12 ;  /* 0x00007610ff0c7816 */ /* 0x000fe4000000000c */
[----:B------:R-:W-:-:S05]  /*15b80*/  PRMT R231, R3, 0x3340, R2 ;  /* 0x0000334003e77816 */ /* 0x000fca0000000002 */
[----:B------:R-:W-:Y:S02]  /*15b90*/  @P0 IMAD.MOV.U32 R2, RZ, RZ, R80 ;  /* 0x000000ffff020224 */ /* 0x000fe400078e0050 */
[----:B------:R-:W-:Y:S01]  /*15ba0*/  @P0 IMAD.MOV.U32 R3, RZ, RZ, R86 ;  /* 0x000000ffff030224 */ /* 0x000fe200078e0056 */
[----:B------:R-:W3:Y:S04]  /*15bb0*/  LDL R80, [R1+0xa90] ;  /* 0x000a900001507983 */ /* 0x000ee80000100800 */
[----:B------:R0:W3:Y:S02]  /*15bc0*/  @P0 LDG.E.U8 R12, desc[UR56][R2.64] ;  /* 0x00000038020c0981 */ /* 0x0000e4000c1e1100 */
[----:B0-----:R-:W-:Y:S02]  /*15bd0*/  LOP3.LUT R3, R230, 0xffff, RZ, 0xc0, !PT ;  /* 0x0000ffffe6037812 */ /* 0x001fe400078ec0ff */
[----:B------:R-:W-:-:S04]  /*15be0*/  LOP3.LUT R2, R10, 0xffff, RZ, 0xc0, !PT ;  /* 0x0000ffff0a027812 */ /* 0x000fc800078ec0ff */
[----:B------:R-:W-:Y:S01]  /*15bf0*/  PRMT R230, R3, 0x3340, R2 ;  /* 0x0000334003e67816 */ /* 0x000fe20000000002 */
[----:B----4-:R-:W-:Y:S02]  /*15c00*/  @P0 IMAD.MOV.U32 R3, RZ, RZ, R78 ;  /* 0x000000ffff030224 */ /* 0x010fe400078e004e */
[----:B------:R-:W4:Y:S01]  /*15c10*/  LDL R78, [R1+0xa94] ;  /* 0x000a9400014e7983 */ /* 0x000f220000100800 */
[----:B------:R-:W-:Y:S02]  /*15c20*/  @P0 IMAD.MOV.U32 R2, RZ, RZ, R62 ;  /* 0x000000ffff020224 */ /* 0x000fe400078e003e */
[----:B------:R-:W0:Y:S01]  /*15c30*/  S2R R62, SR_TID.X ;  /* 0x00000000003e7919 */ /* 0x000e220000002100 */
[----:B------:R-:W-:-:S06]  /*15c40*/  PRMT R10, RZ, 0x7610, R10 ;  /* 0x00007610ff0a7816 */ /* 0x000fcc000000000a */
[----:B------:R1:W4:Y:S02]  /*15c50*/  @P0 LDG.E.U8 R10, desc[UR56][R2.64] ;  /* 0x00000038020a0981 */ /* 0x000324000c1e1100 */
[----:B-1----:R-:W-:Y:S02]  /*15c60*/  LOP3.LUT R3, R229, 0xffff, RZ, 0xc0, !PT ;  /* 0x0000ffffe5037812 */ /* 0x002fe400078ec0ff */
[----:B------:R-:W-:Y:S02]  /*15c70*/  LOP3.LUT R2, R9, 0xffff, RZ, 0xc0, !PT ;  /* 0x0000ffff09027812 */ /* 0x000fe400078ec0ff */
[----:B------:R-:W-:Y:S02]  /*15c80*/  PRMT R9, RZ, 0x7610, R9 ;  /* 0x00007610ff097816 */ /* 0x000fe40000000009 */
[----:B------:R-:W-:Y:S02]  /*15c90*/  PRMT R229, R3, 0x3340, R2 ;  /* 0x0000334003e57816 */ /* 0x000fe40000000002 */
[----:B0-----:R-:W-:-:S04]  /*15ca0*/  LOP3.LUT R62, R62, 0x3f, RZ, 0xc0, !PT ;  /* 0x0000003f3e3e7812 */ /* 0x001fc800078ec0ff */
[----:B------:R-:W-:Y:S02]  /*15cb0*/  ISETP.GE.AND P1, PT, R62, R0, PT ;  /* 0x000000003e00720c */ /* 0x000fe40003f26270 */
[----:B------:R-:W4:Y:S04]  /*15cc0*/  LDL R62, [R1+0xa8c] ;  /* 0x000a8c00013e7983 */ /* 0x000f280000100800 */
[----:B------:R-:W4:Y:S01]  /*15cd0*/  LDL.LU R179, [R1+0x894] ;  /* 0x0008940001b37983 */ /* 0x000f220000300800 */
[----:B------:R-:W-:-:S03]  /*15ce0*/  LOP3.LUT R4, R4, 0xffff, RZ, 0xc0, !PT ;  /* 0x0000ffff04047812 */ /* 0x000fc600078ec0ff */
[----:B------:R-:W4:Y:S01]  /*15cf0*/  LDL.LU R154, [R1+0x890] ;  /* 0x00089000019a7983 */ /* 0x000f220000300800 */
[----:B------:R-:W-:-:S03]  /*15d00*/  LOP3.LUT R0, R11, 0xffff, RZ, 0xc0, !PT ;  /* 0x0000ffff0b007812 */ /* 0x000fc600078ec0ff */
[----:B------:R-:W4:Y:S04]  /*15d10*/  LDL.LU R219, [R1+0x928] ;  /* 0x0009280001db7983 */ /* 0x000f280000300800 */
[----:B------:R-:W4:Y:S04]  /*15d20*/  LDL R98, [R1+0xa28] ;  /* 0x000a280001627983 */ /* 0x000f280000100800 */
[----:B------:R-:W4:Y:S04]  /*15d30*/  LDL R87, [R1+0xa2c] ;  /* 0x000a2c0001577983 */ /* 0x000f280000100800 */
[----:B------:R-:W4:Y:S01]  /*15d40*/  LDL R86, [R1+0xa08] ;  /* 0x000a080001567983 */ /* 0x000f220000100800 */
[----:B--2---:R-:W-:-:S03]  /*15d50*/  @P0 IMAD.MOV.U32 R2, RZ, RZ, R82 ;  /* 0x000000ffff020224 */ /* 0x004fc600078e0052 */
[----:B------:R-:W2:Y:S01]  /*15d60*/  LDL R82, [R1+0x9ec] ;  /* 0x0009ec0001527983 */ /* 0x000ea20000100800 */
[----:B------:R-:W-:-:S03]  /*15d70*/  @P0 IMAD.MOV.U32 R3, RZ, RZ, R84 ;  /* 0x000000ffff030224 */ /* 0x000fc600078e0054 */
[----:B------:R-:W2:Y:S04]  /*15d80*/  LDL R84, [R1+0x9e8] ;  /* 0x0009e80001547983 */ /* 0x000ea80000100800 */
[----:B------:R0:W2:Y:S02]  /*15d90*/  @P0 LDG.E.U8 R9, desc[UR56][R2.64] ;  /* 0x0000003802090981 */ /* 0x0000a4000c1e1100 */
[----:B0-----:R-:W-:Y:S02]  /*15da0*/  LOP3.LUT R3, R18, 0xffff, RZ, 0xc0, !PT ;  /* 0x0000ffff12037812 */ /* 0x001fe400078ec0ff */
[----:B------:R-:W-:Y:S02]  /*15db0*/  LOP3.LUT R2, R13, 0xffff, RZ, 0xc0, !PT ;  /* 0x0000ffff0d027812 */ /* 0x000fe400078ec0ff */
[----:B------:R-:W-:-:S02]  /*15dc0*/  PRMT R13, R4, 0x3340, R3 ;  /* 0x00003340040d7816 */ /* 0x000fc40000000003 */
[----:B------:R-:W-:Y:S02]  /*15dd0*/  PRMT R11, R2, 0x3340, R0 ;  /* 0x00003340020b7816 */ /* 0x000fe40000000000 */
[----:B------:R-:W-:Y:S02]  /*15de0*/  LOP3.LUT R4, R8, 0xffff, RZ, 0xc0, !PT ;  /* 0x0000ffff08047812 */ /* 0x000fe400078ec0ff */
[----:B------:R-:W-:Y:S02]  /*15df0*/  LOP3.LUT R3, R7, 0xffff, RZ, 0xc0, !PT ;  /* 0x0000ffff07037812 */ /* 0x000fe400078ec0ff */
[----:B------:R-:W-:Y:S02]  /*15e00*/  LOP3.LUT R2, R6, 0xffff, RZ, 0xc0, !PT ;  /* 0x0000ffff06027812 */ /* 0x000fe400078ec0ff */
[----:B------:R-:W-:Y:S02]  /*15e10*/  LOP3.LUT R0, R5, 0xffff, RZ, 0xc0, !PT ;  /* 0x0000ffff05007812 */ /* 0x000fe400078ec0ff */
[----:B------:R-:W-:-:S02]  /*15e20*/  PRMT R3, R4, 0x3340, R3 ;  /* 0x0000334004037816 */ /* 0x000fc40000000003 */
[----:B------:R-:W-:Y:S02]  /*15e30*/  PRMT R0, R2, 0x3340, R0 ;  /* 0x0000334002007816 */ /* 0x000fe40000000000 */
[----:B------:R-:W-:Y:S02]  /*15e40*/  PRMT R8, RZ, 0x7610, R8 ;  /* 0x00007610ff087816 */ /* 0x000fe40000000008 */
[----:B------:R-:W-:Y:S02]  /*15e50*/  PRMT R7, R3, 0x5410, R0 ;  /* 0x0000541003077816 */ /* 0x000fe40000000000 */
[----:B------:R-:W-:Y:S01]  /*15e60*/  PRMT R4, R232, 0x5410, R231 ;  /* 0x00005410e8047816 */ /* 0x000fe200000000e7 */
[----:B---3--:R-:W-:Y:S02]  /*15e70*/  @P0 IMAD.MOV.U32 R3, RZ, RZ, R80 ;  /* 0x000000ffff030224 */ /* 0x008fe400078e0050 */
[----:B------:R-:W3:Y:S01]  /*15e80*/  LDL R80, [R1+0x9c8] ;  /* 0x0009c80001507983 */ /* 0x000ee20000100800 */
[----:B------:R-:W-:-:S02]  /*15e90*/  PRMT R5, R230, 0x5410, R229 ;  /* 0x00005410e6057816 */ /* 0x000fc400000000e5 */
[----:B------:R-:W-:Y:S01]  /*15ea0*/  PRMT R6, R13, 0x5410, R11 ;  /* 0x000054100d067816 */ /* 0x000fe2000000000b */
[----:B----4-:R-:W-:Y:S02]  /*15eb0*/  @P0 IMAD.MOV.U32 R2, RZ, RZ, R78 ;  /* 0x000000ffff020224 */ /* 0x010fe400078e004e */
[----:B------:R-:W4:Y:S04]  /*15ec0*/  LDL R78, [R1+0x9cc] ;  /* 0x0009cc00014e7983 */ /* 0x000f280000100800 */
[----:B------:R0:W3:Y:S01]  /*15ed0*/  @P0 LDG.E.U8 R8, desc[UR56][R2.64] ;  /* 0x0000003802080981 */ /* 0x0000e2000c1e1100 */
[----:B------:R-:W-:Y:S06]  /*15ee0*/  BAR.SYNC.DEFER_BLOCKING 0x0 ;  /* 0x0000000000007b1d */ /* 0x000fec0000010000 */
[----:B------:R-:W2:Y:S01]  /*15ef0*/  LDL.LU R155, [R1+0xa0c] ;  /* 0x000a0c00019b7983 */ /* 0x000ea20000300800 */
[----:B------:R-:W-:-:S02]  /*15f00*/  PRMT R182, RZ, 0x7610, R182 ;  /* 0x00007610ffb67816 */ /* 0x000fc400000000b6 */
[----:B------:R-:W-:Y:S01]  /*15f10*/  PRMT R61, RZ, 0x7610, R61 ;  /* 0x00007610ff3d7816 */ /* 0x000fe2000000003d */
[----:B------:R-:W3:Y:S01]  /*15f20*/  LDL R18, [R1+0x988] ;  /* 0x0009880001127983 */ /* 0x000ee20000100800 */
[----:B------:R-:W-:Y:S02]  /*15f30*/  PRMT R60, RZ, 0x7610, R60 ;  /* 0x00007610ff3c7816 */ /* 0x000fe4000000003c */
[----:B------:R-:W-:Y:S01]  /*15f40*/  PRMT R59, RZ, 0x7610, R59 ;  /* 0x00007610ff3b7816 */ /* 0x000fe2000000003b */
[----:B------:R-:W3:Y:S01]  /*15f50*/  LDL R13, [R1+0x98c] ;  /* 0x00098c00010d7983 */ /* 0x000ee20000100800 */
[----:B------:R-:W-:-:S03]  /*15f60*/  PRMT R58, RZ, 0x7610, R58 ;  /* 0x00007610ff3a7816 */ /* 0x000fc6000000003a */
[----:B------:R-:W3:Y:S04]  /*15f70*/  LDL R11, [R1+0x968] ;  /* 0x00096800010b7983 */ /* 0x000ee80000100800 */
[----:B------:R1:W-:Y:S01]  /*15f80*/  STS.128 [R142+UR58], R4 ;  /* 0x000000048e007988 */ /* 0x0003e20008000c3a */
[----:B------:R-:W-:-:S03]  /*15f90*/  PRMT R57, RZ, 0x7610, R57 ;  /* 0x00007610ff397816 */ /* 0x000fc60000000039 */
[----:B------:R-:W3:Y:S04]  /*15fa0*/  LDL R0, [R1+0x94c] ;  /* 0x00094c0001007983 */ /* 0x000ee80000100800 */
[----:B-1----:R-:W3:Y:S01]  /*15fb0*/  LDL R4, [R1+0x9ac] ;  /* 0x0009ac0001047983 */ /* 0x002ee20000100800 */
[----:B0-----:R-:W-:Y:S02]  /*15fc0*/  @!P1 IMAD.MOV.U32 R2, RZ, RZ, R179 ;  /* 0x000000ffff029224 */ /* 0x001fe400078e00b3 */
[----:B------:R-:W-:Y:S01]  /*15fd0*/  @!P1 IMAD.MOV.U32 R3, RZ, RZ, R154 ;  /* 0x000000ffff039224 */ /* 0x000fe200078e009a */
[----:B------:R-:W3:Y:S04]  /*15fe0*/  LDL R7, [R1+0x96c] ;  /* 0x00096c0001077983 */ /* 0x000ee80000100800 */
[----:B------:R0:W3:Y:S04]  /*15ff0*/  @!P1 LDG.E.U8 R182, desc[UR56][R2.64] ;  /* 0x0000003802b69981 */ /* 0x0000e8000c1e1100 */
[----:B------:R-:W3:Y:S01]  /*16000*/  LDL R6, [R1+0x948] ;  /* 0x0009480001067983 */ /* 0x000ee20000100800 */
[----:B0-----:R-:W-:-:S02]  /*16010*/  @!P1 IMAD.MOV.U32 R2, RZ, RZ, R62 ;  /* 0x000000ffff029224 */ /* 0x001fc400078e003e */
[----:B------:R-:W-:Y:S01]  /*16020*/  @!P1 IMAD.MOV.U32 R3, RZ, RZ, R115 ;  /* 0x000000ffff039224 */ /* 0x000fe200078e0073 */
[----:B------:R-:W3:Y:S04]  /*16030*/  LDL R62, [R1+0x9a8] ;  /* 0x0009a800013e7983 */ /* 0x000ee80000100800 */
[----:B------:R0:W3:Y:S01]  /*16040*/  @!P1 LDG.E.U8 R61, desc[UR56][R2.64] ;  /* 0x00000038023d9981 */ /* 0x0000e2000c1e1100 */
[----:B------:R-:W-:-:S03]  /*16050*/  PRMT R56, RZ, 0x7610, R56 ;  /* 0x00007610ff387816 */ /* 0x000fc60000000038 */
[----:B------:R-:W3:Y:S01]  /*16060*/  LDL.LU R207, [R1+0x544] ;  /* 0x0005440001cf7983 */ /* 0x000ee20000300800 */
[----:B------:R-:W-:-:S03]  /*16070*/  PRMT R55, RZ, 0x7610, R55 ;  /* 0x00007610ff377816 */ /* 0x000fc60000000037 */
[----:B------:R-:W3:Y:S01]  /*16080*/  LDL R5, [R1+0x92c] ;  /* 0x00092c0001057983 */ /* 0x000ee20000100800 */
[----:B0-----:R-:W-:Y:S02]  /*16090*/  @!P1 IMAD.MOV.U32 R2, RZ, RZ, R101 ;  /* 0x000000ffff029224 */ /* 0x001fe400078e0065 */
[----:B------:R-:W-:Y:S01]  /*160a0*/  @!P1 IMAD.MOV.U32 R3, RZ, RZ, R102 ;  /* 0x000000ffff039224 */ /* 0x000fe200078e0066 */
[----:B------:R-:W3:Y:S04]  /*160b0*/  LDL.LU R204, [R1+0x550] ;  /* 0x0005500001cc7983 */ /* 0x000ee80000300800 */
[----:B------:R0:W3:Y:S04]  /*160c0*/  @!P1 LDG.E.U8 R60, desc[UR56][R2.64] ;  /* 0x00000038023c9981 */ /* 0x0000e8000c1e1100 */
[----:B------:R-:W3:Y:S01]  /*160d0*/  LDL.LU R205, [R1+0x524] ;  /* 0x0005240001cd7983 */ /* 0x000ee20000300800 */
[----:B0-----:R-:W-:-:S02]  /*160e0*/  @!P1 IMAD.MOV.U32 R2, RZ, RZ, R99 ;  /* 0x000000ffff029224 */ /* 0x001fc400078e0063 */
[----:B------:R-:W-:-:S05]  /*160f0*/  @!P1 IMAD.MOV.U32 R3, RZ, RZ, R100 ;  /* 0x000000ffff039224 */ /* 0x000fca00078e0064 */
[----:B------:R0:W3:Y:S02]  /*16100*/  @!P1 LDG.E.U8 R59, desc[UR56][R2.64] ;  /* 0x00000038023b9981 */ /* 0x0000e4000c1e1100 */
[----:B0-----:R-:W-:Y:S02]  /*16110*/  @!P1 IMAD.MOV.U32 R2, RZ, RZ, R87 ;  /* 0x000000ffff029224 */ /* 0x001fe400078e0057 */
[----:B------:R-:W-:-:S05]  /*16120*/  @!P1 IMAD.MOV.U32 R3, RZ, RZ, R98 ;  /* 0x000000ffff039224 */ /* 0x000fca00078e0062 */
[----:B------:R0:W3:Y:S02]  /*16130*/  @!P1 LDG.E.U8 R58, desc[UR56][R2.64] ;  /* 0x00000038023a9981 */ /* 0x0000e4000c1e1100 */
[----:B0-----:R-:W-:Y:S02]  /*16140*/  @!P1 IMAD.MOV.U32 R3, RZ, RZ, R86 ;  /* 0x000000ffff039224 */ /* 0x001fe400078e0056 */
[----:B--2---:R-:W-:-:S05]  /*16150*/  @!P1 IMAD.MOV.U32 R2, RZ, RZ, R155 ;  /* 0x000000ffff029224 */ /* 0x004fca00078e009b */
[----:B------:R0:W2:Y:S02]  /*16160*/  @!P1 LDG.E.U8 R57, desc[UR56][R2.64] ;  /* 0x0000003802399981 */ /* 0x0000a4000c1e1100 */
[----:B0-----:R-:W-:Y:S02]  /*16170*/  @!P1 IMAD.MOV.U32 R2, RZ, RZ, R82 ;  /* 0x000000ffff029224 */ /* 0x001fe400078e0052 */
[----:B------:R-:W-:-:S05]  /*16180*/  @!P1 IMAD.MOV.U32 R3, RZ, RZ, R84 ;  /* 0x000000ffff039224 */ /* 0x000fca00078e0054 */
[----:B------:R4:W2:Y:S02]  /*16190*/  @!P1 LDG.E.U8 R56, desc[UR56][R2.64] ;  /* 0x0000003802389981 */ /* 0x0008a4000c1e1100 */
[----:B----4-:R-:W-:Y:S02]  /*161a0*/  @!P1 IMAD.MOV.U32 R2, RZ, RZ, R78 ;  /* 0x000000ffff029224 */ /* 0x010fe400078e004e */
[----:B---3--:R-:W-:-:S05]  /*161b0*/  @!P1 IMAD.MOV.U32 R3, RZ, RZ, R80 ;  /* 0x000000ffff039224 */ /* 0x008fca00078e0050 */
[----:B------:R0:W3:Y:S02]  /*161c0*/  @!P1 LDG.E.U8 R55, desc[UR56][R2.64] ;  /* 0x0000003802379981 */ /* 0x0000e4000c1e1100 */
[----:B0-----:R-:W-:Y:S02]  /*161d0*/  @!P1 IMAD.MOV.U32 R2, RZ, RZ, R4 ;  /* 0x000000ffff029224 */ /* 0x001fe400078e0004 */
[----:B------:R-:W4:Y:S04]  /*161e0*/  LDL R4, [R1+0x90c] ;  /* 0x00090c0001047983 */ /* 0x000f280000100800 */
[----:B------:R-:W2:Y:S04]  /*161f0*/  LDL.LU R203, [R1+0x558] ;  /* 0x0005580001cb7983 */ /* 0x000ea80000300800 */
[----:B------:R-:W3:Y:S04]  /*16200*/  LDL.LU R202, [R1+0x53c] ;  /* 0x00053c0001ca7983 */ /* 0x000ee80000300800 */
[----:B------:R-:W2:Y:S01]  /*16210*/  LDL.LU R160, [R1+0x908] ;  /* 0x0009080001a07983 */ /* 0x000ea20000300800 */
[----:B------:R-:W-:Y:S01]  /*16220*/  PRMT R54, RZ, 0x7610, R54 ;  /* 0x00007610ff367816 */ /* 0x000fe20000000036 */
[----:B------:R-:W-:Y:S01]  /*16230*/  @!P1 IMAD.MOV.U32 R3, RZ, RZ, R62 ;  /* 0x000000ffff039224 */ /* 0x000fe200078e003e */
[----:B------:R-:W-:-:S04]  /*16240*/  PRMT R53, RZ, 0x7610, R53 ;  /* 0x00007610ff357816 */ /* 0x000fc80000000035 */
[----:B------:R0:W3:Y:S01]  /*16250*/  @!P1 LDG.E.U8 R54, desc[UR56][R2.64] ;  /* 0x0000003802369981 */ /* 0x0000e2000c1e1100 */
[----:B------:R-:W-:Y:S01]  /*16260*/  PRMT R52, RZ, 0x7610, R52 ;  /* 0x00007610ff347816 */ /* 0x000fe20000000034 */
[----:B0-----:R-:W-:Y:S02]  /*16270*/  @!P1 IMAD.MOV.U32 R2, RZ, RZ, R13 ;  /* 0x000000ffff029224 */ /* 0x001fe400078e000d */
[----:B------:R-:W-:-:S05]  /*16280*/  @!P1 IMAD.MOV.U32 R3, RZ, RZ, R18 ;  /* 0x000000ffff039224 */ /* 0x000fca00078e0012 */
[----:B------:R0:W3:Y:S01]  /*16290*/  @!P1 LDG.E.U8 R53, desc[UR56][R2.64] ;  /* 0x0000003802359981 */ /* 0x0000e2000c1e1100 */
[----:B------:R-:W-:Y:S01]  /*162a0*/  PRMT R51, RZ, 0x7610, R51 ;  /* 0x00007610ff337816 */ /* 0x000fe20000000033 */
[----:B0-----:R-:W-:Y:S02]  /*162b0*/  @!P1 IMAD.MOV.U32 R2, RZ, RZ, R7 ;  /* 0x000000ffff029224 */ /* 0x001fe400078e0007 */
[----:B------:R-:W-:-:S05]  /*162c0*/  @!P1 IMAD.MOV.U32 R3, RZ, RZ, R11 ;  /* 0x000000ffff039224 */ /* 0x000fca00078e000b */
[----:B------:R0:W3:Y:S02]  /*162d0*/  @!P1 LDG.E.U8 R52, desc[UR56][R2.64] ;  /* 0x0000003802349981 */ /* 0x0000e4000c1e1100 */
[----:B0-----:R-:W-:Y:S02]  /*162e0*/  @!P1 IMAD.MOV.U32 R2, RZ, RZ, R0 ;  /* 0x000000ffff029224 */ /* 0x001fe400078e0000 */
[----:B------:R-:W-:Y:S01]  /*162f0*/  @!P1 IMAD.MOV.U32 R3, RZ, RZ, R6 ;  /* 0x000000ffff039224 */ /* 0x000fe200078e0006 */
[----:B------:R-:W-:-:S04]  /*16300*/  LOP3.LUT R0, R252, 0xffff, RZ, 0xc0, !PT ;  /* 0x0000fffffc007812 */ /* 0x000fc800078ec0ff */
[----:B------:R0:W3:Y:S01]  /*16310*/  @!P1 LDG.E.U8 R51, desc[UR56][R2.64] ;  /* 0x0000003802339981 */ /* 0x0000e2000c1e1100 */
[----:B------:R-:W-:Y:S02]  /*16320*/  PRMT R50, RZ, 0x7610, R50 ;  /* 0x00007610ff327816 */ /* 0x000fe40000000032 */
[----:B0-----:R-:W-:Y:S02]  /*16330*/  LOP3.LUT R2, R207, 0xffff, RZ, 0xc0, !PT ;  /* 0x0000ffffcf027812 */ /* 0x001fe400078ec0ff */
[----:B------:R-:W3:Y:S01]  /*16340*/  LDL.LU R207, [R1+0x538] ;  /* 0x0005380001cf7983 */ /* 0x000ee20000300800 */
[----:B------:R-:W-:Y:S01]  /*16350*/  @!P1 IMAD.MOV.U32 R3, RZ, RZ, R219 ;  /* 0x000000ffff039224 */ /* 0x000fe200078e00db */
[----:B------:R-:W-:Y:S02]  /*16360*/  PRMT R206, R2, 0x3340, R0 ;  /* 0x0000334002ce7816 */ /* 0x000fe40000000000 */
[----:B------:R-:W3:Y:S01]  /*16370*/  LDL.LU R168, [R1+0x8e8] ;  /* 0x0008e80001a87983 */ /* 0x000ee20000300800 */
[----:B------:R-:W-:-:S03]  /*16380*/  @!P1 IMAD.MOV.U32 R2, RZ, RZ, R5 ;  /* 0x000000ffff029224 */ /* 0x000fc600078e0005 */
[----:B------:R-:W3:Y:S01]  /*16390*/  LDL.LU R157, [R1+0x8ec] ;  /* 0x0008ec00019d7983 */ /* 0x000ee20000300800 */
[----:B------:R-:W-:-:S03]  /*163a0*/  LOP3.LUT R0, R205, 0xffff, RZ, 0xc0, !PT ;  /* 0x0000ffffcd007812 */ /* 0x000fc600078ec0ff */
[----:B------:R-:W-:Y:S04]  /*163b0*/  STL [R1+0x1334], R219 ;  /* 0x001334db01007387 */ /* 0x000fe80000100800 */
[----:B------:R0:W3:Y:S04]  /*163c0*/  @!P1 LDG.E.U8 R50, desc[UR56][R2.64] ;  /* 0x0000003802329981 */ /* 0x0000e8000c1e1100 */
[----:B------:R-:W3:Y:S01]  /*163d0*/  LDL.LU R199, [R1+0x54c] ;  /* 0x00054c0001c77983 */ /* 0x000ee20000300800 */
[----:B------:R-:W-:-:S03]  /*163e0*/  PRMT R31, RZ, 0x7610, R31 ;  /* 0x00007610ff1f7816 */ /* 0x000fc6000000001f */
[----:B------:R-:W3:Y:S01]  /*163f0*/  LDL.LU R205, [R1+0x518] ;  /* 0x0005180001cd7983 */ /* 0x000ee20000300800 */
[----:B0-----:R-:W-:-:S03]  /*16400*/  LOP3.LUT R2, R204, 0xffff, RZ, 0xc0, !PT ;  /* 0x0000ffffcc027812 */ /* 0x001fc600078ec0ff */
[----:B------:R-:W3:Y:S01]  /*16410*/  LDL.LU R176, [R1+0x8c8] ;  /* 0x0008c80001b07983 */ /* 0x000ee20000300800 */
[----:B------:R-:W-:-:S03]  /*16420*/  PRMT R204, R2, 0x3340, R0 ;  /* 0x0000334002cc7816 */ /* 0x000fc60000000000 */
[----:B------:R-:W3:Y:S04]  /*16430*/  LDL.LU R165, [R1+0x8cc] ;  /* 0x0008cc0001a57983 */ /* 0x000ee80000300800 */
[----:B------:R-:W3:Y:S01]  /*16440*/  LDL.LU R201, [R1+0x554] ;  /* 0x0005540001c97983 */ /* 0x000ee20000300800 */
[----:B----4-:R-:W-:Y:S02]  /*16450*/  @!P1 IMAD.MOV.U32 R2, RZ, RZ, R4 ;  /* 0x000000ffff029224 */ /* 0x010fe400078e0004 */
[----:B--2---:R-:W-:-:S05]  /*16460*/  @!P1 IMAD.MOV.U32 R3, RZ, RZ, R160 ;  /* 0x000000ffff039224 */ /* 0x004fca00078e00a0 */
[----:B------:R0:W2:Y:S02]  /*16470*/  @!P1 LDG.E.U8 R31, desc[UR56][R2.64] ;  /* 0x00000038021f9981 */ /* 0x0000a4000c1e1100 */
[----:B0-----:R-:W-:Y:S02]  /*16480*/  LOP3.LUT R2, R203, 0xffff, RZ, 0xc0, !PT ;  /* 0x0000ffffcb027812 */ /* 0x001fe400078ec0ff */
[----:B------:R-:W4:Y:S04]  /*16490*/  LDL.LU R203, [R1+0x534] ;  /* 0x0005340001cb7983 */ /* 0x000f280000300800 */
[----:B------:R-:W2:Y:S04]  /*164a0*/  LDL.LU R173, [R1+0x8ac] ;  /* 0x0008ac0001ad7983 */ /* 0x000ea80000300800 */
[----:B------:R-:W4:Y:S04]  /*164b0*/  LDL.LU R152, [R1+0x8a8] ;  /* 0x0008a80001987983 */ /* 0x000f280000300800 */
[----:B------:R-:W4:Y:S04]  /*164c0*/  LDL R18, [R1+0xa80] ;  /* 0x000a800001127983 */ /* 0x000f280000100800 */
[----:B------:R-:W4:Y:S04]  /*164d0*/  LDL R13, [R1+0xa84] ;  /* 0x000a8400010d7983 */ /* 0x000f280000100800 */
[----:B------:R-:W4:Y:S04]  /*164e0*/  LDL.LU R200, [R1+0x530] ;  /* 0x0005300001c87983 */ /* 0x000f280000300800 */
[----:B------:R-:W4:Y:S04]  /*164f0*/  LDL R11, [R1+0xa60] ;  /* 0x000a6000010b7983 */ /* 0x000f280000100800 */
[----:B------:R-:W4:Y:S01]  /*16500*/  LDL R7, [R1+0xa64] ;  /* 0x000a640001077983 */ /* 0x000f220000100800 */
[----:B---3--:R-:W-:-:S02]  /*16510*/  LOP3.LUT R0, R202, 0xffff, RZ, 0xc0, !PT ;  /* 0x0000ffffca007812 */ /* 0x008fc400078ec0ff */
[----:B------:R-:W-:Y:S01]  /*16520*/  PRMT R49, RZ, 0x7610, R49 ;  /* 0x00007610ff317816 */ /* 0x000fe20000000031 */
[----:B------:R-:W3:Y:S01]  /*16530*/  LDL.LU R195, [R1+0x548] ;  /* 0x0005480001c37983 */ /* 0x000ee20000300800 */
[----:B------:R-:W-:Y:S02]  /*16540*/  PRMT R202, R2, 0x3340, R0 ;  /* 0x0000334002ca7816 */ /* 0x000fe40000000000 */
[----:B------:R-:W-:Y:S01]  /*16550*/  LOP3.LUT R0, R247, 0xffff, RZ, 0xc0, !PT ;  /* 0x0000fffff7007812 */ /* 0x000fe200078ec0ff */
[----:B------:R-:W3:Y:S01]  /*16560*/  LDL.LU R198, [R1+0x50c] ;  /* 0x00050c0001c67983 */ /* 0x000ee20000300800 */
[----:B------:R-:W-:-:S03]  /*16570*/  PRMT R48, RZ, 0x7610, R48 ;  /* 0x00007610ff307816 */ /* 0x000fc60000000030 */
[----:B------:R-:W3:Y:S04]  /*16580*/  LDL R6, [R1+0xa40] ;  /* 0x000a400001067983 */ /* 0x000ee80000100800 */
[----:B------:R-:W3:Y:S04]  /*16590*/  LDL R5, [R1+0xa44] ;  /* 0x000a440001057983 */ /* 0x000ee80000100800 */
[----:B------:R-:W3:Y:S01]  /*165a0*/  LDL.LU R196, [R1+0x7b8] ;  /* 0x0007b80001c47983 */ /* 0x000ee20000300800 */
[----:B------:R-:W-:-:S03]  /*165b0*/  PRMT R47, RZ, 0x7610, R47 ;  /* 0x00007610ff2f7816 */ /* 0x000fc6000000002f */
[----:B------:R-:W3:Y:S04]  /*165c0*/  LDL.LU R197, [R1+0x52c] ;  /* 0x00052c0001c57983 */ /* 0x000ee80000300800 */
[----:B------:R-:W3:Y:S01]  /*165d0*/  LDL R62, [R1+0xa20] ;  /* 0x000a2000013e7983 */ /* 0x000ee20000100800 */
[----:B------:R-:W-:-:S03]  /*165e0*/  @!P1 IMAD.MOV.U32 R3, RZ, RZ, R168 ;  /* 0x000000ffff039224 */ /* 0x000fc600078e00a8 */
[----:B------:R-:W3:Y:S01]  /*165f0*/  LDL R4, [R1+0xa24] ;  /* 0x000a240001047983 */ /* 0x000ee20000100800 */
[----:B------:R-:W-:-:S05]  /*16600*/  @!P1 IMAD.MOV.U32 R2, RZ, RZ, R157 ;  /* 0x000000ffff029224 */ /* 0x000fca00078e009d */
[----:B------:R0:W3:Y:S02]  /*16610*/  @!P1 LDG.E.U8 R49, desc[UR56][R2.64] ;  /* 0x0000003802319981 */ /* 0x0000e4000c1e1100 */
[----:B0-----:R-:W-:-:S04]  /*16620*/  LOP3.LUT R2, R207, 0xffff, RZ, 0xc0, !PT ;  /* 0x0000ffffcf027812 */ /* 0x001fc800078ec0ff */
[----:B------:R-:W-:Y:S01]  /*16630*/  PRMT R207, R2, 0x3340, R0 ;  /* 0x0000334002cf7816 */ /* 0x000fe20000000000 */
[----:B------:R-:W-:Y:S02]  /*16640*/  @!P1 IMAD.MOV.U32 R3, RZ, RZ, R176 ;  /* 0x000000ffff039224 */ /* 0x000fe400078e00b0 */
[----:B------:R-:W-:Y:S01]  /*16650*/  @!P1 IMAD.MOV.U32 R2, RZ, RZ, R165 ;  /* 0x000000ffff029224 */ /* 0x000fe200078e00a5 */
[----:B------:R-:W-:-:S04]  /*16660*/  LOP3.LUT R0, R205, 0xffff, RZ, 0xc0, !PT ;  /* 0x0000ffffcd007812 */ /* 0x000fc800078ec0ff */
[----:B------:R0:W3:Y:S02]  /*16670*/  @!P1 LDG.E.U8 R48, desc[UR56][R2.64] ;  /* 0x0000003802309981 */ /* 0x0000e4000c1e1100 */
[----:B0-----:R-:W-:-:S04]  /*16680*/  LOP3.LUT R2, R199, 0xffff, RZ, 0xc0, !PT ;  /* 0x0000ffffc7027812 */ /* 0x001fc800078ec0ff */
[----:B------:R-:W-:Y:S02]  /*16690*/  PRMT R205, R2, 0x3340, R0 ;  /* 0x0000334002cd7816 */ /* 0x000fe40000000000 */
[----:B------:R-:W-:Y:S01]  /*166a0*/  PRMT R46, RZ, 0x7610, R46 ;  /* 0x00007610ff2e7816 */ /* 0x000fe2000000002e */
[----:B--2---:R-:W-:Y:S02]  /*166b0*/  @!P1 IMAD.MOV.U32 R2, RZ, RZ, R173 ;  /* 0x000000ffff029224 */ /* 0x004fe400078e00ad */
[----:B----4-:R-:W-:Y:S01]  /*166c0*/  @!P1 IMAD.MOV.U32 R3, RZ, RZ, R152 ;  /* 0x000000ffff039224 */ /* 0x010fe200078e0098 */
[----:B------:R-:W-:-:S04]  /*166d0*/  LOP3.LUT R0, R203, 0xffff, RZ, 0xc0, !PT ;  /* 0x0000ffffcb007812 */ /* 0x000fc800078ec0ff */
[----:B------:R0:W2:Y:S02]  /*166e0*/  @!P1 LDG.E.U8 R47, desc[UR56][R2.64] ;  /* 0x00000038022f9981 */ /* 0x0000a4000c1e1100 */
[----:B0-----:R-:W-:Y:S02]  /*166f0*/  LOP3.LUT R2, R201, 0xffff, RZ, 0xc0, !PT ;  /* 0x0000ffffc9027812 */ /* 0x001fe400078ec0ff */
[----:B------:R-:W4:Y:S01]  /*16700*/  LDL.LU R201, [R1+0x528] ;  /* 0x0005280001c97983 */ /* 0x000f220000300800 */
[----:B------:R-:W-:Y:S01]  /*16710*/  @!P1 IMAD.MOV.U32 R3, RZ, RZ, R18 ;  /* 0x000000ffff039224 */ /* 0x000fe200078e0012 */
[----:B------:R-:W-:Y:S01]  /*16720*/  PRMT R203, R2, 0x3340, R0 ;  /* 0x0000334002cb7816 */ /* 0x000fe20000000000 */
[----:B------:R-:W-:Y:S01]  /*16730*/  @!P1 IMAD.MOV.U32 R2, RZ, RZ, R13 ;  /* 0x000000ffff029224 */ /* 0x000fe200078e000d */
[----:B------:R-:W2:Y:S04]  /*16740*/  LDL R18, [R1+0xa00] ;  /* 0x000a000001127983 */ /* 0x000ea80000100800 */
[----:B------:R-:W2:Y:S01]  /*16750*/  LDL R13, [R1+0xa04] ;  /* 0x000a0400010d7983 */ /* 0x000ea20000100800 */
[----:B------:R-:W-:-:S03]  /*16760*/  LOP3.LUT R0, R244, 0xffff, RZ, 0xc0, !PT ;  /* 0x0000fffff4007812 */ /* 0x000fc600078ec0ff */
[----:B------:R0:W2:Y:S04]  /*16770*/  @!P1 LDG.E.U8 R46, desc[UR56][R2.64] ;  /* 0x00000038022e9981 */ /* 0x0000a8000c1e1100 */
[----:B------:R-:W2:Y:S01]  /*16780*/  LDL.LU R199, [R1+0x540] ;  /* 0x0005400001c77983 */ /* 0x000ea20000300800 */
[----:B0-----:R-:W-:Y:S01]  /*16790*/  LOP3.LUT R2, R200, 0xffff, RZ, 0xc0, !PT ;  /* 0x0000ffffc8027812 */ /* 0x001fe200078ec0ff */
[----:B------:R-:W-:Y:S02]  /*167a0*/  @!P1 IMAD.MOV.U32 R3, RZ, RZ, R11 ;  /* 0x000000ffff039224 */ /* 0x000fe400078e000b */
[----:B------:R-:W2:Y:S01]  /*167b0*/  LDL R11, [R1+0x9e0] ;  /* 0x0009e000010b7983 */ /* 0x000ea20000100800 */
[----:B------:R-:W-:Y:S01]  /*167c0*/  PRMT R200, R2, 0x3340, R0 ;  /* 0x0000334002c87816 */ /* 0x000fe20000000000 */
[----:B------:R-:W-:-:S02]  /*167d0*/  @!P1 IMAD.MOV.U32 R2, RZ, RZ, R7 ;  /* 0x000000ffff029224 */ /* 0x000fc400078e0007 */
[----:B------:R-:W2:Y:S01]  /*167e0*/  LDL R7, [R1+0x9e4] ;  /* 0x0009e40001077983 */ /* 0x000ea20000100800 */
[----:B------:R-:W-:Y:S02]  /*167f0*/  PRMT R45, RZ, 0x7610, R45 ;  /* 0x00007610ff2d7816 */ /* 0x000fe4000000002d */
[----:B---3--:R-:W-:Y:S01]  /*16800*/  LOP3.LUT R0, R198, 0xffff, RZ, 0xc0, !PT ;  /* 0x0000ffffc6007812 */ /* 0x008fe200078ec0ff */
[----:B------:R-:W3:Y:S04]  /*16810*/  LDL.LU R192, [R1+0x7ac] ;  /* 0x0007ac0001c07983 */ /* 0x000ee80000300800 */
[----:B------:R0:W3:Y:S01]  /*16820*/  @!P1 LDG.E.U8 R45, desc[UR56][R2.64] ;  /* 0x00000038022d9981 */ /* 0x0000e2000c1e1100 */
[----:B------:R-:W-:-:S03]  /*16830*/  PRMT R44, RZ, 0x7610, R44 ;  /* 0x00007610ff2c7816 */ /* 0x000fc6000000002c */
[----:B------:R-:W3:Y:S01]  /*16840*/  LDL.LU R193, [R1+0x520] ;  /* 0x0005200001c17983 */ /* 0x000ee20000300800 */
[----:B0-----:R-:W-:Y:S01]  /*16850*/  LOP3.LUT R2, R195, 0xffff, RZ, 0xc0, !PT ;  /* 0x0000ffffc3027812 */ /* 0x001fe200078ec0ff */
[----:B------:R-:W-:Y:S02]  /*16860*/  @!P1 IMAD.MOV.U32 R3, RZ, RZ, R6 ;  /* 0x000000ffff039224 */ /* 0x000fe400078e0006 */
[----:B------:R-:W3:Y:S01]  /*16870*/  LDL R6, [R1+0x9c0] ;  /* 0x0009c00001067983 */ /* 0x000ee20000100800 */
[----:B------:R-:W-:Y:S01]  /*16880*/  PRMT R198, R2, 0x3340, R0 ;  /* 0x0000334002c67816 */ /* 0x000fe20000000000 */
[----:B------:R-:W-:Y:S02]  /*16890*/  @!P1 IMAD.MOV.U32 R2, RZ, RZ, R5 ;  /* 0x000000ffff029224 */ /* 0x000fe400078e0005 */
[----:B------:R-:W3:Y:S01]  /*168a0*/  LDL R5, [R1+0x9c4] ;  /* 0x0009c40001057983 */ /* 0x000ee20000100800 */
[----:B------:R-:W-:-:S03]  /*168b0*/  LOP3.LUT R0, R197, 0xffff, RZ, 0xc0, !PT ;  /* 0x0000ffffc5007812 */ /* 0x000fc600078ec0ff */
[----:B------:R0:W3:Y:S01]  /*168c0*/  @!P1 LDG.E.U8 R44, desc[UR56][R2.64] ;  /* 0x00000038022c9981 */ /* 0x0000e2000c1e1100 */
[----:B------:R-:W-:-:S03]  /*168d0*/  PRMT R43, RZ, 0x7610, R43 ;  /* 0x00007610ff2b7816 */ /* 0x000fc6000000002b */
[----:B------:R-:W3:Y:S04]  /*168e0*/  LDL.LU R194, [R1+0x51c] ;  /* 0x00051c0001c27983 */ /* 0x000ee80000300800 */
[----:B------:R-:W3:Y:S01]  /*168f0*/  LDL R78, [R1+0x9a0] ;  /* 0x0009a000014e7983 */ /* 0x000ee20000100800 */
[----:B0-----:R-:W-:Y:S01]  /*16900*/  LOP3.LUT R2, R196, 0xffff, RZ, 0xc0, !PT ;  /* 0x0000ffffc4027812 */ /* 0x001fe200078ec0ff */
[----:B------:R-:W-:-:S03]  /*16910*/  @!P1 IMAD.MOV.U32 R3, RZ, RZ, R62 ;  /* 0x000000ffff039224 */ /* 0x000fc600078e003e */
        /* <DEDUP_REMOVED lines=8> */
[----:B----4-:R-:W-:-:S04]  /*169a0*/  LOP3.LUT R2, R201, 0xffff, RZ, 0xc0, !PT ;  /* 0x0000ffffc9027812 */ /* 0x010fc800078ec0ff */
[----:B------:R-:W-:Y:S01]  /*169b0*/  PRMT R201, R2, 0x3340, R0 ;  /* 0x0000334002c97816 */ /* 0x000fe20000000000 */
[----:B--2---:R-:W-:Y:S02]  /*169c0*/  @!P1 IMAD.MOV.U32 R3, RZ, RZ, R18 ;  /* 0x000000ffff039224 */ /* 0x004fe400078e0012 */
[----:B------:R-:W2:Y:S01]  /*169d0*/  LDL R18, [R1+0x984] ;  /* 0x0009840001127983 */ /* 0x000ea20000100800 */
[----:B------:R-:W-:Y:S01]  /*169e0*/  @!P1 IMAD.MOV.U32 R2, RZ, RZ, R13 ;  /* 0x000000ffff029224 */ /* 0x000fe200078e000d */
[----:B------:R-:W-:Y:S02]  /*169f0*/  LOP3.LUT R0, R251, 0xffff, RZ, 0xc0, !PT ;  /* 0x0000fffffb007812 */ /* 0x000fe400078ec0ff */
[----:B------:R-:W4:Y:S04]  /*16a00*/  LDL.LU R196, [R1+0x514] ;  /* 0x0005140001c47983 */ /* 0x000f280000300800 */
[----:B------:R0:W4:Y:S02]  /*16a10*/  @!P1 LDG.E.U8 R42, desc[UR56][R2.64] ;  /* 0x00000038022a9981 */ /* 0x000124000c1e1100 */
[----:B0-----:R-:W-:Y:S01]  /*16a20*/  LOP3.LUT R2, R199, 0xffff, RZ, 0xc0, !PT ;  /* 0x0000ffffc7027812 */ /* 0x001fe200078ec0ff */
[----:B------:R-:W-:-:S02]  /*16a30*/  @!P1 IMAD.MOV.U32 R3, RZ, RZ, R11 ;  /* 0x000000ffff039224 */ /* 0x000fc400078e000b */
[----:B------:R-:W4:Y:S01]  /*16a40*/  LDL R11, [R1+0x960] ;  /* 0x00096000010b7983 */ /* 0x000f220000100800 */
[----:B------:R-:W-:Y:S01]  /*16a50*/  PRMT R199, R2, 0x3340, R0 ;  /* 0x0000334002c77816 */ /* 0x000fe20000000000 */
[----:B------:R-:W-:Y:S02]  /*16a60*/  @!P1 IMAD.MOV.U32 R2, RZ, RZ, R7 ;  /* 0x000000ffff029224 */ /* 0x000fe400078e0007 */
[----:B------:R-:W4:Y:S01]  /*16a70*/  LDL R7, [R1+0x964] ;  /* 0x0009640001077983 */ /* 0x000f220000100800 */
[----:B------:R-:W-:-:S06]  /*16a80*/  PRMT R41, RZ, 0x7610, R41 ;  /* 0x00007610ff297816 */ /* 0x000fcc0000000029 */
[----:B------:R0:W4:Y:S01]  /*16a90*/  @!P1 LDG.E.U8 R41, desc[UR56][R2.64] ;  /* 0x0000003802299981 */ /* 0x000122000c1e1100 */
[----:B---3--:R-:W-:Y:S02]  /*16aa0*/  LOP3.LUT R0, R193, 0xffff, RZ, 0xc0, !PT ;  /* 0x0000ffffc1007812 */ /* 0x008fe400078ec0ff */
[----:B------:R-:W-:Y:S02]  /*16ab0*/  PRMT R40, RZ, 0x7610, R40 ;  /* 0x00007610ff287816 */ /* 0x000fe40000000028 */
[----:B0-----:R-:W-:Y:S01]  /*16ac0*/  LOP3.LUT R2, R192, 0xffff, RZ, 0xc0, !PT ;  /* 0x0000ffffc0027812 */ /* 0x001fe200078ec0ff */
[----:B------:R-:W-:Y:S01]  /*16ad0*/  @!P1 IMAD.MOV.U32 R3, RZ, RZ, R6 ;  /* 0x000000ffff039224 */ /* 0x000fe200078e0006 */
[----:B------:R-:W-:Y:S01]  /*16ae0*/  PRMT R39, RZ, 0x7610, R39 ;  /* 0x00007610ff277816 */ /* 0x000fe20000000027 */
[----:B------:R-:W3:Y:S01]  /*16af0*/  LDL R6, [R1+0x940] ;  /* 0x0009400001067983 */ /* 0x000ee20000100800 */
[----:B------:R-:W-:Y:S01]  /*16b00*/  PRMT R13, R2, 0x3340, R0 ;  /* 0x00003340020d7816 */ /* 0x000fe20000000000 */
[----:B------:R-:W-:Y:S01]  /*16b10*/  @!P1 IMAD.MOV.U32 R2, RZ, RZ, R5 ;  /* 0x000000ffff029224 */ /* 0x000fe200078e0005 */
[----:B------:R-:W-:Y:S01]  /*16b20*/  LOP3.LUT R0, R238, 0xffff, RZ, 0xc0, !PT ;  /* 0x0000ffffee007812 */ /* 0x000fe200078ec0ff */
[----:B------:R-:W3:Y:S04]  /*16b30*/  LDL R5, [R1+0x944] ;  /* 0x0009440001057983 */ /* 0x000ee80000100800 */
[----:B------:R0:W3:Y:S01]  /*16b40*/  @!P1 LDG.E.U8 R40, desc[UR56][R2.64] ;  /* 0x0000003802289981 */ /* 0x0000e2000c1e1100 */
[----:B------:R-:W-:-:S03]  /*16b50*/  PRMT R38, RZ, 0x7610, R38 ;  /* 0x00007610ff267816 */ /* 0x000fc60000000026 */
[----:B------:R-:W3:Y:S01]  /*16b60*/  LDL.LU R192, [R1+0x754] ;  /* 0x0007540001c07983 */ /* 0x000ee20000300800 */
[----:B0-----:R-:W-:Y:S01]  /*16b70*/  LOP3.LUT R2, R194, 0xffff, RZ, 0xc0, !PT ;  /* 0x0000ffffc2027812 */ /* 0x001fe200078ec0ff */
[----:B------:R-:W-:-:S03]  /*16b80*/  @!P1 IMAD.MOV.U32 R3, RZ, RZ, R78 ;  /* 0x000000ffff039224 */ /* 0x000fc600078e004e */
[----:B------:R-:W-:Y:S01]  /*16b90*/  PRMT R102, R2, 0x3340, R0 ;  /* 0x0000334002667816 */ /* 0x000fe20000000000 */
[----:B------:R-:W-:Y:S01]  /*16ba0*/  @!P1 IMAD.MOV.U32 R2, RZ, RZ, R4 ;  /* 0x000000ffff029224 */ /* 0x000fe200078e0004 */
[----:B------:R-:W-:Y:S01]  /*16bb0*/  LOP3.LUT R0, R246, 0xffff, RZ, 0xc0, !PT ;  /* 0x0000fffff6007812 */ /* 0x000fe200078ec0ff */
[----:B------:R-:W3:Y:S04]  /*16bc0*/  LDL R4, [R1+0x924] ;  /* 0x0009240001047983 */ /* 0x000ee80000100800 */
[----:B------:R0:W3:Y:S01]  /*16bd0*/  @!P1 LDG.E.U8 R39, desc[UR56][R2.64] ;  /* 0x0000003802279981 */ /* 0x0000e2000c1e1100 */
[----:B------:R-:W-:-:S03]  /*16be0*/  PRMT R37, RZ, 0x7610, R37 ;  /* 0x00007610ff257816 */ /* 0x000fc60000000025 */
[----:B------:R-:W3:Y:S04]  /*16bf0*/  LDL.LU R190, [R1+0x794] ;  /* 0x0007940001be7983 */ /* 0x000ee80000300800 */
[----:B------:R-:W3:Y:S01]  /*16c00*/  LDL.LU R194, [R1+0x508] ;  /* 0x0005080001c27983 */ /* 0x000ee20000300800 */
[----:B0-----:R-:W-:Y:S01]  /*16c10*/  LOP3.LUT R2, R195, 0xffff, RZ, 0xc0, !PT ;  /* 0x0000ffffc3027812 */ /* 0x001fe200078ec0ff */
[----:B------:R-:W-:-:S03]  /*16c20*/  @!P1 IMAD.MOV.U32 R3, RZ, RZ, R62 ;  /* 0x000000ffff039224 */ /* 0x000fc600078e003e */
[----:B------:R-:W-:Y:S01]  /*16c30*/  PRMT R195, R2, 0x3340, R0 ;  /* 0x0000334002c37816 */ /* 0x000fe20000000000 */
[----:B--2---:R-:W-:Y:S01]  /*16c40*/  @!P1 IMAD.MOV.U32 R2, RZ, RZ, R18 ;  /* 0x000000ffff029224 */ /* 0x004fe200078e0012 */
[----:B----4-:R-:W-:-:S04]  /*16c50*/  LOP3.LUT R0, R196, 0xffff, RZ, 0xc0, !PT ;  /* 0x0000ffffc4007812 */ /* 0x010fc800078ec0ff */
[----:B------:R0:W2:Y:S02]  /*16c60*/  @!P1 LDG.E.U8 R38, desc[UR56][R2.64] ;  /* 0x0000003802269981 */ /* 0x0000a4000c1e1100 */
[----:B0-----:R-:W-:Y:S02]  /*16c70*/  LOP3.LUT R2, R217, 0xffff, RZ, 0xc0, !PT ;  /* 0x0000ffffd9027812 */ /* 0x001fe400078ec0ff */
[----:B------:R-:W4:Y:S02]  /*16c80*/  LDL.LU R217, [R1+0x920] ;  /* 0x0009200001d97983 */ /* 0x000f240000300800 */
[----:B------:R-:W-:Y:S01]  /*16c90*/  PRMT R193, R2, 0x3340, R0 ;  /* 0x0000334002c17816 */ /* 0x000fe20000000000 */
[----:B------:R-:W-:Y:S01]  /*16ca0*/  @!P1 IMAD.MOV.U32 R3, RZ, RZ, R11 ;  /* 0x000000ffff039224 */ /* 0x000fe200078e000b */
[----:B------:R-:W2:Y:S01]  /*16cb0*/  LDL.LU R191, [R1+0x504] ;  /* 0x0005040001bf7983 */ /* 0x000ea20000300800 */
[----:B------:R-:W-:-:S03]  /*16cc0*/  @!P1 IMAD.MOV.U32 R2, RZ, RZ, R7 ;  /* 0x000000ffff029224 */ /* 0x000fc600078e0007 */
[----:B------:R-:W2:Y:S04]  /*16cd0*/  LDL.LU R162, [R1+0x900] ;  /* 0x0009000001a27983 */ /* 0x000ea80000300800 */
[----:B------:R0:W2:Y:S02]  /*16ce0*/  @!P1 LDG.E.U8 R37, desc[UR56][R2.64] ;  /* 0x0000003802259981 */ /* 0x0000a4000c1e1100 */
[----:B0-----:R-:W-:Y:S02]  /*16cf0*/  LOP3.LUT R2, R220, 0xffff, RZ, 0xc0, !PT ;  /* 0x0000ffffdc027812 */ /* 0x001fe400078ec0ff */
[----:B------:R-:W2:Y:S01]  /*16d00*/  LDL.LU R220, [R1+0x904] ;  /* 0x0009040001dc7983 */ /* 0x000ea20000300800 */
[----:B------:R-:W-:Y:S02]  /*16d10*/  LOP3.LUT R0, R236, 0xffff, RZ, 0xc0, !PT ;  /* 0x0000ffffec007812 */ /* 0x000fe400078ec0ff */
[----:B------:R-:W-:Y:S01]  /*16d20*/  PRMT R36, RZ, 0x7610, R36 ;  /* 0x00007610ff247816 */ /* 0x000fe20000000024 */
[----:B---3--:R-:W-:Y:S01]  /*16d30*/  @!P1 IMAD.MOV.U32 R3, RZ, RZ, R6 ;  /* 0x000000ffff039224 */ /* 0x008fe200078e0006 */
[----:B------:R-:W-:Y:S01]  /*16d40*/  PRMT R196, R2, 0x3340, R0 ;  /* 0x0000334002c47816 */ /* 0x000fe20000000000 */
[----:B------:R-:W3:Y:S01]  /*16d50*/  LDL.LU R189, [R1+0x740] ;  /* 0x0007400001bd7983 */ /* 0x000ee20000300800 */
[----:B------:R-:W-:-:S03]  /*16d60*/  @!P1 IMAD.MOV.U32 R2, RZ, RZ, R5 ;  /* 0x000000ffff029224 */ /* 0x000fc600078e0005 */
[----:B------:R-:W3:Y:S04]  /*16d70*/  LDL.LU R159, [R1+0x8e4] ;  /* 0x0008e400019f7983 */ /* 0x000ee80000300800 */
[----:B------:R0:W3:Y:S02]  /*16d80*/  @!P1 LDG.E.U8 R36, desc[UR56][R2.64] ;  /* 0x0000003802249981 */ /* 0x0000e4000c1e1100 */
[----:B0-----:R-:W-:Y:S02]  /*16d90*/  LOP3.LUT R2, R192, 0xffff, RZ, 0xc0, !PT ;  /* 0x0000ffffc0027812 */ /* 0x001fe400078ec0ff */
[----:B------:R-:W3:Y:S04]  /*16da0*/  LDL.LU R192, [R1+0x77c] ;  /* 0x00077c0001c07983 */ /* 0x000ee80000300800 */
[----:B------:R-:W3:Y:S01]  /*16db0*/  LDL.LU R170, [R1+0x8e0] ;  /* 0x0008e00001aa7983 */ /* 0x000ee20000300800 */
[----:B------:R-:W-:-:S02]  /*16dc0*/  LOP3.LUT R0, R243, 0xffff, RZ, 0xc0, !PT ;  /* 0x0000fffff3007812 */ /* 0x000fc400078ec0ff */
[----:B------:R-:W-:Y:S02]  /*16dd0*/  PRMT R35, RZ, 0x7610, R35 ;  /* 0x00007610ff237816 */ /* 0x000fe40000000023 */
[----:B------:R-:W-:Y:S01]  /*16de0*/  PRMT R18, R2, 0x3340, R0 ;  /* 0x0000334002127816 */ /* 0x000fe20000000000 */
[----:B------:R-:W-:Y:S01]  /*16df0*/  @!P1 IMAD.MOV.U32 R2, RZ, RZ, R4 ;  /* 0x000000ffff029224 */ /* 0x000fe200078e0004 */
[----:B----4-:R0:W-:Y:S01]  /*16e00*/  STL [R1+0x1338], R217 ;  /* 0x001338d901007387 */ /* 0x0101e20000100800 */
[----:B------:R-:W-:-:S03]  /*16e10*/  @!P1 IMAD.MOV.U32 R3, RZ, RZ, R217 ;  /* 0x000000ffff039224 */ /* 0x000fc600078e00d9 */
[----:B------:R-:W4:Y:S04]  /*16e20*/  LDL.LU R178, [R1+0x8c0] ;  /* 0x0008c00001b27983 */ /* 0x000f280000300800 */
[----:B------:R-:W4:Y:S04]  /*16e30*/  LDL.LU R167, [R1+0x8c4] ;  /* 0x0008c40001a77983 */ /* 0x000f280000300800 */
[----:B------:R1:W4:Y:S02]  /*16e40*/  @!P1 LDG.E.U8 R35, desc[UR56][R2.64] ;  /* 0x0000003802239981 */ /* 0x000324000c1e1100 */
[----:B-1----:R-:W-:-:S02]  /*16e50*/  LOP3.LUT R2, R190, 0xffff, RZ, 0xc0, !PT ;  /* 0x0000ffffbe027812 */ /* 0x002fc400078ec0ff */
[----:B--2---:R-:W-:Y:S04]  /*16e60*/  STL [R1+0x133c], R220 ;  /* 0x00133cdc01007387 */ /* 0x004fe80000100800 */
[----:B------:R-:W2:Y:S04]  /*16e70*/  LDL R11, [R1+0xa78] ;  /* 0x000a7800010b7983 */ /* 0x000ea80000100800 */
[----:B------:R-:W2:Y:S04]  /*16e80*/  LDL R7, [R1+0xa7c] ;  /* 0x000a7c0001077983 */ /* 0x000ea80000100800 */
[----:B------:R-:W2:Y:S04]  /*16e90*/  LDL.LU R190, [R1+0x72c] ;  /* 0x00072c0001be7983 */ /* 0x000ea80000300800 */
[----:B------:R-:W2:Y:S04]  /*16ea0*/  LDL.LU R175, [R1+0x8a4] ;  /* 0x0008a40001af7983 */ /* 0x000ea80000300800 */
[----:B------:R-:W2:Y:S04]  /*16eb0*/  LDL.LU R153, [R1+0x8a0] ;  /* 0x0008a00001997983 */ /* 0x000ea80000300800 */
[----:B------:R-:W2:Y:S04]  /*16ec0*/  LDL R6, [R1+0xa58] ;  /* 0x000a580001067983 */ /* 0x000ea80000100800 */
[----:B------:R-:W2:Y:S04]  /*16ed0*/  LDL R5, [R1+0xa5c] ;  /* 0x000a5c0001057983 */ /* 0x000ea80000100800 */
[----:B------:R-:W2:Y:S04]  /*16ee0*/  LDL.LU R188, [R1+0x764] ;  /* 0x0007640001bc7983 */ /* 0x000ea80000300800 */
[----:B------:R-:W2:Y:S04]  /*16ef0*/  LDL R80, [R1+0xa38] ;  /* 0x000a380001507983 */ /* 0x000ea80000100800 */
[----:B------:R-:W2:Y:S04]  /*16f00*/  LDL R4, [R1+0xa3c] ;  /* 0x000a3c0001047983 */ /* 0x000ea80000100800 */
[----:B------:R-:W2:Y:S01]  /*16f10*/  LDL.LU R186, [R1+0x500] ;  /* 0x0005000001ba7983 */ /* 0x000ea20000300800 */
[----:B------:R-:W-:Y:S01]  /*16f20*/  LOP3.LUT R0, R194, 0xffff, RZ, 0xc0, !PT ;  /* 0x0000ffffc2007812 */ /* 0x000fe200078ec0ff */
[----:B------:R-:W-:Y:S01]  /*16f30*/  @!P1 IMAD.MOV.U32 R3, RZ, RZ, R162 ;  /* 0x000000ffff039224 */ /* 0x000fe200078e00a2 */
[----:B------:R-:W-:Y:S01]  /*16f40*/  PRMT R34, RZ, 0x7610, R34 ;  /* 0x00007610ff227816 */ /* 0x000fe20000000022 */
[----:B------:R-:W2:Y:S01]  /*16f50*/  LDL R78, [R1+0xa18] ;  /* 0x000a1800014e7983 */ /* 0x000ea20000100800 */
[----:B------:R-:W-:Y:S01]  /*16f60*/  PRMT R194, R2, 0x3340, R0 ;  /* 0x0000334002c27816 */ /* 0x000fe20000000000 */
[----:B------:R-:W-:Y:S01]  /*16f70*/  @!P1 IMAD.MOV.U32 R2, RZ, RZ, R220 ;  /* 0x000000ffff029224 */ /* 0x000fe200078e00dc */
[----:B------:R-:W-:Y:S01]  /*16f80*/  LOP3.LUT R0, R235, 0xffff, RZ, 0xc0, !PT ;  /* 0x0000ffffeb007812 */ /* 0x000fe200078ec0ff */
[----:B------:R-:W2:Y:S04]  /*16f90*/  LDL R62, [R1+0xa1c] ;  /* 0x000a1c00013e7983 */ /* 0x000ea80000100800 */
[----:B------:R1:W2:Y:S01]  /*16fa0*/  @!P1 LDG.E.U8 R34, desc[UR56][R2.64] ;  /* 0x0000003802229981 */ /* 0x0002a2000c1e1100 */
[----:B------:R-:W-:-:S02]  /*16fb0*/  PRMT R33, RZ, 0x7610, R33 ;  /* 0x00007610ff217816 */ /* 0x000fc40000000021 */
[----:B------:R-:W-:Y:S01]  /*16fc0*/  PRMT R32, RZ, 0x7610, R32 ;  /* 0x00007610ff207816 */ /* 0x000fe20000000020 */
[----:B------:R-:W2:Y:S01]  /*16fd0*/  LDL.LU R184, [R1+0x73c] ;  /* 0x00073c0001b87983 */ /* 0x000ea20000300800 */
[----:B-1----:R-:W-:Y:S01]  /*16fe0*/  LOP3.LUT R2, R191, 0xffff, RZ, 0xc0, !PT ;  /* 0x0000ffffbf027812 */ /* 0x002fe200078ec0ff */
[----:B---3--:R-:W-:-:S03]  /*16ff0*/  @!P1 IMAD.MOV.U32 R3, RZ, RZ, R170 ;  /* 0x000000ffff039224 */ /* 0x008fc600078e00aa */
[----:B------:R-:W-:Y:S01]  /*17000*/  PRMT R191, R2, 0x3340, R0 ;  /* 0x0000334002bf7816 */ /* 0x000fe20000000000 */
[----:B------:R-:W-:Y:S01]  /*17010*/  @!P1 IMAD.MOV.U32 R2, RZ, RZ, R159 ;  /* 0x000000ffff029224 */ /* 0x000fe200078e009f */
[----:B------:R-:W-:-:S04]  /*17020*/  LOP3.LUT R0, R240, 0xffff, RZ, 0xc0, !PT ;  /* 0x0000fffff0007812 */ /* 0x000fc800078ec0ff */
[----:B------:R1:W3:Y:S02]  /*17030*/  @!P1 LDG.E.U8 R33, desc[UR56][R2.64] ;  /* 0x0000003802219981 */ /* 0x0002e4000c1e1100 */
[----:B-1----:R-:W-:-:S04]  /*17040*/  LOP3.LUT R2, R189, 0xffff, RZ, 0xc0, !PT ;  /* 0x0000ffffbd027812 */ /* 0x002fc800078ec0ff */
[----:B------:R-:W-:Y:S02]  /*17050*/  PRMT R189, R2, 0x3340, R0 ;  /* 0x0000334002bd7816 */ /* 0x000fe40000000000 */
[----:B------:R-:W-:Y:S02]  /*17060*/  LOP3.LUT R0, R250, 0xffff, RZ, 0xc0, !PT ;  /* 0x0000fffffa007812 */ /* 0x000fe400078ec0ff */
[----:B------:R-:W-:Y:S02]  /*17070*/  PRMT R30, RZ, 0x7610, R30 ;  /* 0x00007610ff1e7816 */ /* 0x000fe4000000001e */
[----:B------:R-:W-:Y:S02]  /*17080*/  PRMT R29, RZ, 0x7610, R29 ;  /* 0x00007610ff1d7816 */ /* 0x000fe4000000001d */
[----:B------:R-:W-:Y:S02]  /*17090*/  PRMT R28, RZ, 0x7610, R28 ;  /* 0x00007610ff1c7816 */ /* 0x000fe4000000001c */
[----:B------:R-:W-:Y:S01]  /*170a0*/  PRMT R27, RZ, 0x7610, R27 ;  /* 0x00007610ff1b7816 */ /* 0x000fe2000000001b */
[----:B----4-:R-:W-:-:S02]  /*170b0*/  @!P1 IMAD.MOV.U32 R3, RZ, RZ, R178 ;  /* 0x000000ffff039224 */ /* 0x010fc400078e00b2 */
[----:B------:R-:W-:-:S05]  /*170c0*/  @!P1 IMAD.MOV.U32 R2, RZ, RZ, R167 ;  /* 0x000000ffff029224 */ /* 0x000fca00078e00a7 */
[----:B------:R1:W4:Y:S02]  /*170d0*/  @!P1 LDG.E.U8 R32, desc[UR56][R2.64] ;  /* 0x0000003802209981 */ /* 0x000324000c1e1100 */
[----:B-1----:R-:W-:-:S04]  /*170e0*/  LOP3.LUT R2, R192, 0xffff, RZ, 0xc0, !PT ;  /* 0x0000ffffc0027812 */ /* 0x002fc800078ec0ff */
[----:B------:R-:W-:Y:S02]  /*170f0*/  PRMT R187, R2, 0x3340, R0 ;  /* 0x0000334002bb7816 */ /* 0x000fe40000000000 */
[----:B------:R-:W-:Y:S01]  /*17100*/  LOP3.LUT R0, R233, 0xffff, RZ, 0xc0, !PT ;  /* 0x0000ffffe9007812 */ /* 0x000fe200078ec0ff */
[----:B--2---:R-:W-:Y:S02]  /*17110*/  @!P1 IMAD.MOV.U32 R2, RZ, RZ, R175 ;  /* 0x000000ffff029224 */ /* 0x004fe400078e00af */
[----:B------:R-:W-:-:S05]  /*17120*/  @!P1 IMAD.MOV.U32 R3, RZ, RZ, R153 ;  /* 0x000000ffff039224 */ /* 0x000fca00078e0099 */
[----:B------:R1:W2:Y:S02]  /*17130*/  @!P1 LDG.E.U8 R30, desc[UR56][R2.64] ;  /* 0x00000038021e9981 */ /* 0x0002a4000c1e1100 */
[----:B-1----:R-:W-:Y:S01]  /*17140*/  LOP3.LUT R2, R249, 0xffff, RZ, 0xc0, !PT ;  /* 0x0000fffff9027812 */ /* 0x002fe200078ec0ff */
[----:B------:R-:W-:Y:S02]  /*17150*/  @!P1 IMAD.MOV.U32 R3, RZ, RZ, R11 ;  /* 0x000000ffff039224 */ /* 0x000fe400078e000b */
[----:B------:R-:W3:Y:S01]  /*17160*/  LDL R11, [R1+0x9f8] ;  /* 0x0009f800010b7983 */ /* 0x000ee20000100800 */
[----:B------:R-:W-:Y:S01]  /*17170*/  PRMT R192, R2, 0x3340, R0 ;  /* 0x0000334002c07816 */ /* 0x000fe20000000000 */
[----:B------:R-:W-:Y:S02]  /*17180*/  @!P1 IMAD.MOV.U32 R2, RZ, RZ, R7 ;  /* 0x000000ffff029224 */ /* 0x000fe400078e0007 */
[----:B------:R-:W4:Y:S01]  /*17190*/  LDL R7, [R1+0x9fc] ;  /* 0x0009fc0001077983 */ /* 0x000f220000100800 */
[----:B------:R-:W-:-:S03]  /*171a0*/  LOP3.LUT R0, R237, 0xffff, RZ, 0xc0, !PT ;  /* 0x0000ffffed007812 */ /* 0x000fc600078ec0ff */
[----:B------:R1:W2:Y:S04]  /*171b0*/  @!P1 LDG.E.U8 R29, desc[UR56][R2.64] ;  /* 0x00000038021d9981 */ /* 0x0002a8000c1e1100 */
[----:B------:R-:W2:Y:S01]  /*171c0*/  LDL.LU R180, [R1+0x778] ;  /* 0x0007780001b47983 */ /* 0x000ea20000300800 */
[----:B-1----:R-:W-:Y:S01]  /*171d0*/  LOP3.LUT R2, R190, 0xffff, RZ, 0xc0, !PT ;  /* 0x0000ffffbe027812 */ /* 0x002fe200078ec0ff */
[----:B------:R-:W-:Y:S02]  /*171e0*/  @!P1 IMAD.MOV.U32 R3, RZ, RZ, R6 ;  /* 0x000000ffff039224 */ /* 0x000fe400078e0006 */
[----:B------:R-:W2:Y:S01]  /*171f0*/  LDL R6, [R1+0x9d8] ;  /* 0x0009d80001067983 */ /* 0x000ea20000100800 */
[----:B------:R-:W-:Y:S01]  /*17200*/  PRMT R190, R2, 0x3340, R0 ;  /* 0x0000334002be7816 */ /* 0x000fe20000000000 */
[----:B------:R-:W-:-:S02]  /*17210*/  @!P1 IMAD.MOV.U32 R2, RZ, RZ, R5 ;  /* 0x000000ffff029224 */ /* 0x000fc400078e0005 */
[----:B------:R-:W2:Y:S01]  /*17220*/  LDL R5, [R1+0x9dc] ;  /* 0x0009dc0001057983 */ /* 0x000ea20000100800 */
[----:B------:R-:W-:-:S03]  /*17230*/  LOP3.LUT R0, R245, 0xffff, RZ, 0xc0, !PT ;  /* 0x0000fffff5007812 */ /* 0x000fc600078ec0ff */
[----:B------:R1:W2:Y:S04]  /*17240*/  @!P1 LDG.E.U8 R28, desc[UR56][R2.64] ;  /* 0x00000038021c9981 */ /* 0x0002a8000c1e1100 */
[----:B------:R-:W2:Y:S04]  /*17250*/  LDL.LU R172, [R1+0x7a8] ;  /* 0x0007a80001ac7983 */ /* 0x000ea80000300800 */
[----:B------:R-:W2:Y:S01]  /*17260*/  LDL.LU R177, [R1+0x728] ;  /* 0x0007280001b17983 */ /* 0x000ea20000300800 */
[----:B-1----:R-:W-:Y:S01]  /*17270*/  LOP3.LUT R2, R188, 0xffff, RZ, 0xc0, !PT ;  /* 0x0000ffffbc027812 */ /* 0x002fe200078ec0ff */
[----:B------:R-:W-:-:S02]  /*17280*/  @!P1 IMAD.MOV.U32 R3, RZ, RZ, R80 ;  /* 0x000000ffff039224 */ /* 0x000fc400078e0050 */
[----:B------:R-:W2:Y:S01]  /*17290*/  LDL R80, [R1+0x9b8] ;  /* 0x0009b80001507983 */ /* 0x000ea20000100800 */
[----:B------:R-:W-:Y:S01]  /*172a0*/  PRMT R188, R2, 0x3340, R0 ;  /* 0x0000334002bc7816 */ /* 0x000fe20000000000 */
[----:B------:R-:W-:Y:S02]  /*172b0*/  @!P1 IMAD.MOV.U32 R2, RZ, RZ, R4 ;  /* 0x000000ffff029224 */ /* 0x000fe400078e0004 */
[----:B------:R-:W2:Y:S04]  /*172c0*/  LDL R4, [R1+0x9bc] ;  /* 0x0009bc0001047983 */ /* 0x000ea80000100800 */
[----:B------:R1:W2:Y:S02]  /*172d0*/  @!P1 LDG.E.U8 R27, desc[UR56][R2.64] ;  /* 0x00000038021b9981 */ /* 0x0002a4000c1e1100 */
[----:B-1----:R-:W-:-:S02]  /*172e0*/  LOP3.LUT R2, R186, 0xffff, RZ, 0xc0, !PT ;  /* 0x0000ffffba027812 */ /* 0x002fc400078ec0ff */
        /* <DEDUP_REMOVED lines=11> */
[----:B-1----:R-:W-:Y:S02]  /*173a0*/  LOP3.LUT R2, R184, 0xffff, RZ, 0xc0, !PT ;  /* 0x0000ffffb8027812 */ /* 0x002fe400078ec0ff */
[----:B------:R-:W-:Y:S01]  /*173b0*/  PRMT R24, RZ, 0x7610, R24 ;  /* 0x00007610ff187816 */ /* 0x000fe20000000018 */
[----:B------:R-:W2:Y:S01]  /*173c0*/  LDL.LU R184, [R1+0x790] ;  /* 0x0007900001b87983 */ /* 0x000ea20000300800 */
[----:B------:R-:W-:Y:S02]  /*173d0*/  PRMT R183, R2, 0x3340, R0 ;  /* 0x0000334002b77816 */ /* 0x000fe40000000000 */
[----:B------:R-:W-:Y:S02]  /*173e0*/  LOP3.LUT R0, R248, 0xffff, RZ, 0xc0, !PT ;  /* 0x0000fffff8007812 */ /* 0x000fe400078ec0ff */
[----:B------:R-:W-:Y:S01]  /*173f0*/  PRMT R252, RZ, 0x7610, R252 ;  /* 0x00007610fffc7816 */ /* 0x000fe200000000fc */
[----:B---3--:R-:W-:Y:S02]  /*17400*/  @!P1 IMAD.MOV.U32 R3, RZ, RZ, R11 ;  /* 0x000000ffff039224 */ /* 0x008fe400078e000b */
[----:B------:R-:W3:Y:S01]  /*17410*/  LDL R11, [R1+0x978] ;  /* 0x00097800010b7983 */ /* 0x000ee20000100800 */
[----:B----4-:R-:W-:-:S03]  /*17420*/  @!P1 IMAD.MOV.U32 R2, RZ, RZ, R7 ;  /* 0x000000ffff029224 */ /* 0x010fc600078e0007 */
[----:B------:R-:W4:Y:S04]  /*17430*/  LDL R7, [R1+0x97c] ;  /* 0x00097c0001077983 */ /* 0x000f280000100800 */
[----:B------:R2:W4:Y:S02]  /*17440*/  @!P1 LDG.E.U8 R25, desc[UR56][R2.64] ;  /* 0x0000003802199981 */ /* 0x000524000c1e1100 */
[----:B--2---:R-:W-:Y:S01]  /*17450*/  LOP3.LUT R2, R180, 0xffff, RZ, 0xc0, !PT ;  /* 0x0000ffffb4027812 */ /* 0x004fe200078ec0ff */
[----:B------:R-:W-:Y:S01]  /*17460*/  @!P1 IMAD.MOV.U32 R3, RZ, RZ, R6 ;  /* 0x000000ffff039224 */ /* 0x000fe200078e0006 */
[----:B------:R-:W2:Y:S02]  /*17470*/  LDL.LU R180, [R1+0x7b4] ;  /* 0x0007b40001b47983 */ /* 0x000ea40000300800 */
[----:B------:R-:W-:Y:S01]  /*17480*/  PRMT R140, R2, 0x3340, R0 ;  /* 0x00003340028c7816 */ /* 0x000fe20000000000 */
[----:B------:R-:W-:Y:S01]  /*17490*/  @!P1 IMAD.MOV.U32 R2, RZ, RZ, R5 ;  /* 0x000000ffff029224 */ /* 0x000fe200078e0005 */
[----:B------:R-:W2:Y:S04]  /*174a0*/  LDL.LU R164, [R1+0x738] ;  /* 0x0007380001a47983 */ /* 0x000ea80000300800 */
[----:B------:R1:W2:Y:S04]  /*174b0*/  @!P1 LDG.E.U8 R24, desc[UR56][R2.64] ;  /* 0x0000003802189981 */ /* 0x0002a8000c1e1100 */
[----:B------:R-:W2:Y:S01]  /*174c0*/  LDL R6, [R1+0x958] ;  /* 0x0009580001067983 */ /* 0x000ea20000100800 */
[----:B------:R-:W-:-:S03]  /*174d0*/  LOP3.LUT R0, R177, 0xffff, RZ, 0xc0, !PT ;  /* 0x0000ffffb1007812 */ /* 0x000fc600078ec0ff */
[----:B------:R-:W2:Y:S01]  /*174e0*/  LDL R5, [R1+0x95c] ;  /* 0x00095c0001057983 */ /* 0x000ea20000100800 */
[----:B-1----:R-:W-:Y:S01]  /*174f0*/  LOP3.LUT R2, R172, 0xffff, RZ, 0xc0, !PT ;  /* 0x0000ffffac027812 */ /* 0x002fe200078ec0ff */
[----:B------:R-:W-:Y:S02]  /*17500*/  @!P1 IMAD.MOV.U32 R3, RZ, RZ, R80 ;  /* 0x000000ffff039224 */ /* 0x000fe400078e0050 */
[----:B------:R-:W2:Y:S01]  /*17510*/  LDL.LU R177, [R1+0x774] ;  /* 0x0007740001b17983 */ /* 0x000ea20000300800 */
[----:B------:R-:W-:Y:S01]  /*17520*/  PRMT R138, R2, 0x3340, R0 ;  /* 0x00003340028a7816 */ /* 0x000fe20000000000 */
[----:B------:R-:W-:Y:S01]  /*17530*/  @!P1 IMAD.MOV.U32 R2, RZ, RZ, R4 ;  /* 0x000000ffff029224 */ /* 0x000fe200078e0004 */
[----:B------:R-:W-:Y:S01]  /*17540*/  LOP3.LUT R0, R242, 0xffff, RZ, 0xc0, !PT ;  /* 0x0000fffff2007812 */ /* 0x000fe200078ec0ff */
[----:B------:R-:W2:Y:S04]  /*17550*/  LDL R4, [R1+0x93c] ;  /* 0x00093c0001047983 */ /* 0x000ea80000100800 */
[----:B------:R1:W2:Y:S04]  /*17560*/  @!P1 LDG.E.U8 R252, desc[UR56][R2.64] ;  /* 0x0000003802fc9981 */ /* 0x0002a8000c1e1100 */
[----:B------:R-:W2:Y:S04]  /*17570*/  LDL.LU R161, [R1+0x79c] ;  /* 0x00079c0001a17983 */ /* 0x000ea80000300800 */
[----:B------:R-:W2:Y:S01]  /*17580*/  LDL.LU R172, [R1+0x724] ;  /* 0x0007240001ac7983 */ /* 0x000ea20000300800 */
[----:B-1----:R-:W-:-:S04]  /*17590*/  LOP3.LUT R2, R186, 0xffff, RZ, 0xc0, !PT ;  /* 0x0000ffffba027812 */ /* 0x002fc800078ec0ff */
[----:B------:R-:W-:Y:S02]  /*175a0*/  PRMT R186, R2, 0x3340, R0 ;  /* 0x0000334002ba7816 */ /* 0x000fe40000000000 */
[----:B------:R-:W-:Y:S02]  /*175b0*/  LOP3.LUT R0, R218, 0xffff, RZ, 0xc0, !PT ;  /* 0x0000ffffda007812 */ /* 0x000fe400078ec0ff */
[----:B------:R-:W2:Y:S04]  /*175c0*/  LDL.LU R218, [R1+0x18b8] ;  /* 0x0018b80001da7983 */ /* 0x000ea80000300800 */
[----:B0-----:R-:W2:Y:S01]  /*175d0*/  LDL.LU R217, [R1+0x938] ;  /* 0x0009380001d97983 */ /* 0x001ea20000300800 */
[----:B------:R-:W-:Y:S01]  /*175e0*/  PRMT R251, RZ, 0x7610, R251 ;  /* 0x00007610fffb7816 */ /* 0x000fe200000000fb */
[----:B------:R-:W-:-:S02]  /*175f0*/  @!P1 IMAD.MOV.U32 R2, RZ, RZ, R62 ;  /* 0x000000ffff029224 */ /* 0x000fc400078e003e */
[----:B------:R-:W-:Y:S01]  /*17600*/  @!P1 IMAD.MOV.U32 R3, RZ, RZ, R78 ;  /* 0x000000ffff039224 */ /* 0x000fe200078e004e */
[----:B------:R-:W-:Y:S01]  /*17610*/  PRMT R250, RZ, 0x7610, R250 ;  /* 0x00007610fffa7816 */ /* 0x000fe200000000fa */
[----:B------:R-:W2:Y:S04]  /*17620*/  LDL.LU R169, [R1+0x7c8] ;  /* 0x0007c80001a97983 */ /* 0x000ea80000300800 */
[----:B------:R0:W2:Y:S02]  /*17630*/  @!P1 LDG.E.U8 R251, desc[UR56][R2.64] ;  /* 0x0000003802fb9981 */ /* 0x0000a4000c1e1100 */
[----:B0-----:R-:W-:-:S04]  /*17640*/  LOP3.LUT R2, R184, 0xffff, RZ, 0xc0, !PT ;  /* 0x0000ffffb8027812 */ /* 0x001fc800078ec0ff */
[----:B------:R-:W-:Y:S02]  /*17650*/  PRMT R184, R2, 0x3340, R0 ;  /* 0x0000334002b87816 */ /* 0x000fe40000000000 */
[----:B------:R-:W-:Y:S01]  /*17660*/  PRMT R249, RZ, 0x7610, R249 ;  /* 0x00007610fff97816 */ /* 0x000fe200000000f9 */
[----:B---3--:R-:W-:Y:S02]  /*17670*/  @!P1 IMAD.MOV.U32 R3, RZ, RZ, R11 ;  /* 0x000000ffff039224 */ /* 0x008fe400078e000b */
[----:B----4-:R-:W-:-:S05]  /*17680*/  @!P1 IMAD.MOV.U32 R2, RZ, RZ, R7 ;  /* 0x000000ffff029224 */ /* 0x010fca00078e0007 */
[----:B------:R2:W3:Y:S02]  /*17690*/  @!P1 LDG.E.U8 R250, desc[UR56][R2.64] ;  /* 0x0000003802fa9981 */ /* 0x0004e4000c1e1100 */
[----:B--2---:R-:W-:Y:S02]  /*176a0*/  LOP3.LUT R2, R180, 0xffff, RZ, 0xc0, !PT ;  /* 0x0000ffffb4027812 */ /* 0x004fe400078ec0ff */
[----:B------:R-:W2:Y:S01]  /*176b0*/  LDL.LU R180, [R1+0x74c] ;  /* 0x00074c0001b47983 */ /* 0x000ea20000300800 */
[----:B------:R-:W-:-:S03]  /*176c0*/  LOP3.LUT R0, R164, 0xffff, RZ, 0xc0, !PT ;  /* 0x0000ffffa4007812 */ /* 0x000fc600078ec0ff */
[----:B------:R-:W4:Y:S01]  /*176d0*/  LDL.LU R156, [R1+0x918] ;  /* 0x00091800019c7983 */ /* 0x000f220000300800 */
[----:B------:R-:W-:Y:S01]  /*176e0*/  PRMT R141, R2, 0x3340, R0 ;  /* 0x00003340028d7816 */ /* 0x000fe20000000000 */
[----:B------:R-:W-:Y:S02]  /*176f0*/  @!P1 IMAD.MOV.U32 R3, RZ, RZ, R6 ;  /* 0x000000ffff039224 */ /* 0x000fe400078e0006 */
[----:B------:R-:W-:-:S05]  /*17700*/  @!P1 IMAD.MOV.U32 R2, RZ, RZ, R5 ;  /* 0x000000ffff029224 */ /* 0x000fca00078e0005 */
[----:B------:R0:W3:Y:S01]  /*17710*/  @!P1 LDG.E.U8 R249, desc[UR56][R2.64] ;  /* 0x0000003802f99981 */ /* 0x0000e2000c1e1100 */
[----:B------:R-:W-:Y:S02]  /*17720*/  LOP3.LUT R0, R177, 0xffff, RZ, 0xc0, !PT ;  /* 0x0000ffffb1007812 */ /* 0x000fe400078ec0ff */
[----:B0-----:R-:W-:Y:S02]  /*17730*/  LOP3.LUT R2, R218, 0xffff, RZ, 0xc0, !PT ;  /* 0x0000ffffda027812 */ /* 0x001fe400078ec0ff */
[----:B------:R-:W3:Y:S04]  /*17740*/  LDL.LU R218, [R1+0x8fc] ;  /* 0x0008fc0001da7983 */ /* 0x000ee80000300800 */
[----:B------:R-:W3:Y:S01]  /*17750*/  LDL.LU R177, [R1+0x7f8] ;  /* 0x0007f80001b17983 */ /* 0x000ee20000300800 */
[----:B------:R-:W-:-:S03]  /*17760*/  @!P1 IMAD.MOV.U32 R3, RZ, RZ, R217 ;  /* 0x000000ffff039224 */ /* 0x000fc600078e00d9 */
[----:B------:R-:W3:Y:S04]  /*17770*/  LDL.LU R145, [R1+0x78c] ;  /* 0x00078c0001917983 */ /* 0x000ee80000300800 */
[----:B------:R-:W3:Y:S04]  /*17780*/  LDL.LU R164, [R1+0x8f8] ;  /* 0x0008f80001a47983 */ /* 0x000ee80000300800 */
[----:B------:R0:W-:Y:S04]  /*17790*/  STL [R1+0x1340], R217 ;  /* 0x001340d901007387 */ /* 0x0001e80000100800 */
[----:B0-----:R-:W3:Y:S01]  /*177a0*/  LDL.LU R217, [R1+0x91c] ;  /* 0x00091c0001d97983 */ /* 0x001ee20000300800 */
[----:B------:R-:W-:Y:S01]  /*177b0*/  PRMT R139, R2, 0x3340, R0 ;  /* 0x00003340028b7816 */ /* 0x000fe20000000000 */
[----:B------:R-:W-:Y:S01]  /*177c0*/  @!P1 IMAD.MOV.U32 R2, RZ, RZ, R4 ;  /* 0x000000ffff029224 */ /* 0x000fe200078e0004 */
[----:B------:R-:W-:Y:S01]  /*177d0*/  PRMT R248, RZ, 0x7610, R248 ;  /* 0x00007610fff87816 */ /* 0x000fe200000000f8 */
[----:B------:R-:W3:Y:S01]  /*177e0*/  LDL.LU R143, [R1+0x810] ;  /* 0x00081000018f7983 */ /* 0x000ee20000300800 */
[----:B------:R-:W-:-:S03]  /*177f0*/  LOP3.LUT R0, R172, 0xffff, RZ, 0xc0, !PT ;  /* 0x0000ffffac007812 */ /* 0x000fc600078ec0ff */
[----:B------:R-:W3:Y:S04]  /*17800*/  LDL.LU R144, [R1+0x7b0] ;  /* 0x0007b00001907983 */ /* 0x000ee80000300800 */
[----:B------:R0:W3:Y:S04]  /*17810*/  @!P1 LDG.E.U8 R248, desc[UR56][R2.64] ;  /* 0x0000003802f89981 */ /* 0x0000e8000c1e1100 */
[----:B------:R-:W3:Y:S01]  /*17820*/  LDL.LU R172, [R1+0x8d8] ;  /* 0x0008d80001ac7983 */ /* 0x000ee20000300800 */
[----:B------:R-:W-:Y:S02]  /*17830*/  PRMT R247, RZ, 0x7610, R247 ;  /* 0x00007610fff77816 */ /* 0x000fe400000000f7 */
[----:B0-----:R-:W-:-:S02]  /*17840*/  LOP3.LUT R2, R161, 0xffff, RZ, 0xc0, !PT ;  /* 0x0000ffffa1027812 */ /* 0x001fc400078ec0ff */
[----:B------:R-:W3:Y:S02]  /*17850*/  LDL.LU R161, [R1+0x8dc] ;  /* 0x0008dc0001a17983 */ /* 0x000ee40000300800 */
[----:B------:R-:W-:Y:S02]  /*17860*/  PRMT R150, R2, 0x3340, R0 ;  /* 0x0000334002967816 */ /* 0x000fe40000000000 */
[----:B------:R-:W-:Y:S01]  /*17870*/  PRMT R246, RZ, 0x7610, R246 ;  /* 0x00007610fff67816 */ /* 0x000fe200000000f6 */
[----:B----4-:R-:W-:Y:S01]  /*17880*/  @!P1 IMAD.MOV.U32 R3, RZ, RZ, R156 ;  /* 0x000000ffff039224 */ /* 0x010fe200078e009c */
[----:B--2---:R-:W-:Y:S01]  /*17890*/  LOP3.LUT R0, R180, 0xffff, RZ, 0xc0, !PT ;  /* 0x0000ffffb4007812 */ /* 0x004fe200078ec0ff */
[----:B---3--:R-:W-:Y:S01]  /*178a0*/  @!P1 IMAD.MOV.U32 R2, RZ, RZ, R217 ;  /* 0x000000ffff029224 */ /* 0x008fe200078e00d9 */
[----:B------:R0:W-:Y:S04]  /*178b0*/  STL [R1+0x1344], R217 ;  /* 0x001344d901007387 */ /* 0x0001e80000100800 */
[----:B------:R-:W2:Y:S04]  /*178c0*/  LDL.LU R147, [R1+0x7d8] ;  /* 0x0007d80001937983 */ /* 0x000ea80000300800 */
[----:B------:R-:W3:Y:S04]  /*178d0*/  LDL.LU R151, [R1+0x760] ;  /* 0x0007600001977983 */ /* 0x000ee80000300800 */
[----:B------:R-:W4:Y:S04]  /*178e0*/  LDL R6, [R1+0x898] ;  /* 0x0008980001067983 */ /* 0x000f280000100800 */
[----:B------:R-:W4:Y:S04]  /*178f0*/  LDL.LU R146, [R1+0x800] ;  /* 0x0008000001927983 */ /* 0x000f280000300800 */
[----:B------:R1:W4:Y:S04]  /*17900*/  @!P1 LDG.E.U8 R247, desc[UR56][R2.64] ;  /* 0x0000003802f79981 */ /* 0x000328000c1e1100 */
[----:B------:R-:W4:Y:S04]  /*17910*/  LDL.LU R149, [R1+0x798] ;  /* 0x0007980001957983 */ /* 0x000f280000300800 */
[----:B------:R-:W2:Y:S01]  /*17920*/  LDL.LU R180, [R1+0x8b8] ;  /* 0x0008b80001b47983 */ /* 0x000ea20000300800 */
[----:B-1----:R-:W-:-:S03]  /*17930*/  LOP3.LUT R2, R169, 0xffff, RZ, 0xc0, !PT ;  /* 0x0000ffffa9027812 */ /* 0x002fc600078ec0ff */
[----:B------:R-:W4:Y:S01]  /*17940*/  LDL.LU R169, [R1+0x8bc] ;  /* 0x0008bc0001a97983 */ /* 0x000f220000300800 */
[----:B------:R-:W-:Y:S01]  /*17950*/  @!P1 IMAD.MOV.U32 R3, RZ, RZ, R164 ;  /* 0x000000ffff039224 */ /* 0x000fe200078e00a4 */
[----:B------:R-:W-:Y:S01]  /*17960*/  PRMT R148, R2, 0x3340, R0 ;  /* 0x0000334002947816 */ /* 0x000fe20000000000 */
[----:B------:R-:W-:Y:S01]  /*17970*/  @!P1 IMAD.MOV.U32 R2, RZ, RZ, R218 ;  /* 0x000000ffff029224 */ /* 0x000fe200078e00da */
[----:B------:R1:W-:Y:S04]  /*17980*/  STL [R1+0x1348], R218 ;  /* 0x001348da01007387 */ /* 0x0003e80000100800 */
[----:B------:R0:W4:Y:S02]  /*17990*/  @!P1 LDG.E.U8 R246, desc[UR56][R2.64] ;  /* 0x0000003802f69981 */ /* 0x000124000c1e1100 */
[----:B0-----:R-:W-:-:S02]  /*179a0*/  LOP3.LUT R2, R177, 0xffff, RZ, 0xc0, !PT ;  /* 0x0000ffffb1027812 */ /* 0x001fc400078ec0ff */
[----:B------:R-:W4:Y:S04]  /*179b0*/  LDL.LU R177, [R1+0x89c] ;  /* 0x00089c0001b17983 */ /* 0x000f280000300800 */
[----:B------:R-:W4:Y:S04]  /*179c0*/  LDL R11, [R1+0xa70] ;  /* 0x000a7000010b7983 */ /* 0x000f280000100800 */
[----:B------:R-:W4:Y:S01]  /*179d0*/  LDL R5, [R1+0xa74] ;  /* 0x000a740001057983 */ /* 0x000f220000100800 */
[----:B------:R-:W-:-:S03]  /*179e0*/  LOP3.LUT R0, R145, 0xffff, RZ, 0xc0, !PT ;  /* 0x0000ffff91007812 */ /* 0x000fc600078ec0ff */
[----:B------:R-:W4:Y:S04]  /*179f0*/  LDL.LU R137, [R1+0x818] ;  /* 0x0008180001897983 */ /* 0x000f280000300800 */
[----:B------:R-:W4:Y:S01]  /*17a00*/  LDL.LU R145, [R1+0x7c4] ;  /* 0x0007c40001917983 */ /* 0x000f220000300800 */
[----:B------:R-:W-:-:S03]  /*17a10*/  PRMT R136, R2, 0x3340, R0 ;  /* 0x0000334002887816 */ /* 0x000fc60000000000 */
[----:B------:R-:W4:Y:S01]  /*17a20*/  LDL R7, [R1+0xa50] ;  /* 0x000a500001077983 */ /* 0x000f220000100800 */
[----:B------:R-:W-:Y:S01]  /*17a30*/  PRMT R245, RZ, 0x7610, R245 ;  /* 0x00007610fff57816 */ /* 0x000fe200000000f5 */
[----:B------:R-:W-:Y:S02]  /*17a40*/  @!P1 IMAD.MOV.U32 R2, RZ, RZ, R161 ;  /* 0x000000ffff029224 */ /* 0x000fe400078e00a1 */
[----:B------:R-:W-:Y:S01]  /*17a50*/  @!P1 IMAD.MOV.U32 R3, RZ, RZ, R172 ;  /* 0x000000ffff039224 */ /* 0x000fe200078e00ac */
[----:B------:R-:W-:Y:S01]  /*17a60*/  LOP3.LUT R0, R144, 0xffff, RZ, 0xc0, !PT ;  /* 0x0000ffff90007812 */ /* 0x000fe200078ec0ff */
[----:B------:R-:W4:Y:S04]  /*17a70*/  LDL R4, [R1+0xa54] ;  /* 0x000a540001047983 */ /* 0x000f280000100800 */
[----:B------:R0:W4:Y:S01]  /*17a80*/  @!P1 LDG.E.U8 R245, desc[UR56][R2.64] ;  /* 0x0000003802f59981 */ /* 0x000122000c1e1100 */
[----:B------:R-:W-:-:S02]  /*17a90*/  PRMT R244, RZ, 0x7610, R244 ;  /* 0x00007610fff47816 */ /* 0x000fc400000000f4 */
[----:B0-----:R-:W-:Y:S02]  /*17aa0*/  LOP3.LUT R2, R143, 0xffff, RZ, 0xc0, !PT ;  /* 0x0000ffff8f027812 */ /* 0x001fe400078ec0ff */
[----:B------:R-:W4:Y:S02]  /*17ab0*/  LDL.LU R143, [R1+0x844] ;  /* 0x00084400018f7983 */ /* 0x000f240000300800 */
[----:B------:R-:W-:Y:S02]  /*17ac0*/  PRMT R134, R2, 0x3340, R0 ;  /* 0x0000334002867816 */ /* 0x000fe40000000000 */
[----:B------:R-:W-:Y:S02]  /*17ad0*/  PRMT R243, RZ, 0x7610, R243 ;  /* 0x00007610fff37816 */ /* 0x000fe400000000f3 */
[----:B---3--:R-:W-:Y:S01]  /*17ae0*/  LOP3.LUT R0, R151, 0xffff, RZ, 0xc0, !PT ;  /* 0x0000ffff97007812 */ /* 0x008fe200078ec0ff */
[----:B--2---:R-:W-:Y:S02]  /*17af0*/  @!P1 IMAD.MOV.U32 R3, RZ, RZ, R180 ;  /* 0x000000ffff039224 */ /* 0x004fe400078e00b4 */
[----:B----4-:R-:W-:-:S05]  /*17b00*/  @!P1 IMAD.MOV.U32 R2, RZ, RZ, R169 ;  /* 0x000000ffff029224 */ /* 0x010fca00078e00a9 */
[----:B------:R0:W2:Y:S02]  /*17b10*/  @!P1 LDG.E.U8 R244, desc[UR56][R2.64] ;  /* 0x0000003802f49981 */ /* 0x0000a4000c1e1100 */
[----:B0-----:R-:W-:Y:S02]  /*17b20*/  LOP3.LUT R2, R147, 0xffff, RZ, 0xc0, !PT ;  /* 0x0000ffff93027812 */ /* 0x001fe400078ec0ff */
[----:B------:R-:W3:Y:S04]  /*17b30*/  LDL.LU R147, [R1+0x7f4] ;  /* 0x0007f40001937983 */ /* 0x000ee80000300800 */
[----:B------:R-:W4:Y:S01]  /*17b40*/  LDL R62, [R1+0xa30] ;  /* 0x000a3000013e7983 */ /* 0x000f220000100800 */
[----:B------:R-:W-:Y:S01]  /*17b50*/  PRMT R151, R2, 0x3340, R0 ;  /* 0x0000334002977816 */ /* 0x000fe20000000000 */
[----:B------:R-:W-:-:S02]  /*17b60*/  @!P1 IMAD.MOV.U32 R2, RZ, RZ, R177 ;  /* 0x000000ffff029224 */ /* 0x000fc400078e00b1 */
[----:B------:R-:W-:Y:S02]  /*17b70*/  @!P1 IMAD.MOV.U32 R3, RZ, RZ, R6 ;  /* 0x000000ffff039224 */ /* 0x000fe400078e0006 */
[----:B------:R-:W2:Y:S04]  /*17b80*/  LDL R6, [R1+0xa34] ;  /* 0x000a340001067983 */ /* 0x000ea80000100800 */
[----:B------:R0:W2:Y:S04]  /*17b90*/  @!P1 LDG.E.U8 R243, desc[UR56][R2.64] ;  /* 0x0000003802f39981 */ /* 0x0000a8000c1e1100 */
[----:B------:R-:W2:Y:S01]  /*17ba0*/  LDL.LU R144, [R1+0x808] ;  /* 0x0008080001907983 */ /* 0x000ea20000300800 */
[----:B0-----:R-:W-:Y:S01]  /*17bb0*/  LOP3.LUT R2, R146, 0xffff, RZ, 0xc0, !PT ;  /* 0x0000ffff92027812 */ /* 0x001fe200078ec0ff */
[----:B------:R-:W-:-:S02]  /*17bc0*/  @!P1 IMAD.MOV.U32 R3, RZ, RZ, R11 ;  /* 0x000000ffff039224 */ /* 0x000fc400078e000b */
[----:B------:R-:W2:Y:S04]  /*17bd0*/  LDL.LU R146, [R1+0x7a4] ;  /* 0x0007a40001927983 */ /* 0x000ea80000300800 */
[----:B------:R-:W2:Y:S01]  /*17be0*/  LDL R11, [R1+0xa10] ;  /* 0x000a1000010b7983 */ /* 0x000ea20000100800 */
[----:B------:R-:W-:-:S04]  /*17bf0*/  LOP3.LUT R0, R149, 0xffff, RZ, 0xc0, !PT ;  /* 0x0000ffff95007812 */ /* 0x000fc800078ec0ff */
[----:B------:R-:W-:Y:S01]  /*17c00*/  PRMT R149, R2, 0x3340, R0 ;  /* 0x0000334002957816 */ /* 0x000fe20000000000 */
[----:B------:R-:W-:Y:S02]  /*17c10*/  @!P1 IMAD.MOV.U32 R2, RZ, RZ, R5 ;  /* 0x000000ffff029224 */ /* 0x000fe400078e0005 */
[----:B------:R-:W2:Y:S01]  /*17c20*/  LDL R5, [R1+0xa14] ;  /* 0x000a140001057983 */ /* 0x000ea20000100800 */
[----:B------:R-:W-:Y:S02]  /*17c30*/  PRMT R242, RZ, 0x7610, R242 ;  /* 0x00007610fff27816 */ /* 0x000fe400000000f2 */
[----:B------:R-:W-:Y:S01]  /*17c40*/  LOP3.LUT R0, R145, 0xffff, RZ, 0xc0, !PT ;  /* 0x0000ffff91007812 */ /* 0x000fe200078ec0ff */
[----:B------:R-:W2:Y:S04]  /*17c50*/  LDL.LU R130, [R1+0x828] ;  /* 0x0008280001827983 */ /* 0x000ea80000300800 */
[----:B------:R-:W2:Y:S04]  /*17c60*/  LDL.LU R145, [R1+0x7d4] ;  /* 0x0007d40001917983 */ /* 0x000ea80000300800 */
[----:B------:R0:W2:Y:S04]  /*17c70*/  @!P1 LDG.E.U8 R242, desc[UR56][R2.64] ;  /* 0x0000003802f29981 */ /* 0x0000a8000c1e1100 */
[----:B------:R-:W2:Y:S01]  /*17c80*/  LDL R82, [R1+0x9f0] ;  /* 0x0009f00001527983 */ /* 0x000ea20000100800 */
[----:B0-----:R-:W-:-:S03]  /*17c90*/  @!P1 IMAD.MOV.U32 R3, RZ, RZ, R7 ;  /* 0x000000ffff039224 */ /* 0x001fc600078e0007 */
[----:B------:R-:W2:Y:S01]  /*17ca0*/  LDL R7, [R1+0x9f4] ;  /* 0x0009f40001077983 */ /* 0x000ea20000100800 */
[----:B------:R-:W-:-:S03]  /*17cb0*/  LOP3.LUT R2, R137, 0xffff, RZ, 0xc0, !PT ;  /* 0x0000ffff89027812 */ /* 0x000fc600078ec0ff */
[----:B------:R-:W2:Y:S01]  /*17cc0*/  LDL.LU R131, [R1+0x854] ;  /* 0x0008540001837983 */ /* 0x000ea20000300800 */
[----:B------:R-:W-:-:S03]  /*17cd0*/  PRMT R137, R2, 0x3340, R0 ;  /* 0x0000334002897816 */ /* 0x000fc60000000000 */
[----:B------:R-:W2:Y:S01]  /*17ce0*/  LDL.LU R132, [R1+0x7fc] ;  /* 0x0007fc0001847983 */ /* 0x000ea20000300800 */
[----:B------:R-:W-:Y:S01]  /*17cf0*/  PRMT R241, RZ, 0x7610, R241 ;  /* 0x00007610fff17816 */ /* 0x000fe200000000f1 */
[----:B------:R-:W-:Y:S02]  /*17d00*/  @!P1 IMAD.MOV.U32 R2, RZ, RZ, R4 ;  /* 0x000000ffff029224 */ /* 0x000fe400078e0004 */
[----:B------:R-:W2:Y:S04]  /*17d10*/  LDL R80, [R1+0x9d0] ;  /* 0x0009d00001507983 */ /* 0x000ea80000100800 */
[----:B------:R-:W2:Y:S04]  /*17d20*/  LDL R4, [R1+0x9d4] ;  /* 0x0009d40001047983 */ /* 0x000ea80000100800 */
[----:B------:R0:W2:Y:S04]  /*17d30*/  @!P1 LDG.E.U8 R241, desc[UR56][R2.64] ;  /* 0x0000003802f19981 */ /* 0x0000a8000c1e1100 */
[----:B------:R-:W2:Y:S01]  /*17d40*/  LDL.LU R133, [R1+0x864] ;  /* 0x0008640001857983 */ /* 0x000ea20000300800 */
[----:B0-----:R-:W-:-:S03]  /*17d50*/  LOP3.LUT R2, R143, 0xffff, RZ, 0xc0, !PT ;  /* 0x0000ffff8f027812 */ /* 0x001fc600078ec0ff */
[----:B------:R-:W2:Y:S04]  /*17d60*/  LDL.LU R143, [R1+0x814] ;  /* 0x00081400018f7983 */ /* 0x000ea80000300800 */
[----:B------:R-:W2:Y:S01]  /*17d70*/  LDL R78, [R1+0x9b0] ;  /* 0x0009b000014e7983 */ /* 0x000ea20000100800 */
[----:B------:R-:W-:Y:S01]  /*17d80*/  PRMT R240, RZ, 0x7610, R240 ;  /* 0x00007610fff07816 */ /* 0x000fe200000000f0 */
[----:B----4-:R-:W-:Y:S02]  /*17d90*/  @!P1 IMAD.MOV.U32 R3, RZ, RZ, R62 ;  /* 0x000000ffff039224 */ /* 0x010fe400078e003e */
[----:B------:R-:W4:Y:S01]  /*17da0*/  LDL R62, [R1+0x9b4] ;  /* 0x0009b400013e7983 */ /* 0x000f220000100800 */
[----:B---3--:R-:W-:-:S03]  /*17db0*/  LOP3.LUT R0, R147, 0xffff, RZ, 0xc0, !PT ;  /* 0x0000ffff93007812 */ /* 0x008fc600078ec0ff */
[----:B------:R-:W3:Y:S01]  /*17dc0*/  LDL.LU R147, [R1+0x838] ;  /* 0x0008380001937983 */ /* 0x000ee20000300800 */
[----:B------:R-:W-:Y:S01]  /*17dd0*/  PRMT R135, R2, 0x3340, R0 ;  /* 0x0000334002877816 */ /* 0x000fe20000000000 */
[----:B--2---:R-:W-:Y:S02]  /*17de0*/  @!P1 IMAD.MOV.U32 R2, RZ, RZ, R6 ;  /* 0x000000ffff029224 */ /* 0x004fe400078e0006 */
[----:B------:R-:W2:Y:S04]  /*17df0*/  LDL R6, [R1+0x994] ;  /* 0x0009940001067983 */ /* 0x000ea80000100800 */
[----:B------:R0:W2:Y:S02]  /*17e00*/  @!P1 LDG.E.U8 R240, desc[UR56][R2.64] ;  /* 0x0000003802f09981 */ /* 0x0000a4000c1e1100 */
[----:B0-----:R-:W-:-:S02]  /*17e10*/  LOP3.LUT R2, R144, 0xffff, RZ, 0xc0, !PT ;  /* 0x0000ffff90027812 */ /* 0x001fc400078ec0ff */
[----:B------:R-:W2:Y:S01]  /*17e20*/  LDL.LU R144, [R1+0x85c] ;  /* 0x00085c0001907983 */ /* 0x000ea20000300800 */
[----:B------:R-:W-:-:S03]  /*17e30*/  @!P1 IMAD.MOV.U32 R3, RZ, RZ, R11 ;  /* 0x000000ffff039224 */ /* 0x000fc600078e000b */
[----:B------:R-:W2:Y:S01]  /*17e40*/  LDL R11, [R1+0x990] ;  /* 0x00099000010b7983 */ /* 0x000ea20000100800 */
[----:B------:R-:W-:Y:S02]  /*17e50*/  LOP3.LUT R0, R146, 0xffff, RZ, 0xc0, !PT ;  /* 0x0000ffff92007812 */ /* 0x000fe400078ec0ff */
[----:B------:R-:W-:Y:S02]  /*17e60*/  PRMT R239, RZ, 0x7610, R239 ;  /* 0x00007610ffef7816 */ /* 0x000fe400000000ef */
[----:B------:R-:W-:Y:S01]  /*17e70*/  PRMT R146, R2, 0x3340, R0 ;  /* 0x0000334002927816 */ /* 0x000fe20000000000 */
[----:B------:R-:W-:Y:S01]  /*17e80*/  @!P1 IMAD.MOV.U32 R2, RZ, RZ, R5 ;  /* 0x000000ffff029224 */ /* 0x000fe200078e0005 */
[----:B------:R-:W-:Y:S01]  /*17e90*/  PRMT R238, RZ, 0x7610, R238 ;  /* 0x00007610ffee7816 */ /* 0x000fe200000000ee */
[----:B------:R-:W2:Y:S04]  /*17ea0*/  LDL R5, [R1+0x974] ;  /* 0x0009740001057983 */ /* 0x000ea80000100800 */
[----:B------:R0:W2:Y:S01]  /*17eb0*/  @!P1 LDG.E.U8 R239, desc[UR56][R2.64] ;  /* 0x0000003802ef9981 */ /* 0x0000a2000c1e1100 */
[----:B------:R-:W-:-:S02]  /*17ec0*/  LOP3.LUT R0, R145, 0xffff, RZ, 0xc0, !PT ;  /* 0x0000ffff91007812 */ /* 0x000fc400078ec0ff */
[----:B0-----:R-:W-:Y:S01]  /*17ed0*/  LOP3.LUT R2, R130, 0xffff, RZ, 0xc0, !PT ;  /* 0x0000ffff82027812 */ /* 0x001fe200078ec0ff */
[----:B------:R-:W-:-:S03]  /*17ee0*/  @!P1 IMAD.MOV.U32 R3, RZ, RZ, R82 ;  /* 0x000000ffff039224 */ /* 0x000fc600078e0052 */
[----:B------:R-:W-:Y:S01]  /*17ef0*/  PRMT R145, R2, 0x3340, R0 ;  /* 0x0000334002917816 */ /* 0x000fe20000000000 */
[----:B------:R-:W-:Y:S01]  /*17f00*/  @!P1 IMAD.MOV.U32 R2, RZ, RZ, R7 ;  /* 0x000000ffff029224 */ /* 0x000fe200078e0007 */
[----:B------:R-:W-:Y:S01]  /*17f10*/  PRMT R237, RZ, 0x7610, R237 ;  /* 0x00007610ffed7816 */ /* 0x000fe200000000ed */
[----:B------:R-:W2:Y:S04]  /*17f20*/  LDL R7, [R1+0x970] ;  /* 0x0009700001077983 */ /* 0x000ea80000100800 */
[----:B------:R0:W2:Y:S01]  /*17f30*/  @!P1 LDG.E.U8 R238, desc[UR56][R2.64] ;  /* 0x0000003802ee9981 */ /* 0x0000a2000c1e1100 */
[----:B------:R-:W-:Y:S02]  /*17f40*/  LOP3.LUT R0, R132, 0xffff, RZ, 0xc0, !PT ;  /* 0x0000ffff84007812 */ /* 0x000fe400078ec0ff */
        /* <DEDUP_REMOVED lines=10> */
[----:B------:R-:W-:Y:S02]  /*17ff0*/  PRMT R130, R2, 0x3340, R0 ;  /* 0x0000334002827816 */ /* 0x000fe40000000000 */
[----:B------:R-:W-:Y:S02]  /*18000*/  LOP3.LUT R0, R216, 0xffff, RZ, 0xc0, !PT ;  /* 0x0000ffffd8007812 */ /* 0x000fe400078ec0ff */
[----:B------:R-:W2:Y:S04]  /*18010*/  LDL.LU R216, [R1+0x18b4] ;  /* 0x0018b40001d87983 */ /* 0x000ea80000300800 */
[----:B------:R-:W2:Y:S01]  /*18020*/  LDL.LU R217, [R1+0x950] ;  /* 0x0009500001d97983 */ /* 0x000ea20000300800 */
[----:B------:R-:W-:Y:S01]  /*18030*/  PRMT R235, RZ, 0x7610, R235 ;  /* 0x00007610ffeb7816 */ /* 0x000fe200000000eb */
[----:B----4-:R-:W-:-:S05]  /*18040*/  @!P1 IMAD.MOV.U32 R2, RZ, RZ, R62 ;  /* 0x000000ffff029224 */ /* 0x010fca00078e003e */
[----:B------:R3:W4:Y:S02]  /*18050*/  @!P1 LDG.E.U8 R236, desc[UR56][R2.64] ;  /* 0x0000003802ec9981 */ /* 0x000724000c1e1100 */
[----:B---3--:R-:W-:-:S04]  /*18060*/  LOP3.LUT R2, R147, 0xffff, RZ, 0xc0, !PT ;  /* 0x0000ffff93027812 */ /* 0x008fc800078ec0ff */
[----:B------:R-:W-:Y:S02]  /*18070*/  PRMT R147, R2, 0x3340, R0 ;  /* 0x0000334002937816 */ /* 0x000fe40000000000 */
[----:B------:R-:W-:Y:S02]  /*18080*/  LOP3.LUT R0, R181, 0xffff, RZ, 0xc0, !PT ;  /* 0x0000ffffb5007812 */ /* 0x000fe400078ec0ff */
[----:B------:R-:W3:Y:S01]  /*18090*/  LDL.LU R181, [R1+0x18b0] ;  /* 0x0018b00001b57983 */ /* 0x000ee20000300800 */
[----:B--2---:R-:W-:-:S03]  /*180a0*/  @!P1 IMAD.MOV.U32 R2, RZ, RZ, R6 ;  /* 0x000000ffff029224 */ /* 0x004fc600078e0006 */
[----:B-1----:R-:W2:Y:S01]  /*180b0*/  LDL.LU R218, [R1+0x934] ;  /* 0x0009340001da7983 */ /* 0x002ea20000300800 */
[----:B------:R-:W-:-:S03]  /*180c0*/  @!P1 IMAD.MOV.U32 R3, RZ, RZ, R11 ;  /* 0x000000ffff039224 */ /* 0x000fc600078e000b */
[----:B------:R-:W4:Y:S04]  /*180d0*/  LDL.LU R219, [R1+0x930] ;  /* 0x0009300001db7983 */ /* 0x000f280000300800 */
[----:B------:R0:W4:Y:S04]  /*180e0*/  @!P1 LDG.E.U8 R235, desc[UR56][R2.64] ;  /* 0x0000003802eb9981 */ /* 0x000128000c1e1100 */
[----:B------:R-:W4:Y:S01]  /*180f0*/  LDL.LU R143, [R1+0x834] ;  /* 0x00083400018f7983 */ /* 0x000f220000300800 */
[----:B0-----:R-:W-:-:S04]  /*18100*/  LOP3.LUT R2, R144, 0xffff, RZ, 0xc0, !PT ;  /* 0x0000ffff90027812 */ /* 0x001fc800078ec0ff */
[----:B------:R-:W-:Y:S02]  /*18110*/  PRMT R6, R2, 0x3340, R0 ;  /* 0x0000334002067816 */ /* 0x000fe40000000000 */
[----:B------:R-:W-:Y:S02]  /*18120*/  LOP3.LUT R0, R158, 0xffff, RZ, 0xc0, !PT ;  /* 0x0000ffff9e007812 */ /* 0x000fe400078ec0ff */
[----:B------:R-:W4:Y:S04]  /*18130*/  LDL.LU R158, [R1+0x910] ;  /* 0x00091000019e7983 */ /* 0x000f280000300800 */
[----:B------:R-:W4:Y:S04]  /*18140*/  LDL.LU R220, [R1+0x914] ;  /* 0x0009140001dc7983 */ /* 0x000f280000300800 */
[----:B------:R-:W4:Y:S04]  /*18150*/  LDL.LU R128, [R1+0x888] ;  /* 0x0008880001807983 */ /* 0x000f280000300800 */
[----:B------:R-:W4:Y:S01]  /*18160*/  LDL.LU R129, [R1+0x858] ;  /* 0x0008580001817983 */ /* 0x000f220000300800 */
[----:B------:R-:W-:Y:S01]  /*18170*/  PRMT R234, RZ, 0x7610, R234 ;  /* 0x00007610ffea7816 */ /* 0x000fe200000000ea */
[----:B------:R-:W-:-:S02]  /*18180*/  @!P1 IMAD.MOV.U32 R2, RZ, RZ, R5 ;  /* 0x000000ffff029224 */ /* 0x000fc400078e0005 */
[----:B------:R-:W-:-:S05]  /*18190*/  @!P1 IMAD.MOV.U32 R3, RZ, RZ, R7 ;  /* 0x000000ffff039224 */ /* 0x000fca00078e0007 */
[----:B------:R0:W4:Y:S01]  /*181a0*/  @!P1 LDG.E.U8 R234, desc[UR56][R2.64] ;  /* 0x0000003802ea9981 */ /* 0x000122000c1e1100 */
[----:B------:R-:W-:Y:S02]  /*181b0*/  PRMT R233, RZ, 0x7610, R233 ;  /* 0x00007610ffe97816 */ /* 0x000fe400000000e9 */
[----:B------:R-:W-:Y:S02]  /*181c0*/  PRMT R232, RZ, 0x7610, R232 ;  /* 0x00007610ffe87816 */ /* 0x000fe400000000e8 */
[----:B0-----:R-:W-:Y:S02]  /*181d0*/  LOP3.LUT R2, R216, 0xffff, RZ, 0xc0, !PT ;  /* 0x0000ffffd8027812 */ /* 0x001fe400078ec0ff */
[----:B------:R-:W4:Y:S02]  /*181e0*/  LDL.LU R216, [R1+0x8f4] ;  /* 0x0008f40001d87983 */ /* 0x000f240000300800 */
[----:B------:R-:W-:Y:S01]  /*181f0*/  PRMT R133, R2, 0x3340, R0 ;  /* 0x0000334002857816 */ /* 0x000fe20000000000 */
[----:B------:R-:W-:-:S02]  /*18200*/  @!P1 IMAD.MOV.U32 R2, RZ, RZ, R4 ;  /* 0x000000ffff029224 */ /* 0x000fc400078e0004 */
[----:B------:R-:W-:Y:S01]  /*18210*/  @!P1 IMAD.MOV.U32 R3, RZ, RZ, R217 ;  /* 0x000000ffff039224 */ /* 0x000fe200078e00d9 */
[----:B------:R-:W-:Y:S02]  /*18220*/  LOP3.LUT R0, R166, 0xffff, RZ, 0xc0, !PT ;  /* 0x0000ffffa6007812 */ /* 0x000fe400078ec0ff */
[----:B------:R-:W4:Y:S04]  /*18230*/  LDL.LU R166, [R1+0x8f0] ;  /* 0x0008f00001a67983 */ /* 0x000f280000300800 */
[----:B------:R3:W4:Y:S01]  /*18240*/  @!P1 LDG.E.U8 R233, desc[UR56][R2.64] ;  /* 0x0000003802e99981 */ /* 0x000722000c1e1100 */
[----:B------:R-:W-:Y:S02]  /*18250*/  PRMT R231, RZ, 0x7610, R231 ;  /* 0x00007610ffe77816 */ /* 0x000fe400000000e7 */
[----:B---3--:R-:W-:-:S04]  /*18260*/  LOP3.LUT R2, R181, 0xffff, RZ, 0xc0, !PT ;  /* 0x0000ffffb5027812 */ /* 0x008fc800078ec0ff */
[----:B------:R-:W-:Y:S01]  /*18270*/  PRMT R131, R2, 0x3340, R0 ;  /* 0x0000334002837816 */ /* 0x000fe20000000000 */
[----:B--2---:R-:W-:Y:S02]  /*18280*/  @!P1 IMAD.MOV.U32 R2, RZ, RZ, R218 ;  /* 0x000000ffff029224 */ /* 0x004fe400078e00da */
[----:B----4-:R-:W-:Y:S01]  /*18290*/  @!P1 IMAD.MOV.U32 R3, RZ, RZ, R219 ;  /* 0x000000ffff039224 */ /* 0x010fe200078e00db */
[----:B------:R-:W-:-:S04]  /*182a0*/  LOP3.LUT R0, R174, 0xffff, RZ, 0xc0, !PT ;  /* 0x0000ffffae007812 */ /* 0x000fc800078ec0ff */
[----:B------:R0:W2:Y:S02]  /*182b0*/  @!P1 LDG.E.U8 R232, desc[UR56][R2.64] ;  /* 0x0000003802e89981 */ /* 0x0000a4000c1e1100 */
[----:B0-----:R-:W-:Y:S02]  /*182c0*/  LOP3.LUT R2, R163, 0xffff, RZ, 0xc0, !PT ;  /* 0x0000ffffa3027812 */ /* 0x001fe400078ec0ff */
[----:B------:R-:W3:Y:S04]  /*182d0*/  LDL.LU R163, [R1+0x8d4] ;  /* 0x0008d40001a37983 */ /* 0x000ee80000300800 */
[----:B------:R-:W4:Y:S04]  /*182e0*/  LDL.LU R123, [R1+0x88c] ;  /* 0x00088c00017b7983 */ /* 0x000f280000300800 */
[----:B------:R-:W2:Y:S04]  /*182f0*/  LDL.LU R125, [R1+0x868] ;  /* 0x00086800017d7983 */ /* 0x000ea80000300800 */
[----:B------:R-:W4:Y:S01]  /*18300*/  LDL.LU R174, [R1+0x8d0] ;  /* 0x0008d00001ae7983 */ /* 0x000f220000300800 */
[----:B------:R-:W-:Y:S01]  /*18310*/  PRMT R144, R2, 0x3340, R0 ;  /* 0x0000334002907816 */ /* 0x000fe20000000000 */
[----:B------:R-:W-:-:S02]  /*18320*/  @!P1 IMAD.MOV.U32 R2, RZ, RZ, R220 ;  /* 0x000000ffff029224 */ /* 0x000fc400078e00dc */
[----:B------:R-:W-:Y:S01]  /*18330*/  @!P1 IMAD.MOV.U32 R3, RZ, RZ, R158 ;  /* 0x000000ffff039224 */ /* 0x000fe200078e009e */
[----:B------:R-:W2:Y:S04]  /*18340*/  LDL.LU R118, [R1+0x880] ;  /* 0x0008800001767983 */ /* 0x000ea80000300800 */
[----:B------:R-:W2:Y:S04]  /*18350*/  LDL.LU R120, [R1+0x874] ;  /* 0x0008740001787983 */ /* 0x000ea80000300800 */
[----:B------:R0:W2:Y:S04]  /*18360*/  @!P1 LDG.E.U8 R231, desc[UR56][R2.64] ;  /* 0x0000003802e79981 */ /* 0x0000a8000c1e1100 */
[----:B------:R-:W2:Y:S04]  /*18370*/  LDL.LU R121, [R1+0x84c] ;  /* 0x00084c0001797983 */ /* 0x000ea80000300800 */
[----:B------:R-:W2:Y:S01]  /*18380*/  LDL.LU R181, [R1+0x8b0] ;  /* 0x0008b00001b57983 */ /* 0x000ea20000300800 */
[----:B0-----:R-:W-:-:S03]  /*18390*/  LOP3.LUT R2, R171, 0xffff, RZ, 0xc0, !PT ;  /* 0x0000ffffab027812 */ /* 0x001fc600078ec0ff */
[----:B------:R-:W2:Y:S01]  /*183a0*/  LDL.LU R171, [R1+0x8b4] ;  /* 0x0008b40001ab7983 */ /* 0x000ea20000300800 */
[----:B------:R-:W-:-:S03]  /*183b0*/  LOP3.LUT R0, R143, 0xffff, RZ, 0xc0, !PT ;  /* 0x0000ffff8f007812 */ /* 0x000fc600078ec0ff */
[----:B------:R-:W2:Y:S01]  /*183c0*/  LDL.LU R124, [R1+0x840] ;  /* 0x00084000017c7983 */ /* 0x000ea20000300800 */
[----:B------:R-:W-:-:S03]  /*183d0*/  PRMT R143, R2, 0x3340, R0 ;  /* 0x00003340028f7816 */ /* 0x000fc60000000000 */
[----:B------:R-:W2:Y:S01]  /*183e0*/  LDL.LU R126, [R1+0x87c] ;  /* 0x00087c00017e7983 */ /* 0x000ea20000300800 */
[----:B------:R-:W-:-:S03]  /*183f0*/  LOP3.LUT R0, R129, 0xffff, RZ, 0xc0, !PT ;  /* 0x0000ffff81007812 */ /* 0x000fc600078ec0ff */
[----:B------:R-:W2:Y:S04]  /*18400*/  LDL.LU R117, [R1+0x870] ;  /* 0x0008700001757983 */ /* 0x000ea80000300800 */
[----:B------:R-:W2:Y:S04]  /*18410*/  LDL.LU R127, [R1+0x848] ;  /* 0x00084800017f7983 */ /* 0x000ea80000300800 */
[----:B------:R-:W2:Y:S04]  /*18420*/  LDL.LU R129, [R1+0x83c] ;  /* 0x00083c0001817983 */ /* 0x000ea80000300800 */
[----:B------:R-:W2:Y:S04]  /*18430*/  LDL.LU R119, [R1+0x830] ;  /* 0x0008300001777983 */ /* 0x000ea80000300800 */
[----:B------:R-:W2:Y:S01]  /*18440*/  LDL.LU R122, [R1+0x820] ;  /* 0x00082000017a7983 */ /* 0x000ea20000300800 */
[----:B------:R-:W-:Y:S01]  /*18450*/  PRMT R230, RZ, 0x7610, R230 ;  /* 0x00007610ffe67816 */ /* 0x000fe200000000e6 */
[----:B------:R-:W-:-:S02]  /*18460*/  @!P1 IMAD.MOV.U32 R2, RZ, RZ, R216 ;  /* 0x000000ffff029224 */ /* 0x000fc400078e00d8 */
[----:B------:R-:W-:-:S05]  /*18470*/  @!P1 IMAD.MOV.U32 R3, RZ, RZ, R166 ;  /* 0x000000ffff039224 */ /* 0x000fca00078e00a6 */
[----:B------:R0:W2:Y:S01]  /*18480*/  @!P1 LDG.E.U8 R230, desc[UR56][R2.64] ;  /* 0x0000003802e69981 */ /* 0x0000a2000c1e1100 */
[----:B------:R-:W-:Y:S02]  /*18490*/  PRMT R229, RZ, 0x7610, R229 ;  /* 0x00007610ffe57816 */ /* 0x000fe400000000e5 */
[----:B0-----:R-:W-:-:S04]  /*184a0*/  LOP3.LUT R2, R128, 0xffff, RZ, 0xc0, !PT ;  /* 0x0000ffff80027812 */ /* 0x001fc800078ec0ff */
[----:B------:R-:W-:Y:S01]  /*184b0*/  PRMT R128, R2, 0x3340, R0 ;  /* 0x0000334002807816 */ /* 0x000fe20000000000 */
[----:B---3--:R-:W-:Y:S02]  /*184c0*/  @!P1 IMAD.MOV.U32 R2, RZ, RZ, R163 ;  /* 0x000000ffff029224 */ /* 0x008fe400078e00a3 */
[----:B----4-:R-:W-:Y:S01]  /*184d0*/  @!P1 IMAD.MOV.U32 R3, RZ, RZ, R174 ;  /* 0x000000ffff039224 */ /* 0x010fe200078e00ae */
[----:B--2---:R-:W-:-:S04]  /*184e0*/  LOP3.LUT R0, R125, 0xffff, RZ, 0xc0, !PT ;  /* 0x0000ffff7d007812 */ /* 0x004fc800078ec0ff */
[----:B------:R0:W2:Y:S02]  /*184f0*/  @!P1 LDG.E.U8 R229, desc[UR56][R2.64] ;  /* 0x0000003802e59981 */ /* 0x0000a4000c1e1100 */
[----:B0-----:R-:W-:Y:S02]  /*18500*/  LOP3.LUT R2, R123, 0xffff, RZ, 0xc0, !PT ;  /* 0x0000ffff7b027812 */ /* 0x001fe400078ec0ff */
[----:B------:R-:W3:Y:S02]  /*18510*/  LDL.LU R123, [R1+0x7f0] ;  /* 0x0007f000017b7983 */ /* 0x000ee40000300800 */
[--C-:B------:R-:W-:Y:S02]  /*18520*/  PRMT R62, R2, 0x3340, R0.reuse ;  /* 0x00003340023e7816 */ /* 0x100fe40000000000 */
[----:B------:R-:W-:Y:S01]  /*18530*/  PRMT R0, RZ, 0x7610, R0 ;  /* 0x00007610ff007816 */ /* 0x000fe20000000000 */
[----:B------:R-:W-:Y:S01]  /*18540*/  @!P1 IMAD.MOV.U32 R3, RZ, RZ, R181 ;  /* 0x000000ffff039224 */ /* 0x000fe200078e00b5 */
[----:B------:R-:W4:Y:S01]  /*18550*/  LDL.LU R125, [R1+0x7e0] ;  /* 0x0007e000017d7983 */ /* 0x000f220000300800 */
[----:B------:R-:W-:-:S03]  /*18560*/  @!P1 IMAD.MOV.U32 R2, RZ, RZ, R171 ;  /* 0x000000ffff029224 */ /* 0x000fc600078e00ab */
[----:B------:R-:W2:Y:S01]  /*18570*/  LDL.LU R99, [R1+0x82c] ;  /* 0x00082c0001637983 */ /* 0x000ea20000300800 */
[----:B------:R-:W-:-:S03]  /*18580*/  LOP3.LUT R5, R118, 0xffff, RZ, 0xc0, !PT ;  /* 0x0000ffff76057812 */ /* 0x000fc600078ec0ff */
[----:B------:R-:W2:Y:S01]  /*18590*/  LDL.LU R100, [R1+0x81c] ;  /* 0x00081c0001647983 */ /* 0x000ea20000300800 */
[----:B------:R-:W-:-:S03]  /*185a0*/  LOP3.LUT R4, R121, 0xffff, RZ, 0xc0, !PT ;  /* 0x0000ffff79047812 */ /* 0x000fc600078ec0ff */
[----:B------:R-:W2:Y:S04]  /*185b0*/  LDL.LU R115, [R1+0x7ec] ;  /* 0x0007ec0001737983 */ /* 0x000ea80000300800 */
[----:B------:R0:W2:Y:S01]  /*185c0*/  @!P1 LDG.E.U8 R0, desc[UR56][R2.64] ;  /* 0x0000003802009981 */ /* 0x0000a2000c1e1100 */
[----:B------:R-:W-:-:S03]  /*185d0*/  PRMT R11, R5, 0x3340, R4 ;  /* 0x00003340050b7816 */ /* 0x000fc60000000004 */
[----:B------:R-:W2:Y:S01]  /*185e0*/  LDL.LU R121, [R1+0x7dc] ;  /* 0x0007dc0001797983 */ /* 0x000ea20000300800 */
[----:B------:R-:W-:-:S03]  /*185f0*/  LOP3.LUT R5, R126, 0xffff, RZ, 0xc0, !PT ;  /* 0x0000ffff7e057812 */ /* 0x000fc600078ec0ff */
[----:B------:R-:W2:Y:S01]  /*18600*/  LDL.LU R118, [R1+0x7d0] ;  /* 0x0007d00001767983 */ /* 0x000ea20000300800 */
[----:B0-----:R-:W-:Y:S02]  /*18610*/  LOP3.LUT R3, R120, 0xffff, RZ, 0xc0, !PT ;  /* 0x0000ffff78037812 */ /* 0x001fe400078ec0ff */
[----:B------:R-:W-:Y:S01]  /*18620*/  LOP3.LUT R2, R124, 0xffff, RZ, 0xc0, !PT ;  /* 0x0000ffff7c027812 */ /* 0x000fe200078ec0ff */
[----:B------:R-:W2:Y:S03]  /*18630*/  LDL.LU R120, [R1+0x7c0] ;  /* 0x0007c00001787983 */ /* 0x000ea60000300800 */
[----:B------:R-:W-:Y:S01]  /*18640*/  PRMT R7, R3, 0x3340, R2 ;  /* 0x0000334003077816 */ /* 0x000fe20000000002 */
[----:B------:R-:W2:Y:S01]  /*18650*/  LDL.LU R124, [R1+0x770] ;  /* 0x00077000017c7983 */ /* 0x000ea20000300800 */
[----:B------:R-:W-:Y:S02]  /*18660*/  LOP3.LUT R3, R117, 0xffff, RZ, 0xc0, !PT ;  /* 0x0000ffff75037812 */ /* 0x000fe400078ec0ff */
[----:B------:R-:W-:Y:S01]  /*18670*/  LOP3.LUT R2, R129, 0xffff, RZ, 0xc0, !PT ;  /* 0x0000ffff81027812 */ /* 0x000fe200078ec0ff */
[----:B------:R-:W2:Y:S01]  /*18680*/  LDL.LU R126, [R1+0x75c] ;  /* 0x00075c00017e7983 */ /* 0x000ea20000300800 */
[----:B------:R-:W-:-:S03]  /*18690*/  LOP3.LUT R4, R127, 0xffff, RZ, 0xc0, !PT ;  /* 0x0000ffff7f047812 */ /* 0x000fc600078ec0ff */
[----:B------:R-:W2:Y:S01]  /*186a0*/  LDL.LU R82, [R1+0x7cc] ;  /* 0x0007cc0001527983 */ /* 0x000ea20000300800 */
[----:B------:R-:W-:-:S03]  /*186b0*/  PRMT R127, R3, 0x3340, R2 ;  /* 0x00003340037f7816 */ /* 0x000fc60000000002 */
[----:B------:R-:W2:Y:S01]  /*186c0*/  LDL.LU R86, [R1+0x7bc] ;  /* 0x0007bc0001567983 */ /* 0x000ea20000300800 */
[----:B------:R-:W-:-:S03]  /*186d0*/  LOP3.LUT R3, R122, 0xffff, RZ, 0xc0, !PT ;  /* 0x0000ffff7a037812 */ /* 0x000fc600078ec0ff */
[----:B------:R-:W2:Y:S04]  /*186e0*/  LDL.LU R101, [R1+0x76c] ;  /* 0x00076c0001657983 */ /* 0x000ea80000300800 */
[----:B------:R-:W2:Y:S01]  /*186f0*/  LDL.LU R122, [R1+0x758] ;  /* 0x00075800017a7983 */ /* 0x000ea20000300800 */
[----:B------:R-:W-:-:S03]  /*18700*/  PRMT R129, R5, 0x3340, R4 ;  /* 0x0000334005817816 */ /* 0x000fc60000000004 */
[----:B------:R-:W2:Y:S01]  /*18710*/  LDL.LU R84, [R1+0x748] ;  /* 0x0007480001547983 */ /* 0x000ea20000300800 */
[----:B------:R-:W-:-:S03]  /*18720*/  LOP3.LUT R5, R119, 0xffff, RZ, 0xc0, !PT ;  /* 0x0000ffff77057812 */ /* 0x000fc600078ec0ff */
[----:B------:R-:W2:Y:S04]  /*18730*/  LDL.LU R87, [R1+0x734] ;  /* 0x0007340001577983 */ /* 0x000ea80000300800 */
[----:B------:R-:W2:Y:S04]  /*18740*/  LDL.LU R117, [R1+0x718] ;  /* 0x0007180001757983 */ /* 0x000ea80000300800 */
[----:B------:R-:W2:Y:S04]  /*18750*/  LDL.LU R119, [R1+0x710] ;  /* 0x0007100001777983 */ /* 0x000ea80000300800 */
[----:B------:R-:W2:Y:S01]  /*18760*/  LDL.LU R98, [R1+0x714] ;  /* 0x0007140001627983 */ /* 0x000ea20000300800 */
[----:B---3--:R-:W-:-:S02]  /*18770*/  LOP3.LUT R4, R123, 0xffff, RZ, 0xc0, !PT ;  /* 0x0000ffff7b047812 */ /* 0x008fc400078ec0ff */
[----:B----4-:R-:W-:Y:S02]  /*18780*/  LOP3.LUT R2, R125, 0xffff, RZ, 0xc0, !PT ;  /* 0x0000ffff7d027812 */ /* 0x010fe400078ec0ff */
[----:B------:R-:W-:Y:S02]  /*18790*/  PRMT R125, R5, 0x3340, R4 ;  /* 0x00003340057d7816 */ /* 0x000fe40000000004 */
[----:B--2---:R-:W-:Y:S02]  /*187a0*/  LOP3.LUT R5, R99, 0xffff, RZ, 0xc0, !PT ;  /* 0x0000ffff63057812 */ /* 0x004fe400078ec0ff */
[----:B------:R-:W-:Y:S02]  /*187b0*/  PRMT R123, R3, 0x3340, R2 ;  /* 0x00003340037b7816 */ /* 0x000fe40000000002 */
[----:B------:R-:W-:Y:S02]  /*187c0*/  LOP3.LUT R3, R100, 0xffff, RZ, 0xc0, !PT ;  /* 0x0000ffff64037812 */ /* 0x000fe400078ec0ff */
[----:B------:R-:W-:-:S02]  /*187d0*/  LOP3.LUT R4, R115, 0xffff, RZ, 0xc0, !PT ;  /* 0x0000ffff73047812 */ /* 0x000fc400078ec0ff */
[----:B------:R-:W2:Y:S01]  /*187e0*/  LDL.LU R115, [R1+0x70c] ;  /* 0x00070c0001737983 */ /* 0x000ea20000300800 */
[----:B------:R-:W-:Y:S02]  /*187f0*/  LOP3.LUT R2, R121, 0xffff, RZ, 0xc0, !PT ;  /* 0x0000ffff79027812 */ /* 0x000fe400078ec0ff */
[----:B------:R-:W-:Y:S02]  /*18800*/  PRMT R121, R5, 0x3340, R4 ;  /* 0x0000334005797816 */ /* 0x000fe40000000004 */
[----:B------:R-:W-:Y:S02]  /*18810*/  LOP3.LUT R5, R118, 0xffff, RZ, 0xc0, !PT ;  /* 0x0000ffff76057812 */ /* 0x000fe400078ec0ff */
[----:B------:R-:W-:Y:S01]  /*18820*/  PRMT R100, R3, 0x3340, R2 ;  /* 0x0000334003647816 */ /* 0x000fe20000000002 */
[----:B------:R-:W3:Y:S01]  /*18830*/  LDL.LU R118, [R1+0x6f8] ;  /* 0x0006f80001767983 */ /* 0x000ee20000300800 */
[----:B------:R-:W-:-:S03]  /*18840*/  LOP3.LUT R3, R120, 0xffff, RZ, 0xc0, !PT ;  /* 0x0000ffff78037812 */ /* 0x000fc600078ec0ff */
[----:B------:R-:W4:Y:S01]  /*18850*/  LDL.LU R120, [R1+0x6f0] ;  /* 0x0006f00001787983 */ /* 0x000f220000300800 */
[----:B------:R-:W-:-:S03]  /*18860*/  LOP3.LUT R4, R124, 0xffff, RZ, 0xc0, !PT ;  /* 0x0000ffff7c047812 */ /* 0x000fc600078ec0ff */
[----:B------:R-:W3:Y:S01]  /*18870*/  LDL.LU R78, [R1+0x704] ;  /* 0x00070400014e7983 */ /* 0x000ee20000300800 */
[----:B------:R-:W-:Y:S02]  /*18880*/  LOP3.LUT R2, R126, 0xffff, RZ, 0xc0, !PT ;  /* 0x0000ffff7e027812 */ /* 0x000fe400078ec0ff */
[----:B------:R-:W-:Y:S01]  /*18890*/  PRMT R126, R5, 0x3340, R4 ;  /* 0x00003340057e7816 */ /* 0x000fe20000000004 */
[----:B------:R-:W3:Y:S01]  /*188a0*/  LDL.LU R80, [R1+0x6fc] ;  /* 0x0006fc0001507983 */ /* 0x000ee20000300800 */
[----:B------:R-:W-:Y:S02]  /*188b0*/  LOP3.LUT R5, R82, 0xffff, RZ, 0xc0, !PT ;  /* 0x0000ffff52057812 */ /* 0x000fe400078ec0ff */
[----:B------:R-:W-:Y:S01]  /*188c0*/  PRMT R124, R3, 0x3340, R2 ;  /* 0x00003340037c7816 */ /* 0x000fe20000000002 */
[----:B------:R-:W3:Y:S01]  /*188d0*/  LDL.LU R99, [R1+0x6f4] ;  /* 0x0006f40001637983 */ /* 0x000ee20000300800 */
[----:B------:R-:W-:-:S03]  /*188e0*/  LOP3.LUT R3, R86, 0xffff, RZ, 0xc0, !PT ;  /* 0x0000ffff56037812 */ /* 0x000fc600078ec0ff */
[----:B------:R-:W3:Y:S01]  /*188f0*/  LDL.LU R82, [R1+0x6e8] ;  /* 0x0006e80001527983 */ /* 0x000ee20000300800 */
[----:B------:R-:W-:-:S03]  /*18900*/  LOP3.LUT R4, R101, 0xffff, RZ, 0xc0, !PT ;  /* 0x0000ffff65047812 */ /* 0x000fc600078ec0ff */
[----:B------:R-:W3:Y:S01]  /*18910*/  LDL.LU R86, [R1+0x6e0] ;  /* 0x0006e00001567983 */ /* 0x000ee20000300800 */
[----:B------:R-:W-:Y:S02]  /*18920*/  LOP3.LUT R2, R122, 0xffff, RZ, 0xc0, !PT ;  /* 0x0000ffff7a027812 */ /* 0x000fe400078ec0ff */
[----:B------:R-:W-:Y:S02]  /*18930*/  PRMT R122, R5, 0x3340, R4 ;  /* 0x00003340057a7816 */ /* 0x000fe40000000004 */
[----:B------:R-:W-:Y:S02]  /*18940*/  LOP3.LUT R5, R84, 0xffff, RZ, 0xc0, !PT ;  /* 0x0000ffff54057812 */ /* 0x000fe400078ec0ff */
[----:B------:R-:W-:Y:S01]  /*18950*/  PRMT R101, R3, 0x3340, R2 ;  /* 0x0000334003657816 */ /* 0x000fe20000000002 */
[----:B------:R-:W3:Y:S01]  /*18960*/  LDL.LU R84, [R1+0x6e4] ;  /* 0x0006e40001547983 */ /* 0x000ee20000300800 */
[----:B------:R-:W-:-:S03]  /*18970*/  LOP3.LUT R3, R87, 0xffff, RZ, 0xc0, !PT ;  /* 0x0000ffff57037812 */ /* 0x000fc600078ec0ff */
[----:B------:R-:W3:Y:S01]  /*18980*/  LDL.LU R87, [R1+0x6dc] ;  /* 0x0006dc0001577983 */ /* 0x000ee20000300800 */
[----:B------:R-:W-:Y:S02]  /*18990*/  LOP3.LUT R4, R117, 0xffff, RZ, 0xc0, !PT ;  /* 0x0000ffff75047812 */ /* 0x000fe400078ec0ff */
[----:B------:R-:W-:Y:S02]  /*189a0*/  LOP3.LUT R2, R119, 0xffff, RZ, 0xc0, !PT ;  /* 0x0000ffff77027812 */ /* 0x000fe400078ec0ff */
[----:B------:R-:W-:Y:S02]  /*189b0*/  PRMT R119, R5, 0x3340, R4 ;  /* 0x0000334005777816 */ /* 0x000fe40000000004 */
[----:B------:R-:W4:Y:S04]  /*189c0*/  LDL.LU R5, [R1+0x744] ;  /* 0x0007440001057983 */ /* 0x000f280000300800 */
[----:B------:R-:W3:Y:S01]  /*189d0*/  LDL.LU R4, [R1+0x730] ;  /* 0x0007300001047983 */ /* 0x000ee20000300800 */
[----:B------:R-:W-:-:S02]  /*189e0*/  PRMT R117, R3, 0x3340, R2 ;  /* 0x0000334003757816 */ /* 0x000fc40000000002 */
[----:B--2---:R-:W-:Y:S02]  /*189f0*/  LOP3.LUT R2, R115, 0xffff, RZ, 0xc0, !PT ;  /* 0x0000ffff73027812 */ /* 0x004fe400078ec0ff */
[----:B----4-:R-:W-:Y:S02]  /*18a00*/  LOP3.LUT R5, R5, 0xffff, RZ, 0xc0, !PT ;  /* 0x0000ffff05057812 */ /* 0x010fe400078ec0ff */
[----:B---3--:R-:W-:Y:S02]  /*18a10*/  LOP3.LUT R3, R4, 0xffff, RZ, 0xc0, !PT ;  /* 0x0000ffff04037812 */ /* 0x008fe400078ec0ff */
[----:B------:R-:W-:-:S04]  /*18a20*/  LOP3.LUT R4, R98, 0xffff, RZ, 0xc0, !PT ;  /* 0x0000ffff62047812 */ /* 0x000fc800078ec0ff */
[----:B------:R-:W-:Y:S02]  /*18a30*/  PRMT R115, R5, 0x3340, R4 ;  /* 0x0000334005737816 */ /* 0x000fe40000000004 */
[----:B------:R-:W2:Y:S04]  /*18a40*/  LDL.LU R5, [R1+0x708] ;  /* 0x0007080001057983 */ /* 0x000ea80000300800 */
[----:B------:R-:W3:Y:S01]  /*18a50*/  LDL.LU R4, [R1+0x700] ;  /* 0x0007000001047983 */ /* 0x000ee20000300800 */
[----:B------:R-:W-:Y:S02]  /*18a60*/  PRMT R98, R3, 0x3340, R2 ;  /* 0x0000334003627816 */ /* 0x000fe40000000002 */
[----:B------:R-:W-:Y:S02]  /*18a70*/  LOP3.LUT R2, R120, 0xffff, RZ, 0xc0, !PT ;  /* 0x0000ffff78027812 */ /* 0x000fe400078ec0ff */
[----:B--2---:R-:W-:-:S02]  /*18a80*/  LOP3.LUT R5, R5, 0xffff, RZ, 0xc0, !PT ;  /* 0x0000ffff05057812 */ /* 0x004fc400078ec0ff */
[----:B---3--:R-:W-:Y:S02]  /*18a90*/  LOP3.LUT R3, R4, 0xffff, RZ, 0xc0, !PT ;  /* 0x0000ffff04037812 */ /* 0x008fe400078ec0ff */
[----:B------:R-:W-:-:S04]  /*18aa0*/  LOP3.LUT R4, R118, 0xffff, RZ, 0xc0, !PT ;  /* 0x0000ffff76047812 */ /* 0x000fc800078ec0ff */
[----:B------:R-:W-:Y:S02]  /*18ab0*/  PRMT R120, R5, 0x3340, R4 ;  /* 0x0000334005787816 */ /* 0x000fe40000000004 */
[----:B------:R-:W-:Y:S02]  /*18ac0*/  LOP3.LUT R5, R78, 0xffff, RZ, 0xc0, !PT ;  /* 0x0000ffff4e057812 */ /* 0x000fe400078ec0ff */
[----:B------:R-:W-:Y:S01]  /*18ad0*/  LOP3.LUT R4, R99, 0xffff, RZ, 0xc0, !PT ;  /* 0x0000ffff63047812 */ /* 0x000fe200078ec0ff */
[----:B------:R-:W2:Y:S01]  /*18ae0*/  LDL.LU R78, [R1+0x6a4] ;  /* 0x0006a400014e7983 */ /* 0x000ea20000300800 */
[----:B------:R-:W-:Y:S02]  /*18af0*/  PRMT R118, R3, 0x3340, R2 ;  /* 0x0000334003767816 */ /* 0x000fe40000000002 */
[----:B------:R-:W-:Y:S02]  /*18b00*/  LOP3.LUT R2, R116, 0xffff, RZ, 0xc0, !PT ;  /* 0x0000ffff74027812 */ /* 0x000fe400078ec0ff */
[----:B------:R-:W-:-:S02]  /*18b10*/  LOP3.LUT R3, R80, 0xffff, RZ, 0xc0, !PT ;  /* 0x0000ffff50037812 */ /* 0x000fc400078ec0ff */
[----:B------:R-:W-:Y:S01]  /*18b20*/  PRMT R116, R5, 0x3340, R4 ;  /* 0x0000334005747816 */ /* 0x000fe20000000004 */
[----:B------:R-:W3:Y:S01]  /*18b30*/  LDL.LU R80, [R1+0x69c] ;  /* 0x00069c0001507983 */ /* 0x000ee20000300800 */
[----:B------:R-:W-:Y:S02]  /*18b40*/  LOP3.LUT R5, R82, 0xffff, RZ, 0xc0, !PT ;  /* 0x0000ffff52057812 */ /* 0x000fe400078ec0ff */
[----:B------:R-:W-:Y:S02]  /*18b50*/  LOP3.LUT R4, R113, 0xffff, RZ, 0xc0, !PT ;  /* 0x0000ffff71047812 */ /* 0x000fe400078ec0ff */
[----:B------:R-:W-:Y:S02]  /*18b60*/  PRMT R99, R3, 0x3340, R2 ;  /* 0x0000334003637816 */ /* 0x000fe40000000002 */
[----:B------:R-:W-:Y:S02]  /*18b70*/  LOP3.LUT R3, R86, 0xffff, RZ, 0xc0, !PT ;  /* 0x0000ffff56037812 */ /* 0x000fe400078ec0ff */
[----:B------:R-:W-:Y:S01]  /*18b80*/  LOP3.LUT R2, R111, 0xffff, RZ, 0xc0, !PT ;  /* 0x0000ffff6f027812 */ /* 0x000fe200078ec0ff */
[----:B------:R-:W4:Y:S01]  /*18b90*/  LDL.LU R86, [R1+0x6a0] ;  /* 0x0006a00001567983 */ /* 0x000f220000300800 */
[----:B------:R-:W-:-:S02]  /*18ba0*/  PRMT R113, R5, 0x3340, R4 ;  /* 0x0000334005717816 */ /* 0x000fc40000000004 */
[----:B------:R-:W-:Y:S01]  /*18bb0*/  LOP3.LUT R5, R84, 0xffff, RZ, 0xc0, !PT ;  /* 0x0000ffff54057812 */ /* 0x000fe200078ec0ff */
[----:B------:R-:W4:Y:S01]  /*18bc0*/  LDL.LU R82, [R1+0x698] ;  /* 0x0006980001527983 */ /* 0x000f220000300800 */
[----:B------:R-:W-:Y:S02]  /*18bd0*/  LOP3.LUT R4, R109, 0xffff, RZ, 0xc0, !PT ;  /* 0x0000ffff6d047812 */ /* 0x000fe400078ec0ff */
[----:B------:R-:W-:Y:S01]  /*18be0*/  PRMT R111, R3, 0x3340, R2 ;  /* 0x00003340036f7816 */ /* 0x000fe20000000002 */
[----:B------:R-:W4:Y:S01]  /*18bf0*/  LDL.LU R84, [R1+0x684] ;  /* 0x0006840001547983 */ /* 0x000f220000300800 */
[----:B------:R-:W-:Y:S02]  /*18c00*/  LOP3.LUT R3, R87, 0xffff, RZ, 0xc0, !PT ;  /* 0x0000ffff57037812 */ /* 0x000fe400078ec0ff */
[----:B------:R-:W-:Y:S01]  /*18c10*/  PRMT R109, R5, 0x3340, R4 ;  /* 0x00003340056d7816 */ /* 0x000fe20000000004 */
[----:B------:R-:W4:Y:S04]  /*18c20*/  LDL.LU R87, [R1+0x67c] ;  /* 0x00067c0001577983 */ /* 0x000f280000300800 */
[----:B------:R-:W2:Y:S04]  /*18c30*/  LDL.LU R5, [R1+0x6c8] ;  /* 0x0006c80001057983 */ /* 0x000ea80000300800 */
[----:B------:R-:W3:Y:S01]  /*18c40*/  LDL.LU R4, [R1+0x6c0] ;  /* 0x0006c00001047983 */ /* 0x000ee20000300800 */
[----:B------:R-:W-:-:S04]  /*18c50*/  LOP3.LUT R2, R96, 0xffff, RZ, 0xc0, !PT ;  /* 0x0000ffff60027812 */ /* 0x000fc800078ec0ff */
[----:B------:R-:W-:Y:S02]  /*18c60*/  PRMT R96, R3, 0x3340, R2 ;  /* 0x0000334003607816 */ /* 0x000fe40000000002 */
[----:B--2---:R-:W-:Y:S02]  /*18c70*/  LOP3.LUT R5, R5, 0xffff, RZ, 0xc0, !PT ;  /* 0x0000ffff05057812 */ /* 0x004fe400078ec0ff */
[----:B---3--:R-:W-:Y:S02]  /*18c80*/  LOP3.LUT R3, R4, 0xffff, RZ, 0xc0, !PT ;  /* 0x0000ffff04037812 */ /* 0x008fe400078ec0ff */
[----:B------:R-:W-:-:S04]  /*18c90*/  LOP3.LUT R4, R114, 0xffff, RZ, 0xc0, !PT ;  /* 0x0000ffff72047812 */ /* 0x000fc800078ec0ff */
[----:B------:R-:W-:Y:S02]  /*18ca0*/  PRMT R114, R5, 0x3340, R4 ;  /* 0x0000334005727816 */ /* 0x000fe40000000004 */
[----:B------:R-:W2:Y:S04]  /*18cb0*/  LDL.LU R5, [R1+0x6c4] ;  /* 0x0006c40001057983 */ /* 0x000ea80000300800 */
[----:B------:R-:W3:Y:S01]  /*18cc0*/  LDL.LU R4, [R1+0x6bc] ;  /* 0x0006bc0001047983 */ /* 0x000ee20000300800 */
[----:B------:R-:W-:-:S04]  /*18cd0*/  LOP3.LUT R2, R112, 0xffff, RZ, 0xc0, !PT ;  /* 0x0000ffff70027812 */ /* 0x000fc800078ec0ff */
[----:B------:R-:W-:Y:S02]  /*18ce0*/  PRMT R112, R3, 0x3340, R2 ;  /* 0x0000334003707816 */ /* 0x000fe40000000002 */
[----:B------:R-:W-:Y:S02]  /*18cf0*/  LOP3.LUT R2, R97, 0xffff, RZ, 0xc0, !PT ;  /* 0x0000ffff61027812 */ /* 0x000fe400078ec0ff */
[----:B--2---:R-:W-:Y:S02]  /*18d00*/  LOP3.LUT R5, R5, 0xffff, RZ, 0xc0, !PT ;  /* 0x0000ffff05057812 */ /* 0x004fe400078ec0ff */
[----:B---3--:R-:W-:Y:S02]  /*18d10*/  LOP3.LUT R3, R4, 0xffff, RZ, 0xc0, !PT ;  /* 0x0000ffff04037812 */ /* 0x008fe400078ec0ff */
[----:B------:R-:W-:-:S04]  /*18d20*/  LOP3.LUT R4, R110, 0xffff, RZ, 0xc0, !PT ;  /* 0x0000ffff6e047812 */ /* 0x000fc800078ec0ff */
[----:B------:R-:W-:Y:S02]  /*18d30*/  PRMT R110, R5, 0x3340, R4 ;  /* 0x00003340056e7816 */ /* 0x000fe40000000004 */
[----:B------:R-:W-:Y:S02]  /*18d40*/  LOP3.LUT R5, R78, 0xffff, RZ, 0xc0, !PT ;  /* 0x0000ffff4e057812 */ /* 0x000fe400078ec0ff */
[----:B------:R-:W-:Y:S02]  /*18d50*/  LOP3.LUT R4, R107, 0xffff, RZ, 0xc0, !PT ;  /* 0x0000ffff6b047812 */ /* 0x000fe400078ec0ff */
[----:B------:R-:W-:Y:S02]  /*18d60*/  PRMT R97, R3, 0x3340, R2 ;  /* 0x0000334003617816 */ /* 0x000fe40000000002 */
[----:B------:R-:W-:Y:S02]  /*18d70*/  LOP3.LUT R3, R80, 0xffff, RZ, 0xc0, !PT ;  /* 0x0000ffff50037812 */ /* 0x000fe400078ec0ff */
[----:B------:R-:W-:-:S02]  /*18d80*/  LOP3.LUT R2, R105, 0xffff, RZ, 0xc0, !PT ;  /* 0x0000ffff69027812 */ /* 0x000fc400078ec0ff */
[----:B------:R-:W-:Y:S02]  /*18d90*/  PRMT R107, R5, 0x3340, R4 ;  /* 0x00003340056b7816 */ /* 0x000fe40000000004 */
[----:B----4-:R-:W-:Y:S02]  /*18da0*/  LOP3.LUT R5, R86, 0xffff, RZ, 0xc0, !PT ;  /* 0x0000ffff56057812 */ /* 0x010fe400078ec0ff */
[----:B------:R-:W-:Y:S01]  /*18db0*/  LOP3.LUT R4, R103, 0xffff, RZ, 0xc0, !PT ;  /* 0x0000ffff67047812 */ /* 0x000fe200078ec0ff */
[----:B------:R-:W2:Y:S01]  /*18dc0*/  LDL.LU R86, [R1+0x650] ;  /* 0x0006500001567983 */ /* 0x000ea20000300800 */
[----:B------:R-:W-:Y:S02]  /*18dd0*/  PRMT R105, R3, 0x3340, R2 ;  /* 0x0000334003697816 */ /* 0x000fe40000000002 */
[----:B------:R-:W-:Y:S01]  /*18de0*/  LOP3.LUT R3, R82, 0xffff, RZ, 0xc0, !PT ;  /* 0x0000ffff52037812 */ /* 0x000fe200078ec0ff */
[----:B------:R-:W3:Y:S01]  /*18df0*/  LDL.LU R78, [R1+0x644] ;  /* 0x00064400014e7983 */ /* 0x000ee20000300800 */
[----:B------:R-:W-:-:S02]  /*18e00*/  LOP3.LUT R2, R94, 0xffff, RZ, 0xc0, !PT ;  /* 0x0000ffff5e027812 */ /* 0x000fc400078ec0ff */
[----:B------:R-:W-:Y:S01]  /*18e10*/  PRMT R103, R5, 0x3340, R4 ;  /* 0x0000334005677816 */ /* 0x000fe20000000004 */
[----:B------:R-:W4:Y:S01]  /*18e20*/  LDL.LU R80, [R1+0x63c] ;  /* 0x00063c0001507983 */ /* 0x000f220000300800 */
[----:B------:R-:W-:Y:S02]  /*18e30*/  LOP3.LUT R5, R84, 0xffff, RZ, 0xc0, !PT ;  /* 0x0000ffff54057812 */ /* 0x000fe400078ec0ff */
[----:B------:R-:W-:Y:S01]  /*18e40*/  LOP3.LUT R4, R108, 0xffff, RZ, 0xc0, !PT ;  /* 0x0000ffff6c047812 */ /* 0x000fe200078ec0ff */
[----:B------:R-:W4:Y:S01]  /*18e50*/  LDL.LU R82, [R1+0x640] ;  /* 0x0006400001527983 */ /* 0x000f220000300800 */
[----:B------:R-:W-:Y:S02]  /*18e60*/  PRMT R94, R3, 0x3340, R2 ;  /* 0x00003340035e7816 */ /* 0x000fe40000000002 */
[----:B------:R-:W-:Y:S01]  /*18e70*/  LOP3.LUT R3, R87, 0xffff, RZ, 0xc0, !PT ;  /* 0x0000ffff57037812 */ /* 0x000fe200078ec0ff */
[----:B------:R-:W4:Y:S01]  /*18e80*/  LDL.LU R84, [R1+0x638] ;  /* 0x0006380001547983 */ /* 0x000f220000300800 */
[----:B------:R-:W-:-:S03]  /*18e90*/  PRMT R108, R5, 0x3340, R4 ;  /* 0x00003340056c7816 */ /* 0x000fc60000000004 */
        /* <DEDUP_REMOVED lines=22> */
[----:B------:R-:W-:Y:S02]  /*19000*/  PRMT R18, R195, 0x5410, R18 ;  /* 0x00005410c3127816 */ /* 0x000fe40000000012 */
[----:B--2---:R-:W-:Y:S02]  /*19010*/  LOP3.LUT R5, R5, 0xffff, RZ, 0xc0, !PT ;  /* 0x0000ffff05057812 */ /* 0x004fe400078ec0ff */
[----:B---3--:R-:W-:Y:S02]  /*19020*/  LOP3.LUT R3, R4, 0xffff, RZ, 0xc0, !PT ;  /* 0x0000ffff04037812 */ /* 0x008fe400078ec0ff */
[----:B------:R-:W-:-:S04]  /*19030*/  LOP3.LUT R4, R86, 0xffff, RZ, 0xc0, !PT ;  /* 0x0000ffff56047812 */ /* 0x000fc800078ec0ff */
[----:B------:R-:W-:Y:S02]  /*19040*/  PRMT R88, R5, 0x3340, R4 ;  /* 0x0000334005587816 */ /* 0x000fe40000000004 */
[----:B------:R-:W-:Y:S02]  /*19050*/  LOP3.LUT R5, R78, 0xffff, RZ, 0xc0, !PT ;  /* 0x0000ffff4e057812 */ /* 0x000fe400078ec0ff */
[----:B------:R-:W-:Y:S02]  /*19060*/  LOP3.LUT R4, R93, 0xffff, RZ, 0xc0, !PT ;  /* 0x0000ffff5d047812 */ /* 0x000fe400078ec0ff */
[----:B------:R-:W-:Y:S02]  /*19070*/  PRMT R86, R3, 0x3340, R2 ;  /* 0x0000334003567816 */ /* 0x000fe40000000002 */
[----:B----4-:R-:W-:Y:S02]  /*19080*/  LOP3.LUT R3, R80, 0xffff, RZ, 0xc0, !PT ;  /* 0x0000ffff50037812 */ /* 0x010fe400078ec0ff */
[----:B------:R-:W-:-:S02]  /*19090*/  LOP3.LUT R2, R91, 0xffff, RZ, 0xc0, !PT ;  /* 0x0000ffff5b027812 */ /* 0x000fc400078ec0ff */
[----:B------:R-:W-:Y:S02]  /*190a0*/  PRMT R93, R5, 0x3340, R4 ;  /* 0x00003340055d7816 */ /* 0x000fe40000000004 */
[----:B------:R-:W-:Y:S02]  /*190b0*/  LOP3.LUT R5, R82, 0xffff, RZ, 0xc0, !PT ;  /* 0x0000ffff52057812 */ /* 0x000fe400078ec0ff */
[----:B------:R-:W-:Y:S02]  /*190c0*/  LOP3.LUT R4, R87, 0xffff, RZ, 0xc0, !PT ;  /* 0x0000ffff57047812 */ /* 0x000fe400078ec0ff */
[----:B------:R-:W-:Y:S02]  /*190d0*/  PRMT R91, R3, 0x3340, R2 ;  /* 0x00003340035b7816 */ /* 0x000fe40000000002 */
[----:B------:R-:W-:Y:S02]  /*190e0*/  LOP3.LUT R2, R89, 0xffff, RZ, 0xc0, !PT ;  /* 0x0000ffff59027812 */ /* 0x000fe400078ec0ff */
[----:B------:R-:W-:-:S02]  /*190f0*/  PRMT R89, R5, 0x3340, R4 ;  /* 0x0000334005597816 */ /* 0x000fc40000000004 */
[----:B------:R-:W-:Y:S02]  /*19100*/  LOP3.LUT R5, R228, 0xffff, RZ, 0xc0, !PT ;  /* 0x0000ffffe4057812 */ /* 0x000fe400078ec0ff */
[----:B------:R-:W-:Y:S01]  /*19110*/  LOP3.LUT R4, R226, 0xffff, RZ, 0xc0, !PT ;  /* 0x0000ffffe2047812 */ /* 0x000fe200078ec0ff */
[----:B------:R-:W2:Y:S01]  /*19120*/  LDL.LU R228, [R1+0x18ac] ;  /* 0x0018ac0001e47983 */ /* 0x000ea20000300800 */
[----:B------:R-:W-:Y:S02]  /*19130*/  LOP3.LUT R3, R84, 0xffff, RZ, 0xc0, !PT ;  /* 0x0000ffff54037812 */ /* 0x000fe400078ec0ff */
[----:B------:R-:W-:Y:S02]  /*19140*/  PRMT R84, R5, 0x3340, R4 ;  /* 0x0000334005547816 */ /* 0x000fe40000000004 */
[----:B------:R-:W-:Y:S02]  /*19150*/  LOP3.LUT R5, R224, 0xffff, RZ, 0xc0, !PT ;  /* 0x0000ffffe0057812 */ /* 0x000fe400078ec0ff */
[----:B------:R-:W-:-:S02]  /*19160*/  LOP3.LUT R4, R222, 0xffff, RZ, 0xc0, !PT ;  /* 0x0000ffffde047812 */ /* 0x000fc400078ec0ff */
[----:B------:R-:W-:Y:S02]  /*19170*/  PRMT R87, R3, 0x3340, R2 ;  /* 0x0000334003577816 */ /* 0x000fe40000000002 */
[----:B------:R-:W-:Y:S02]  /*19180*/  LOP3.LUT R3, R227, 0xffff, RZ, 0xc0, !PT ;  /* 0x0000ffffe3037812 */ /* 0x000fe400078ec0ff */
[----:B------:R-:W-:Y:S01]  /*19190*/  LOP3.LUT R2, R225, 0xffff, RZ, 0xc0, !PT ;  /* 0x0000ffffe1027812 */ /* 0x000fe200078ec0ff */
[----:B------:R-:W3:Y:S01]  /*191a0*/  LDL.LU R227, [R1+0x18a8] ;  /* 0x0018a80001e37983 */ /* 0x000ee20000300800 */
[----:B------:R-:W-:Y:S02]  /*191b0*/  PRMT R80, R5, 0x3340, R4 ;  /* 0x0000334005507816 */ /* 0x000fe40000000004 */
[----:B------:R-:W-:Y:S01]  /*191c0*/  LOP3.LUT R5, R215, 0xffff, RZ, 0xc0, !PT ;  /* 0x0000ffffd7057812 */ /* 0x000fe200078ec0ff */
[----:B------:R-:W4:Y:S01]  /*191d0*/  LDL.LU R226, [R1+0x18a4] ;  /* 0x0018a40001e27983 */ /* 0x000f220000300800 */
[----:B------:R-:W-:-:S02]  /*191e0*/  LOP3.LUT R4, R85, 0xffff, RZ, 0xc0, !PT ;  /* 0x0000ffff55047812 */ /* 0x000fc400078ec0ff */
[----:B------:R-:W-:Y:S01]  /*191f0*/  PRMT R82, R3, 0x3340, R2 ;  /* 0x0000334003527816 */ /* 0x000fe20000000002 */
[----:B------:R-:W3:Y:S01]  /*19200*/  LDL.LU R225, [R1+0x18a0] ;  /* 0x0018a00001e17983 */ /* 0x000ee20000300800 */
[----:B------:R-:W-:Y:S02]  /*19210*/  LOP3.LUT R3, R223, 0xffff, RZ, 0xc0, !PT ;  /* 0x0000ffffdf037812 */ /* 0x000fe400078ec0ff */
        /* <DEDUP_REMOVED lines=10> */
[----:B------:R-:W3:Y:S01]  /*192c0*/  LDL.LU R221, [R1+0x1890] ;  /* 0x0018900001dd7983 */ /* 0x000ee20000300800 */
[----:B------:R-:W-:Y:S02]  /*192d0*/  PRMT R81, R5, 0x3340, R4 ;  /* 0x0000334005517816 */ /* 0x000fe40000000004 */
[----:B------:R-:W-:Y:S02]  /*192e0*/  LOP3.LUT R5, R211, 0xffff, RZ, 0xc0, !PT ;  /* 0x0000ffffd3057812 */ /* 0x000fe400078ec0ff */
[----:B------:R-:W-:-:S02]  /*192f0*/  LOP3.LUT R4, R76, 0xffff, RZ, 0xc0, !PT ;  /* 0x0000ffff4c047812 */ /* 0x000fc400078ec0ff */
[----:B------:R-:W-:Y:S02]  /*19300*/  PRMT R83, R3, 0x3340, R2 ;  /* 0x0000334003537816 */ /* 0x000fe40000000002 */
[----:B------:R-:W-:Y:S02]  /*19310*/  LOP3.LUT R3, R212, 0xffff, RZ, 0xc0, !PT ;  /* 0x0000ffffd4037812 */ /* 0x000fe400078ec0ff */
[----:B------:R-:W-:Y:S02]  /*19320*/  LOP3.LUT R2, R79, 0xffff, RZ, 0xc0, !PT ;  /* 0x0000ffff4f027812 */ /* 0x000fe400078ec0ff */
        /* <DEDUP_REMOVED lines=35> */
[----:B------:R-:W-:Y:S02]  /*19560*/  PRMT R69, R5, 0x3340, R4 ;  /* 0x0000334005457816 */ /* 0x000fe40000000004 */
[----:B------:R-:W-:Y:S02]  /*19570*/  LOP3.LUT R2, R19, 0xffff, RZ, 0xc0, !PT ;  /* 0x0000ffff13027812 */ /* 0x000fe400078ec0ff */
[----:B------:R-:W-:Y:S02]  /*19580*/  LOP3.LUT R5, R16, 0xffff, RZ, 0xc0, !PT ;  /* 0x0000ffff10057812 */ /* 0x000fe400078ec0ff */
[----:B------:R-:W-:-:S02]  /*19590*/  PRMT R20, R206, 0x5410, R207 ;  /* 0x00005410ce147816 */ /* 0x000fc400000000cf */
[----:B------:R-:W-:Y:S02]  /*195a0*/  PRMT R21, R200, 0x5410, R201 ;  /* 0x00005410c8157816 */ /* 0x000fe400000000c9 */
[----:B------:R-:W-:Y:S02]  /*195b0*/  PRMT R22, R102, 0x5410, R196 ;  /* 0x0000541066167816 */ /* 0x000fe400000000c4 */
[----:B------:R-:W-:Y:S01]  /*195c0*/  PRMT R23, R191, 0x5410, R192 ;  /* 0x00005410bf177816 */ /* 0x000fe200000000c0 */
[----:B------:R-:W2:Y:S01]  /*195d0*/  LDL R102, [R1+0x788] ;  /* 0x0007880001667983 */ /* 0x000ea20000100800 */
[----:B------:R-:W-:Y:S02]  /*195e0*/  PRMT R16, R204, 0x5410, R205 ;  /* 0x00005410cc107816 */ /* 0x000fe400000000cd */
[----:B------:R-:W-:Y:S02]  /*195f0*/  PRMT R17, R198, 0x5410, R199 ;  /* 0x00005410c6117816 */ /* 0x000fe400000000c7 */
[----:B------:R-:W-:Y:S01]  /*19600*/  PRMT R19, R189, 0x5410, R190 ;  /* 0x00005410bd137816 */ /* 0x000fe200000000be */
[----:B------:R-:W-:Y:S04]  /*19610*/  STS.128 [R142+UR58+0x2000], R20 ;  /* 0x002000148e007988 */ /* 0x000fe80008000c3a */
[----:B------:R0:W-:Y:S02]  /*19620*/  STS.128 [R142+UR58+0x4000], R16 ;  /* 0x004000108e007988 */ /* 0x0001e40008000c3a */
[----:B0-----:R-:W-:-:S02]  /*19630*/  PRMT R19, R62, 0x5410, R127 ;  /* 0x000054103e137816 */ /* 0x001fc4000000007f */
[----:B------:R-:W4:Y:S01]  /*19640*/  LDL R62, [R1+0x784] ;  /* 0x00078400013e7983 */ /* 0x000f220000100800 */
[----:B------:R-:W-:Y:S02]  /*19650*/  PRMT R63, R3, 0x3340, R2 ;  /* 0x00003340033f7816 */ /* 0x000fe40000000002 */
[----:B------:R-:W-:Y:S02]  /*19660*/  LOP3.LUT R3, R15, 0xffff, RZ, 0xc0, !PT ;  /* 0x0000ffff0f037812 */ /* 0x000fe400078ec0ff */
[----:B------:R-:W-:-:S04]  /*19670*/  LOP3.LUT R2, R10, 0xffff, RZ, 0xc0, !PT ;  /* 0x0000ffff0a027812 */ /* 0x000fc800078ec0ff */
[----:B------:R-:W-:Y:S02]  /*19680*/  PRMT R67, R3, 0x3340, R2 ;  /* 0x0000334003437816 */ /* 0x000fe40000000002 */
[----:B------:R-:W-:Y:S02]  /*19690*/  LOP3.LUT R3, R14, 0xffff, RZ, 0xc0, !PT ;  /* 0x0000ffff0e037812 */ /* 0x000fe400078ec0ff */
[----:B------:R-:W-:-:S04]  /*196a0*/  LOP3.LUT R2, R8, 0xffff, RZ, 0xc0, !PT ;  /* 0x0000ffff08027812 */ /* 0x000fc800078ec0ff */
[----:B------:R-:W-:Y:S02]  /*196b0*/  PRMT R2, R3, 0x3340, R2 ;  /* 0x0000334003027816 */ /* 0x000fe40000000002 */
[----:B------:R-:W3:Y:S01]  /*196c0*/  LDL R3, [R1+0x780] ;  /* 0x0007800001037983 */ /* 0x000ee20000100800 */
[----:B------:R-:W-:Y:S02]  /*196d0*/  LOP3.LUT R4, R9, 0xffff, RZ, 0xc0, !PT ;  /* 0x0000ffff09047812 */ /* 0x000fe400078ec0ff */
[----:B------:R-:W-:Y:S02]  /*196e0*/  PRMT R12, R202, 0x5410, R203 ;  /* 0x00005410ca0c7816 */ /* 0x000fe400000000cb */
[----:B------:R-:W-:Y:S02]  /*196f0*/  PRMT R13, R197, 0x5410, R13 ;  /* 0x00005410c50d7816 */ /* 0x000fe4000000000d */
[----:B------:R-:W-:Y:S02]  /*19700*/  PRMT R14, R193, 0x5410, R194 ;  /* 0x00005410c10e7816 */ /* 0x000fe400000000c2 */
[----:B------:R-:W-:-:S02]  /*19710*/  PRMT R15, R187, 0x5410, R188 ;  /* 0x00005410bb0f7816 */ /* 0x000fc400000000bc */
[----:B------:R-:W-:Y:S02]  /*19720*/  PRMT R8, R185, 0x5410, R186 ;  /* 0x00005410b9087816 */ /* 0x000fe400000000ba */
[----:B------:R-:W-:Y:S02]  /*19730*/  PRMT R9, R150, 0x5410, R151 ;  /* 0x0000541096097816 */ /* 0x000fe40000000097 */
[----:B------:R-:W-:Y:S02]  /*19740*/  PRMT R10, R146, 0x5410, R147 ;  /* 0x00005410920a7816 */ /* 0x000fe40000000093 */
[----:B------:R-:W-:Y:S02]  /*19750*/  PRMT R11, R144, 0x5410, R11 ;  /* 0x00005410900b7816 */ /* 0x000fe4000000000b */
[----:B------:R-:W-:Y:S02]  /*19760*/  PRMT R65, R5, 0x3340, R4 ;  /* 0x0000334005417816 */ /* 0x000fe40000000004 */
[----:B------:R-:W-:-:S02]  /*19770*/  PRMT R4, R183, 0x5410, R184 ;  /* 0x00005410b7047816 */ /* 0x000fc400000000b8 */
[----:B------:R-:W-:Y:S02]  /*19780*/  PRMT R5, R148, 0x5410, R149 ;  /* 0x0000541094057816 */ /* 0x000fe40000000095 */
[----:B------:R-:W-:Y:S02]  /*19790*/  PRMT R6, R145, 0x5410, R6 ;  /* 0x0000541091067816 */ /* 0x000fe40000000006 */
[----:B------:R-:W-:Y:S01]  /*197a0*/  PRMT R7, R143, 0x5410, R7 ;  /* 0x000054108f077816 */ /* 0x000fe20000000007 */
[----:B------:R0:W-:Y:S01]  /*197b0*/  STS.128 [R142+UR58+0x6000], R12 ;  /* 0x0060000c8e007988 */ /* 0x0001e20008000c3a */
[----:B------:R-:W-:Y:S02]  /*197c0*/  PRMT R20, R140, 0x5410, R141 ;  /* 0x000054108c147816 */ /* 0x000fe4000000008d */
[----:B------:R-:W-:Y:S02]  /*197d0*/  PRMT R21, R136, 0x5410, R137 ;  /* 0x0000541088157816 */ /* 0x000fe40000000089 */
[----:B------:R-:W-:-:S02]  /*197e0*/  PRMT R22, R132, 0x5410, R133 ;  /* 0x0000541084167816 */ /* 0x000fc40000000085 */
[----:B------:R-:W-:Y:S02]  /*197f0*/  PRMT R23, R128, 0x5410, R129 ;  /* 0x0000541080177816 */ /* 0x000fe40000000081 */
[----:B------:R-:W-:Y:S02]  /*19800*/  PRMT R16, R138, 0x5410, R139 ;  /* 0x000054108a107816 */ /* 0x000fe4000000008b */
[----:B------:R-:W-:Y:S02]  /*19810*/  PRMT R17, R134, 0x5410, R135 ;  /* 0x0000541086117816 */ /* 0x000fe40000000087 */
[----:B------:R-:W-:Y:S02]  /*19820*/  PRMT R18, R130, 0x5410, R131 ;  /* 0x0000541082127816 */ /* 0x000fe40000000083 */
[----:B0-----:R-:W-:Y:S02]  /*19830*/  PRMT R12, R125, 0x5410, R126 ;  /* 0x000054107d0c7816 */ /* 0x001fe4000000007e */
[----:B------:R-:W-:-:S02]  /*19840*/  PRMT R13, R119, 0x5410, R120 ;  /* 0x00005410770d7816 */ /* 0x000fc40000000078 */
[----:B------:R-:W-:Y:S02]  /*19850*/  PRMT R14, R113, 0x5410, R114 ;  /* 0x00005410710e7816 */ /* 0x000fe40000000072 */
[----:B------:R-:W-:Y:S01]  /*19860*/  PRMT R15, R107, 0x5410, R108 ;  /* 0x000054106b0f7816 */ /* 0x000fe2000000006c */
[----:B------:R-:W0:Y:S01]  /*19870*/  S2R R183, SR_TID.X ;  /* 0x0000000000b77919 */ /* 0x000e220000002100 */
[----:B------:R-:W1:Y:S01]  /*19880*/  S2R R215, SR_TID.X ;  /* 0x0000000000d77919 */ /* 0x000e620000002100 */
[----:B--2---:R2:W-:Y:S04]  /*19890*/  STS.128 [R102+UR58], R8 ;  /* 0x0000000866007988 */ /* 0x0045e80008000c3a */
[----:B------:R-:W-:Y:S04]  /*198a0*/  STS.128 [R102+UR58+0x2000], R4 ;  /* 0x0020000466007988 */ /* 0x000fe80008000c3a */
[----:B------:R-:W-:Y:S04]  /*198b0*/  STS.128 [R102+UR58+0x4000], R20 ;  /* 0x0040001466007988 */ /* 0x000fe80008000c3a */
[----:B------:R0:W-:Y:S01]  /*198c0*/  STS.128 [R102+UR58+0x6000], R16 ;  /* 0x0060001066007988 */ /* 0x0001e20008000c3a */
[----:B--2---:R-:W-:-:S02]  /*198d0*/  PRMT R8, R123, 0x5410, R124 ;  /* 0x000054107b087816 */ /* 0x004fc4000000007c */
[----:B------:R-:W-:Y:S02]  /*198e0*/  PRMT R9, R117, 0x5410, R118 ;  /* 0x0000541075097816 */ /* 0x000fe40000000076 */
[----:B------:R-:W-:Y:S02]  /*198f0*/  PRMT R10, R111, 0x5410, R112 ;  /* 0x000054106f0a7816 */ /* 0x000fe40000000070 */
[----:B------:R-:W-:Y:S01]  /*19900*/  PRMT R11, R105, 0x5410, R106 ;  /* 0x00005410690b7816 */ /* 0x000fe2000000006a */
[----:B----4-:R2:W-:Y:S01]  /*19910*/  STS.128 [R62+UR58], R12 ;  /* 0x0000000c3e007988 */ /* 0x0105e20008000c3a */
[----:B0-----:R-:W-:-:S03]  /*19920*/  PRMT R16, R92, 0x5410, R93 ;  /* 0x000054105c107816 */ /* 0x001fc6000000005d */
[----:B------:R0:W-:Y:S01]  /*19930*/  STS.128 [R62+UR58+0x2000], R8 ;  /* 0x002000083e007988 */ /* 0x0001e20008000c3a */
[----:B------:R-:W-:Y:S02]  /*19940*/  PRMT R23, R94, 0x5410, R95 ;  /* 0x000054105e177816 */ /* 0x000fe4000000005f */
[----:B------:R-:W-:Y:S02]  /*19950*/  PRMT R22, R96, 0x5410, R97 ;  /* 0x0000541060167816 */ /* 0x000fe40000000061 */
[----:B------:R-:W-:Y:S02]  /*19960*/  PRMT R21, R98, 0x5410, R99 ;  /* 0x0000541062157816 */ /* 0x000fe40000000063 */
[----:B------:R-:W-:Y:S02]  /*19970*/  PRMT R20, R100, 0x5410, R101 ;  /* 0x0000541064147816 */ /* 0x000fe40000000065 */
[----:B--2---:R-:W-:Y:S02]  /*19980*/  PRMT R12, R90, 0x5410, R91 ;  /* 0x000054105a0c7816 */ /* 0x004fe4000000005b */
[----:B0-----:R-:W-:-:S02]  /*19990*/  PRMT R8, R88, 0x5410, R89 ;  /* 0x0000541058087816 */ /* 0x001fc40000000059 */
[----:B------:R-:W2:Y:S04]  /*199a0*/  LDL.LU.64 R88, [R1+0x400] ;  /* 0x0004000001587983 */ /* 0x000ea80000300a00 */
[----:B------:R-:W2:Y:S04]  /*199b0*/  LDL.LU.64 R90, [R1+0x408] ;  /* 0x00040800015a7983 */ /* 0x000ea80000300a00 */
[----:B------:R-:W2:Y:S01]  /*199c0*/  LDL.LU.64 R92, [R1+0x410] ;  /* 0x00041000015c7983 */ /* 0x000ea20000300a00 */
[----:B------:R-:W-:-:S03]  /*199d0*/  PRMT R7, R103, 0x5410, R104 ;  /* 0x0000541067077816 */ /* 0x000fc60000000068 */
        /* <DEDUP_REMOVED lines=31> */
[----:B------:R-:W2:Y:S01]  /*19bd0*/  LDL.LU.64 R150, [R1+0x4f8] ;  /* 0x0004f80001967983 */ /* 0x000ea20000300a00 */
[----:B------:R-:W-:-:S02]  /*19be0*/  PRMT R17, R84, 0x5410, R85 ;  /* 0x0000541054117816 */ /* 0x000fc40000000055 */
[----:B------:R-:W-:Y:S02]  /*19bf0*/  PRMT R18, R76, 0x5410, R77 ;  /* 0x000054104c127816 */ /* 0x000fe4000000004d */
[----:B------:R-:W-:Y:S01]  /*19c00*/  PRMT R19, R68, 0x5410, R69 ;  /* 0x0000541044137816 */ /* 0x000fe20000000045 */
[----:B------:R0:W-:Y:S01]  /*19c10*/  STS.128 [R62+UR58+0x4000], R4 ;  /* 0x004000043e007988 */ /* 0x0001e20008000c3a */
[----:B------:R-:W-:Y:S02]  /*19c20*/  PRMT R13, R82, 0x5410, R83 ;  /* 0x00005410520d7816 */ /* 0x000fe40000000053 */
[----:B------:R-:W-:Y:S02]  /*19c30*/  PRMT R14, R74, 0x5410, R75 ;  /* 0x000054104a0e7816 */ /* 0x000fe4000000004b */
[----:B------:R-:W-:Y:S02]  /*19c40*/  PRMT R15, R66, 0x5410, R67 ;  /* 0x00005410420f7816 */ /* 0x000fe40000000043 */
[----:B------:R-:W-:-:S02]  /*19c50*/  PRMT R9, R80, 0x5410, R81 ;  /* 0x0000541050097816 */ /* 0x000fc40000000051 */
[----:B------:R-:W-:Y:S02]  /*19c60*/  PRMT R10, R72, 0x5410, R73 ;  /* 0x00005410480a7816 */ /* 0x000fe40000000049 */
[----:B------:R-:W-:Y:S01]  /*19c70*/  PRMT R11, R64, 0x5410, R65 ;  /* 0x00005410400b7816 */ /* 0x000fe20000000041 */
[----:B------:R-:W-:Y:S01]  /*19c80*/  STS.128 [R62+UR58+0x6000], R20 ;  /* 0x006000143e007988 */ /* 0x000fe20008000c3a */
[----:B------:R-:W-:Y:S02]  /*19c90*/  LOP3.LUT R183, R183, 0x7f, RZ, 0xc0, !PT ;  /* 0x0000007fb7b77812 */ /* 0x000fe400078ec0ff */
[----:B0-----:R-:W-:Y:S02]  /*19ca0*/  PRMT R4, R86, 0x5410, R87 ;  /* 0x0000541056047816 */ /* 0x001fe40000000057 */
[----:B------:R-:W-:Y:S02]  /*19cb0*/  PRMT R5, R78, 0x5410, R79 ;  /* 0x000054104e057816 */ /* 0x000fe4000000004f */
[----:B------:R-:W-:-:S02]  /*19cc0*/  PRMT R6, R70, 0x5410, R71 ;  /* 0x0000541046067816 */ /* 0x000fc40000000047 */
[----:B------:R-:W-:Y:S01]  /*19cd0*/  PRMT R7, R63, 0x5410, R2 ;  /* 0x000054103f077816 */ /* 0x000fe20000000002 */
[----:B---3--:R-:W-:Y:S04]  /*19ce0*/  STS.128 [R3+UR58], R16 ;  /* 0x0000001003007988 */ /* 0x008fe80008000c3a */
[----:B------:R-:W-:Y:S04]  /*19cf0*/  STS.128 [R3+UR58+0x2000], R12 ;  /* 0x0020000c03007988 */ /* 0x000fe80008000c3a */
[----:B------:R-:W-:Y:S04]  /*19d00*/  STS.128 [R3+UR58+0x4000], R8 ;  /* 0x0040000803007988 */ /* 0x000fe80008000c3a */
[----:B------:R-:W-:Y:S04]  /*19d10*/  STS.128 [R3+UR58+0x6000], R4 ;  /* 0x0060000403007988 */ /* 0x000fe80008000c3a */
[----:B------:R-:W-:Y:S04]  /*19d20*/  STS.U8 [R183+UR58+0x8000], R61 ;  /* 0x0080003db7007988 */ /* 0x000fe8000800003a */
[----:B------:R-:W-:Y:S04]  /*19d30*/  STS.U8 [R183+UR58+0x8200], R60 ;  /* 0x0082003cb7007988 */ /* 0x000fe8000800003a */
[----:B------:R-:W-:Y:S04]  /*19d40*/  STS.U8 [R183+UR58+0x8400], R59 ;  /* 0x0084003bb7007988 */ /* 0x000fe8000800003a */
[----:B------:R-:W-:Y:S04]  /*19d50*/  STS.U8 [R183+UR58+0x8600], R58 ;  /* 0x0086003ab7007988 */ /* 0x000fe8000800003a */
[----:B------:R-:W-:Y:S04]  /*19d60*/  STS.U8 [R183+UR58+0x8800], R57 ;  /* 0x00880039b7007988 */ /* 0x000fe8000800003a */
[----:B------:R-:W-:Y:S01]  /*19d70*/  STS.U8 [R183+UR58+0x8a00], R56 ;  /* 0x008a0038b7007988 */ /* 0x000fe2000800003a */
[----:B-1----:R-:W-:-:S03]  /*19d80*/  LOP3.LUT R215, R215, 0x7f, RZ, 0xc0, !PT ;  /* 0x0000007fd7d77812 */ /* 0x002fc600078ec0ff */
[----:B------:R-:W-:Y:S04]  /*19d90*/  STS.U8 [R183+UR58+0x8c00], R55 ;  /* 0x008c0037b7007988 */ /* 0x000fe8000800003a */
[----:B------:R-:W-:Y:S04]  /*19da0*/  STS.U8 [R183+UR58+0x8e00], R54 ;  /* 0x008e0036b7007988 */ /* 0x000fe8000800003a */
[----:B------:R-:W-:Y:S04]  /*19db0*/  STS.U8 [R183+UR58+0x9000], R53 ;  /* 0x00900035b7007988 */ /* 0x000fe8000800003a */
[----:B------:R-:W-:Y:S04]  /*19dc0*/  STS.U8 [R183+UR58+0x9200], R52 ;  /* 0x00920034b7007988 */ /* 0x000fe8000800003a */
[----:B------:R-:W-:Y:S04]  /*19dd0*/  STS.U8 [R183+UR58+0x9400], R51 ;  /* 0x00940033b7007988 */ /* 0x000fe8000800003a */
[----:B------:R-:W-:Y:S04]  /*19de0*/  STS.U8 [R183+UR58+0x9600], R50 ;  /* 0x00960032b7007988 */ /* 0x000fe8000800003a */
[----:B------:R0:W-:Y:S04]  /*19df0*/  STS.U8 [R183+UR58+0x9800], R31 ;  /* 0x0098001fb7007988 */ /* 0x0001e8000800003a */
[----:B------:R-:W-:Y:S01]  /*19e00*/  STS.U8 [R183+UR58+0x9a00], R49 ;  /* 0x009a0031b7007988 */ /* 0x000fe2000800003a */
[----:B0-----:R-:W-:-:S03]  /*19e10*/  LOP3.LUT R31, R215, 0x10, RZ, 0x3c, !PT ;  /* 0x00000010d71f7812 */ /* 0x001fc600078e3cff */
[----:B------:R-:W-:Y:S04]  /*19e20*/  STS.U8 [R183+UR58+0x9c00], R48 ;  /* 0x009c0030b7007988 */ /* 0x000fe8000800003a */
        /* <DEDUP_REMOVED lines=8> */
[----:B------:R-:W-:Y:S01]  /*19eb0*/  STS.U8 [R31+UR58+0x8e80], R39 ;  /* 0x008e80271f007988 */ /* 0x000fe2000800003a */
[----:B------:R-:W-:-:S03]  /*19ec0*/  LOP3.LUT R3, R183, 0x20, RZ, 0x3c, !PT ;  /* 0x00000020b7037812 */ /* 0x000fc600078e3cff */
        /* <DEDUP_REMOVED lines=13> */
[----:B------:R0:W-:Y:S04]  /*19fa0*/  STS.U8 [R3+UR58+0x8b00], R24 ;  /* 0x008b001803007988 */ /* 0x0001e8000800003a */
[----:B0-----:R-:W3:Y:S04]  /*19fb0*/  LDL.LU.64 R24, [R1+0x300] ;  /* 0x0003000001187983 */ /* 0x001ee80000300a00 */
[----:B------:R-:W3:Y:S04]  /*19fc0*/  LDL.LU.64 R26, [R1+0x308] ;  /* 0x00030800011a7983 */ /* 0x000ee80000300a00 */
        /* <DEDUP_REMOVED lines=26> */
[----:B------:R-:W-:Y:S04]  /*1a170*/  STS.U8 [R3+UR58+0x8d00], R252 ;  /* 0x008d00fc03007988 */ /* 0x000fe8000800003a */
[----:B------:R-:W3:Y:S04]  /*1a180*/  LDL.LU.64 R80, [R1+0x3e0] ;  /* 0x0003e00001507983 */ /* 0x000ee80000300a00 */
[----:B------:R-:W-:Y:S01]  /*1a190*/  STS.U8 [R3+UR58+0x8f00], R251 ;  /* 0x008f00fb03007988 */ /* 0x000fe2000800003a */
[----:B------:R-:W-:-:S03]  /*1a1a0*/  LOP3.LUT R2, R183, 0x30, RZ, 0x3c, !PT ;  /* 0x00000030b7027812 */ /* 0x000fc600078e3cff */
[----:B------:R-:W3:Y:S04]  /*1a1b0*/  LDL.LU.64 R82, [R1+0x3e8] ;  /* 0x0003e80001527983 */ /* 0x000ee80000300a00 */
[----:B------:R-:W-:Y:S04]  /*1a1c0*/  STS.U8 [R3+UR58+0x9100], R250 ;  /* 0x009100fa03007988 */ /* 0x000fe8000800003a */
[----:B------:R-:W3:Y:S04]  /*1a1d0*/  LDL.LU.64 R84, [R1+0x3f0] ;  /* 0x0003f00001547983 */ /* 0x000ee80000300a00 */
[----:B------:R-:W-:Y:S04]  /*1a1e0*/  STS.U8 [R3+UR58+0x9300], R249 ;  /* 0x009300f903007988 */ /* 0x000fe8000800003a */
[----:B------:R-:W3:Y:S04]  /*1a1f0*/  LDL.LU.64 R86, [R1+0x3f8] ;  /* 0x0003f80001567983 */ /* 0x000ee80000300a00 */
        /* <DEDUP_REMOVED lines=22> */
[----:B------:R0:W-:Y:S06]  /*1a360*/  MEMBAR.ALL.CTA ;  /* 0x0000000000007992 */ /* 0x0001ec0000008000 */
[----:B0-----:R-:W0:Y:S01]  /*1a370*/  FENCE.VIEW.ASYNC.S ;  /* 0x00000000000073c6 */ /* 0x001e220000000000 */
[----:B------:R-:W-:Y:S01]  /*1a380*/  UMOV UR13, 0x80000020 ;  /* 0x80000020000d7882 */ /* 0x000fe20000000000 */
[----:B------:R-:W-:Y:S01]  /*1a390*/  UIADD3.64 UR52, UR8, 0xfe, URZ ;  /* 0x000000fe08347897 */ /* 0x000fe2000fffe03f */
[----:B------:R-:W-:Y:S01]  /*1a3a0*/  UMOV UR54, UR14 ;  /* 0x0000000e00367c82 */ /* 0x000fe20008000000 */
[----:B------:R-:W-:Y:S01]  /*1a3b0*/  UMOV UR55, UR15 ;  /* 0x0000000f00377c82 */ /* 0x000fe20008000000 */
[----:B------:R-:W-:Y:S01]  /*1a3c0*/  UIADD3.64 UR48, UR8, 0x100, URZ ;  /* 0x0000010008307897 */ /* 0x000fe2000fffe03f */
[----:B------:R-:W4:Y:S01]  /*1a3d0*/  LDL.LU R214, [R1+0x128c] ;  /* 0x00128c0001d67983 */ /* 0x000f220000300800 */
[----:B------:R-:W-:Y:S01]  /*1a3e0*/  UMOV UR50, UR10 ;  /* 0x0000000a00327c82 */ /* 0x000fe20008000000 */
[----:B------:R-:W-:-:S02]  /*1a3f0*/  UMOV UR51, UR11 ;  /* 0x0000000b00337c82 */ /* 0x000fc40008000000 */
[----:B------:R-:W4:Y:S01]  /*1a400*/  LDL.LU R215, [R1+0x71c] ;  /* 0x00071c0001d77983 */ /* 0x000f220000300800 */
[----:B0-----:R-:W-:Y:S06]  /*1a410*/  BAR.SYNC.DEFER_BLOCKING 0x0 ;  /* 0x0000000000007b1d */ /* 0x001fec0000010000 */
[----:B--2---:R-:W-:-:S06]  /*1a420*/  WARPGROUP.ARRIVE ;  /* 0x00000000000079c5 */ /* 0x004fcc0000000000 */
[----:B------:R-:W-:Y:S03]  /*1a430*/  QGMMA.64x128x32.F32.E4M3.E4M3 R88, gdesc[UR12], R88, gsb0 ;  /* 0x01e000000c5879f3 */ /* 0x000fe60008000858 */
[----:B------:R-:W-:Y:S02]  /*1a440*/  WARPGROUP.DEPBAR.LE gsb0, 0x0 ;  /* 0x00008000000079c5 */ /* 0x000fe40000010000 */
[----:B------:R-:W-:-:S07]  /*1a450*/  WARPGROUP.ARRIVE ;  /* 0x00000000000079c5 */ /* 0x000fce0000000000 */
[----:B------:R-:W-:Y:S03]  /*1a460*/  QGMMA.64x128x32.F32.E4M3.E4M3 R88, gdesc[UR8], R88, gsb0 ;  /* 0x01e00000085879f3 */ /* 0x000fe60008000858 */
[----:B------:R-:W-:Y:S02]  /*1a470*/  WARPGROUP.DEPBAR.LE gsb0, 0x0 ;  /* 0x00008000000079c5 */ /* 0x000fe40000010000 */
[----:B---3--:R-:W-:-:S07]  /*1a480*/  WARPGROUP.ARRIVE ;  /* 0x00000000000079c5 */ /* 0x008fce0000000000 */
[----:B------:R-:W-:Y:S01]  /*1a490*/  QGMMA.64x128x32.F32.E4M3.E4M3 R24, gdesc[UR52], R24, gsb0 ;  /* 0x01e00000341879f3 */ /* 0x000fe20008000818 */
        /* <DEDUP_REMOVED lines=10> */
[----:B------:R-:W-:Y:S01]  /*1a540*/  STL.64 [R1+0x450], R108 ;  /* 0x0004506c01007387 */ /* 0x000fe20000100a00 */
[----:B------:R-:W-:-:S02]  /*1a550*/  WARPGROUP.DEPBAR.LE gsb0, 0x0 ;  /* 0x00008000000079c5 */ /* 0x000fc40000010000 */
[----:B------:R-:W-:-:S06]  /*1a560*/  WARPGROUP.ARRIVE ;  /* 0x00000000000079c5 */ /* 0x000fcc0000000000 */
        /* <DEDUP_REMOVED lines=22> */
[----:B------:R-:W2:Y:S04]  /*1a6d0*/  LDL.LU R208, [R1+0x1288] ;  /* 0x0012880001d07983 */ /* 0x000ea80000300800 */
[----:B------:R-:W3:Y:S01]  /*1a6e0*/  LDL.LU R209, [R1+0x1284] ;  /* 0x0012840001d17983 */ /* 0x000ee20000300800 */
[----:B------:R-:W-:-:S03]  /*1a6f0*/  WARPGROUP.DEPBAR.LE gsb0, 0x0 ;  /* 0x00008000000079c5 */ /* 0x000fc60000010000 */
[----:B------:R0:W-:Y:S04]  /*1a700*/  STL.64 [R1+0x300], R24 ;  /* 0x0003001801007387 */ /* 0x0001e80000100a00 */
        /* <DEDUP_REMOVED lines=31> */
[----:B------:R-:W3:Y:S04]  /*1a900*/  LDL.LU R210, [R1+0x1280] ;  /* 0x0012800001d27983 */ /* 0x000ee80000300800 */
[----:B0-----:R-:W2:Y:S04]  /*1a910*/  LDL.LU.64 R24, [R1+0x200] ;  /* 0x0002000001187983 */ /* 0x001ea80000300a00 */
[----:B-1----:R-:W2:Y:S04]  /*1a920*/  LDL.LU.64 R26, [R1+0x208] ;  /* 0x00020800011a7983 */ /* 0x002ea80000300a00 */
[----:B----4-:R-:W2:Y:S04]  /*1a930*/  LDL.LU.64 R28, [R1+0x210] ;  /* 0x00021000011c7983 */ /* 0x010ea80000300a00 */
        /* <DEDUP_REMOVED lines=29> */
[----:B------:R-:W-:-:S03]  /*1ab10*/  R2UR UR49, R214 ;  /* 0x00000000d63172ca */ /* 0x000fc600000e0000 */
[----:B------:R-:W4:Y:S04]  /*1ab20*/  LDL.LU R211, [R1+0x127c] ;  /* 0x00127c0001d37983 */ /* 0x000f280000300800 */
[----:B------:R-:W4:Y:S04]  /*1ab30*/  LDL.LU R212, [R1+0x1278] ;  /* 0x0012780001d47983 */ /* 0x000f280000300800 */
[----:B------:R-:W4:Y:S04]  /*1ab40*/  LDL.LU R213, [R1+0x1274] ;  /* 0x0012740001d57983 */ /* 0x000f280000300800 */
[----:B------:R-:W4:Y:S04]  /*1ab50*/  LDL.LU R214, [R1+0x1270] ;  /* 0x0012700001d67983 */ /* 0x000f280000300800 */
        /* <DEDUP_REMOVED lines=31> */
[----:B------:R-:W3:Y:S01]  /*1ad50*/  LDL.LU.64 R150, [R1+0x1f8] ;  /* 0x0001f80001967983 */ /* 0x000ee20000300a00 */
[----:B------:R-:W-:Y:S01]  /*1ad60*/  UIADD3.64 UR52, UR8, 0x1fe, URZ ;  /* 0x000001fe08347897 */ /* 0x000fe2000fffe03f */
[----:B------:R-:W-:Y:S01]  /*1ad70*/  UMOV UR54, UR14 ;  /* 0x0000000e00367c82 */ /* 0x000fe20008000000 */
[----:B------:R-:W-:Y:S01]  /*1ad80*/  UMOV UR55, UR15 ;  /* 0x0000000f00377c82 */ /* 0x000fe20008000000 */
[----:B------:R-:W-:Y:S01]  /*1ad90*/  UIADD3.64 UR4, UR8, 0x200, URZ ;  /* 0x0000020008047897 */ /* 0x000fe2000fffe03f */
[----:B------:R-:W-:Y:S01]  /*1ada0*/  UMOV UR6, UR10 ;  /* 0x0000000a00067c82 */ /* 0x000fe20008000000 */
[----:B------:R-:W-:Y:S01]  /*1adb0*/  UMOV UR7, UR11 ;  /* 0x0000000b00077c82 */ /* 0x000fe20008000000 */
[----:B--2---:R-:W-:-:S06]  /*1adc0*/  WARPGROUP.ARRIVE ;  /* 0x00000000000079c5 */ /* 0x004fcc0000000000 */
[----:B------:R-:W-:Y:S03]  /*1add0*/  QGMMA.64x128x32.F32.E4M3.E4M3 R24, gdesc[UR52], R24, gsb0 ;  /* 0x01e00000341879f3 */ /* 0x000fe60008000818 */
[----:B------:R-:W-:Y:S02]  /*1ade0*/  WARPGROUP.DEPBAR.LE gsb0, 0x0 ;  /* 0x00008000000079c5 */ /* 0x000fe40000010000 */
[----:B------:R-:W-:-:S07]  /*1adf0*/  WARPGROUP.ARRIVE ;  /* 0x00000000000079c5 */ /* 0x000fce0000000000 */
[----:B------:R-:W-:Y:S01]  /*1ae00*/  QGMMA.64x128x32.F32.E4M3.E4M3 R24, gdesc[UR4], R24, gsb0 ;  /* 0x01e00000041879f3 */ /* 0x000fe20008000818 */
[----:B------:R-:W-:Y:S01]  /*1ae10*/  UMOV UR18, UR14 ;  /* 0x0000000e00127c82 */ /* 0x000fe20008000000 */
[----:B------:R-:W-:Y:S01]  /*1ae20*/  UMOV UR19, UR15 ;  /* 0x0000000f00137c82 */ /* 0x000fe20008000000 */
[----:B------:R-:W-:Y:S02]  /*1ae30*/  WARPGROUP.DEPBAR.LE gsb0, 0x0 ;  /* 0x00008000000079c5 */ /* 0x000fe40000010000 */
        /* <DEDUP_REMOVED lines=32> */
[----:B0-----:R-:W2:Y:S04]  /*1b040*/  LDL.LU.64 R86, [R1+0x1888] ;  /* 0x0018880001567983 */ /* 0x001ea80000300a00 */
        /* <DEDUP_REMOVED lines=11> */
[----:B---3--:R-:W-:-:S03]  /*1b100*/  WARPGROUP.ARRIVE ;  /* 0x00000000000079c5 */ /* 0x008fc60000000000 */
[----:B------:R-:W3:Y:S03]  /*1b110*/  LDL.LU.64 R62, [R1+0x1828] ;  /* 0x00182800013e7983 */ /* 0x000ee60000300a00 */
[----:B------:R-:W-:Y:S01]  /*1b120*/  QGMMA.64x128x32.F32.E4M3.E4M3 R88, gdesc[UR16], R88, gsb0 ;  /* 0x01e00000105879f3 */ /* 0x000fe20008000858 */
[----:B------:R-:W2:Y:S04]  /*1b130*/  LDL.LU.64 R60, [R1+0x1820] ;  /* 0x00182000013c7983 */ /* 0x000ea80000300a00 */
[----:B------:R-:W3:Y:S04]  /*1b140*/  LDL.LU.64 R58, [R1+0x1818] ;  /* 0x00181800013a7983 */ /* 0x000ee80000300a00 */
        /* <DEDUP_REMOVED lines=16> */
[----:B------:R-:W3:Y:S04]  /*1b250*/  LDL.LU.64 R24, [R1+0x1790] ;  /* 0x0017900001187983 */ /* 0x000ee80000300a00 */
[----:B------:R-:W2:Y:S01]  /*1b260*/  LDL R0, [R1+0x1318] ;  /* 0x0013180001007983 */ /* 0x000ea20000100800 */
[----:B------:R-:W-:Y:S01]  /*1b270*/  UMOV UR22, UR10 ;  /* 0x0000000a00167c82 */ /* 0x000fe20008000000 */
[----:B------:R-:W-:-:S02]  /*1b280*/  UMOV UR23, UR11 ;  /* 0x0000000b00177c82 */ /* 0x000fc40008000000 */
[----:B------:R-:W3:Y:S04]  /*1b290*/  LDL.LU R192, [R1+0x126c] ;  /* 0x00126c0001c07983 */ /* 0x000ee80000300800 */
[----:B------:R-:W3:Y:S01]  /*1b2a0*/  LDL.LU R193, [R1+0x1264] ;  /* 0x0012640001c17983 */ /* 0x000ee20000300800 */
[----:B------:R-:W-:Y:S02]  /*1b2b0*/  WARPGROUP.DEPBAR.LE gsb0, 0x0 ;  /* 0x00008000000079c5 */ /* 0x000fe40000010000 */
[----:B------:R-:W-:-:S06]  /*1b2c0*/  WARPGROUP.ARRIVE ;  /* 0x00000000000079c5 */ /* 0x000fcc0000000000 */
[----:B------:R-:W-:Y:S01]  /*1b2d0*/  QGMMA.64x128x32.F32.E4M3.E4M3 R88, gdesc[UR20], R88, gsb0 ;  /* 0x01e00000145879f3 */ /* 0x000fe20008000858 */
[----:B------:R-:W-:Y:S01]  /*1b2e0*/  VIADD R215, R215, 0x1 ;  /* 0x00000001d7d77836 */ /* 0x000fe20000000000 */
[----:B------:R-:W-:Y:S02]  /*1b2f0*/  R2UR UR48, R208 ;  /* 0x00000000d03072ca */ /* 0x000fe400000e0000 */
[----:B------:R-:W-:Y:S02]  /*1b300*/  R2UR UR53, R209 ;  /* 0x00000000d13572ca */ /* 0x000fe400000e0000 */
[----:B------:R-:W-:Y:S02]  /*1b310*/  R2UR UR52, R210 ;  /* 0x00000000d23472ca */ /* 0x000fe400000e0000 */
[----:B----4-:R-:W-:Y:S02]  /*1b320*/  R2UR UR7, R211 ;  /* 0x00000000d30772ca */ /* 0x010fe400000e0000 */
[----:B------:R-:W-:-:S02]  /*1b330*/  R2UR UR6, R212 ;  /* 0x00000000d40672ca */ /* 0x000fc400000e0000 */
[----:B------:R-:W-:Y:S02]  /*1b340*/  R2UR UR5, R213 ;  /* 0x00000000d50572ca */ /* 0x000fe400000e0000 */
[----:B------:R-:W-:Y:S01]  /*1b350*/  R2UR UR4, R214 ;  /* 0x00000000d60472ca */ /* 0x000fe200000e0000 */
        /* <DEDUP_REMOVED lines=33> */
[----:B0-----:R-:W4:Y:S04]  /*1b570*/  LDL.LU.64 R150, [R1+0x1788] ;  /* 0x0017880001967983 */ /* 0x001f280000300a00 */
[----:B------:R-:W4:Y:S04]  /*1b580*/  LDL.LU.64 R148, [R1+0x1780] ;  /* 0x0017800001947983 */ /* 0x000f280000300a00 */
        /* <DEDUP_REMOVED lines=30> */
[----:B------:R-:W4:Y:S04]  /*1b770*/  LDL.LU R194, [R1+0x125c] ;  /* 0x00125c0001c27983 */ /* 0x000f280000300800 */
[----:B------:R0:W-:Y:S04]  /*1b780*/  STL [R1+0x71c], R215 ;  /* 0x00071cd701007387 */ /* 0x0001e80000100800 */
[----:B------:R-:W4:Y:S04]  /*1b790*/  LDL.LU R195, [R1+0x1254] ;  /* 0x0012540001c37983 */ /* 0x000f280000300800 */
        /* <DEDUP_REMOVED lines=16> */
[----:B------:R-:W4:Y:S01]  /*1b8a0*/  LDL.LU R212, [R1+0x1230] ;  /* 0x0012300001d47983 */ /* 0x000f220000300800 */
[----:B--2---:R-:W-:-:S03]  /*1b8b0*/  ISETP.NE.U32.AND P0, PT, R215, R0, PT ;  /* 0x00000000d700720c */ /* 0x004fc60003f05070 */
[----:B------:R-:W2:Y:S04]  /*1b8c0*/  LDL.LU R213, [R1+0x1204] ;  /* 0x0012040001d57983 */ /* 0x000ea80000300800 */
[----:B------:R-:W2:Y:S04]  /*1b8d0*/  LDL.LU R214, [R1+0x1228] ;  /* 0x0012280001d67983 */ /* 0x000ea80000300800 */
[----:B0-----:R-:W2:Y:S01]  /*1b8e0*/  LDL.LU R215, [R1+0x11fc] ;  /* 0x0011fc0001d77983 */ /* 0x001ea20000300800 */
[----:B------:R-:W-:Y:S02]  /*1b8f0*/  IADD3 R222, P6, R222, UR6, RZ ;  /* 0x00000006dede7c10 */ /* 0x000fe4000ffde0ff */
[----:B------:R-:W-:-:S02]  /*1b900*/  IADD3 R224, P1, R224, UR6, RZ ;  /* 0x00000006e0e07c10 */ /* 0x000fc4000ff3e0ff */
[----:B------:R-:W-:Y:S02]  /*1b910*/  IADD3 R226, P2, R226, UR6, RZ ;  /* 0x00000006e2e27c10 */ /* 0x000fe4000ff5e0ff */
[----:B------:R-:W-:Y:S02]  /*1b920*/  IADD3 R228, P3, R228, UR6, RZ ;  /* 0x00000006e4e47c10 */ /* 0x000fe4000ff7e0ff */
[----:B---3--:R-:W-:Y:S02]  /*1b930*/  IADD3 R192, P4, R192, UR6, RZ ;  /* 0x00000006c0c07c10 */ /* 0x008fe4000ff9e0ff */
[----:B------:R-:W-:Y:S02]  /*1b940*/  IADD3 R193, P5, R193, UR6, RZ ;  /* 0x00000006c1c17c10 */ /* 0x000fe4000ffbe0ff */
[----:B------:R-:W-:Y:S02]  /*1b950*/  IADD3.X R221, R221, UR5, RZ, P6, !PT ;  /* 0x00000005dddd7c10 */ /* 0x000fe4000b7fe4ff */
[----:B------:R-:W-:-:S02]  /*1b960*/  IADD3.X R223, R223, UR5, RZ, P1, !PT ;  /* 0x00000005dfdf7c10 */ /* 0x000fc40008ffe4ff */
[----:B------:R-:W-:Y:S01]  /*1b970*/  IADD3.X R225, R225, UR5, RZ, P2, !PT ;  /* 0x00000005e1e17c10 */ /* 0x000fe200097fe4ff */
[----:B------:R0:W-:Y:S01]  /*1b980*/  STL [R1+0x126c], R192 ;  /* 0x00126cc001007387 */ /* 0x0001e20000100800 */
[----:B------:R-:W-:-:S03]  /*1b990*/  IADD3.X R227, R227, UR5, RZ, P3, !PT ;  /* 0x00000005e3e37c10 */ /* 0x000fc60009ffe4ff */
[----:B------:R1:W-:Y:S01]  /*1b9a0*/  STL [R1+0x1264], R193 ;  /* 0x001264c101007387 */ /* 0x0003e20000100800 */
[----:B----4-:R-:W-:Y:S02]  /*1b9b0*/  IADD3 R194, P6, R194, UR6, RZ ;  /* 0x00000006c2c27c10 */ /* 0x010fe4000ffde0ff */
[----:B------:R-:W-:-:S03]  /*1b9c0*/  IADD3 R195, P1, R195, UR6, RZ ;  /* 0x00000006c3c37c10 */ /* 0x000fc6000ff3e0ff */
[----:B------:R3:W-:Y:S01]  /*1b9d0*/  STL [R1+0x125c], R194 ;  /* 0x00125cc201007387 */ /* 0x0007e20000100800 */
[----:B------:R-:W-:-:S03]  /*1b9e0*/  IADD3 R196, P2, R196, UR6, RZ ;  /* 0x00000006c4c47c10 */ /* 0x000fc6000ff5e0ff */
[----:B------:R4:W-:Y:S01]  /*1b9f0*/  STL [R1+0x1254], R195 ;  /* 0x001254c301007387 */ /* 0x0009e20000100800 */
[----:B------:R-:W-:-:S03]  /*1ba00*/  IADD3 R197, P3, R197, UR6, RZ ;  /* 0x00000006c5c57c10 */ /* 0x000fc6000ff7e0ff */
[----:B------:R4:W-:Y:S01]  /*1ba10*/  STL [R1+0x124c], R196 ;  /* 0x00124cc401007387 */ /* 0x0009e20000100800 */
[----:B------:R-:W-:-:S03]  /*1ba20*/  IADD3.X R198, R198, UR5, RZ, P4, !PT ;  /* 0x00000005c6c67c10 */ /* 0x000fc6000a7fe4ff */
        /* <DEDUP_REMOVED lines=29> */
[----:B--2---:R-:W-:-:S03]  /*1bc00*/  IADD3 R213, P5, R213, UR6, RZ ;  /* 0x00000006d5d57c10 */ /* 0x004fc6000ffbe0ff */
[----:B------:R2:W-:Y:S01]  /*1bc10*/  STL [R1+0x1230], R212 ;  /* 0x001230d401007387 */ /* 0x0005e20000100800 */
[----:B------:R-:W-:-:S03]  /*1bc20*/  IADD3.X R214, R214, UR5, RZ, P6, !PT ;  /* 0x00000005d6d67c10 */ /* 0x000fc6000b7fe4ff */
[----:B------:R-:W2:Y:S01]  /*1bc30*/  LDL.LU R185, [R1+0x1220] ;  /* 0x0012200001b97983 */ /* 0x000ea20000300800 */
[----:B------:R-:W-:-:S03]  /*1bc40*/  IADD3 R215, P6, R215, UR6, RZ ;  /* 0x00000006d7d77c10 */ /* 0x000fc6000ffde0ff */
[----:B------:R2:W-:Y:S04]  /*1bc50*/  STL [R1+0x1204], R213 ;  /* 0x001204d501007387 */ /* 0x0005e80000100800 */
[----:B------:R-:W2:Y:S04]  /*1bc60*/  LDL.LU R186, [R1+0x11f4] ;  /* 0x0011f40001ba7983 */ /* 0x000ea80000300800 */
[----:B------:R2:W-:Y:S04]  /*1bc70*/  STL [R1+0x1228], R214 ;  /* 0x001228d601007387 */ /* 0x0005e80000100800 */
[----:B------:R-:W2:Y:S04]  /*1bc80*/  LDL.LU R187, [R1+0x1218] ;  /* 0x0012180001bb7983 */ /* 0x000ea80000300800 */
[----:B------:R2:W-:Y:S04]  /*1bc90*/  STL [R1+0x11fc], R215 ;  /* 0x0011fcd701007387 */ /* 0x0005e80000100800 */
[----:B------:R-:W2:Y:S04]  /*1bca0*/  LDL.LU R188, [R1+0x11ec] ;  /* 0x0011ec0001bc7983 */ /* 0x000ea80000300800 */
[----:B------:R-:W2:Y:S04]  /*1bcb0*/  LDL.LU R189, [R1+0x1210] ;  /* 0x0012100001bd7983 */ /* 0x000ea80000300800 */
[----:B------:R-:W2:Y:S04]  /*1bcc0*/  LDL.LU R190, [R1+0x11e4] ;  /* 0x0011e40001be7983 */ /* 0x000ea80000300800 */
[----:B------:R-:W2:Y:S04]  /*1bcd0*/  LDL.LU R191, [R1+0x1208] ;  /* 0x0012080001bf7983 */ /* 0x000ea80000300800 */
[----:B0-----:R-:W2:Y:S04]  /*1bce0*/  LDL.LU R192, [R1+0x11dc] ;  /* 0x0011dc0001c07983 */ /* 0x001ea80000300800 */
[----:B-1----:R-:W2:Y:S04]  /*1bcf0*/  LDL.LU R193, [R1+0x1200] ;  /* 0x0012000001c17983 */ /* 0x002ea80000300800 */
[----:B---3--:R-:W3:Y:S04]  /*1bd00*/  LDL.LU R194, [R1+0x11d4] ;  /* 0x0011d40001c27983 */ /* 0x008ee80000300800 */
[----:B----4-:R-:W4:Y:S04]  /*1bd10*/  LDL.LU R195, [R1+0x11f8] ;  /* 0x0011f80001c37983 */ /* 0x010f280000300800 */
        /* <DEDUP_REMOVED lines=16> */
[----:B--2---:R-:W2:Y:S04]  /*1be20*/  LDL.LU R212, [R1+0x118c] ;  /* 0x00118c0001d47983 */ /* 0x004ea80000300800 */
[----:B------:R-:W2:Y:S04]  /*1be30*/  LDL.LU R213, [R1+0x11b0] ;  /* 0x0011b00001d57983 */ /* 0x000ea80000300800 */
[----:B------:R-:W2:Y:S04]  /*1be40*/  LDL.LU R214, [R1+0x1184] ;  /* 0x0011840001d67983 */ /* 0x000ea80000300800 */
[----:B------:R-:W2:Y:S01]  /*1be50*/  LDL.LU R215, [R1+0x11a8] ;  /* 0x0011a80001d77983 */ /* 0x000ea20000300800 */
[----:B------:R-:W-:-:S02]  /*1be60*/  IADD3.X R185, R185, UR5, RZ, P1, !PT ;  /* 0x00000005b9b97c10 */ /* 0x000fc40008ffe4ff */
[----:B------:R-:W-:-:S03]  /*1be70*/  IADD3 R186, P1, R186, UR6, RZ ;  /* 0x00000006baba7c10 */ /* 0x000fc6000ff3e0ff */
[----:B------:R0:W-:Y:S01]  /*1be80*/  STL [R1+0x1220], R185 ;  /* 0x001220b901007387 */ /* 0x0001e20000100800 */
[----:B------:R-:W-:-:S03]  /*1be90*/  IADD3.X R187, R187, UR5, RZ, P2, !PT ;  /* 0x00000005bbbb7c10 */ /* 0x000fc600097fe4ff */
[----:B------:R-:W-:Y:S01]  /*1bea0*/  STL [R1+0x11f4], R186 ;  /* 0x0011f4ba01007387 */ /* 0x000fe20000100800 */
        /* <DEDUP_REMOVED lines=12> */
[----:B---3--:R-:W-:-:S03]  /*1bf70*/  IADD3 R194, P5, R194, UR6, RZ ;  /* 0x00000006c2c27c10 */ /* 0x008fc6000ffbe0ff */
[----:B------:R3:W-:Y:S01]  /*1bf80*/  STL [R1+0x1200], R193 ;  /* 0x001200c101007387 */ /* 0x0007e20000100800 */
[----:B----4-:R-:W-:-:S03]  /*1bf90*/  IADD3.X R195, R195, UR5, RZ, P6, !PT ;  /* 0x00000005c3c37c10 */ /* 0x010fc6000b7fe4ff */
        /* <DEDUP_REMOVED lines=33> */
[----:B--2---:R-:W-:-:S03]  /*1c1b0*/  IADD3 R212, P2, R212, UR6, RZ ;  /* 0x00000006d4d47c10 */ /* 0x004fc6000ff5e0ff */
[----:B------:R2:W-:Y:S01]  /*1c1c0*/  STL [R1+0x11b8], R211 ;  /* 0x0011b8d301007387 */ /* 0x0005e20000100800 */
[----:B------:R-:W-:-:S03]  /*1c1d0*/  IADD3.X R213, R213, UR5, RZ, P3, !PT ;  /* 0x00000005d5d57c10 */ /* 0x000fc60009ffe4ff */
[----:B------:R-:W-:Y:S01]  /*1c1e0*/  STL [R1+0x118c], R212 ;  /* 0x00118cd401007387 */ /* 0x000fe20000100800 */
[----:B------:R-:W-:-:S03]  /*1c1f0*/  IADD3 R214, P3, R214, UR6, RZ ;  /* 0x00000006d6d67c10 */ /* 0x000fc6000ff7e0ff */
[----:B------:R2:W-:Y:S01]  /*1c200*/  STL [R1+0x11b0], R213 ;  /* 0x0011b0d501007387 */ /* 0x0005e20000100800 */
[----:B------:R-:W-:-:S03]  /*1c210*/  IADD3.X R215, R215, UR5, RZ, P4, !PT ;  /* 0x00000005d7d77c10 */ /* 0x000fc6000a7fe4ff */
[----:B------:R-:W-:Y:S04]  /*1c220*/  STL [R1+0x1184], R214 ;  /* 0x001184d601007387 */ /* 0x000fe80000100800 */
[----:B------:R2:W-:Y:S04]  /*1c230*/  STL [R1+0x11a8], R215 ;  /* 0x0011a8d701007387 */ /* 0x0005e80000100800 */
[----:B------:R-:W2:Y:S01]  /*1c240*/  LDL.LU R244, [R1+0x117c] ;  /* 0x00117c0001f47983 */ /* 0x000ea20000300800 */
[----:B------:R-:W-:Y:S02]  /*1c250*/  IMAD.MOV.U32 R2, RZ, RZ, R153 ;  /* 0x000000ffff027224 */ /* 0x000fe400078e0099 */
[----:B------:R-:W-:-:S02]  /*1c260*/  IMAD.MOV.U32 R23, RZ, RZ, R152 ;  /* 0x000000ffff177224 */ /* 0x000fc400078e0098 */
[----:B------:R-:W-:Y:S01]  /*1c270*/  IMAD.MOV.U32 R245, RZ, RZ, R155 ;  /* 0x000000fffff57224 */ /* 0x000fe200078e009b */
[----:B------:R-:W2:Y:S01]  /*1c280*/  LDL.LU.64 R152, [R1] ;  /* 0x0000000001987983 */ /* 0x000ea20000300a00 */
[----:B------:R-:W-:Y:S02]  /*1c290*/  IMAD.MOV.U32 R3, RZ, RZ, R154 ;  /* 0x000000ffff037224 */ /* 0x000fe400078e009a */
[----:B------:R-:W-:Y:S01]  /*1c2a0*/  IMAD.MOV.U32 R247, RZ, RZ, R157 ;  /* 0x000000fffff77224 */ /* 0x000fe200078e009d */
[----:B------:R-:W2:Y:S01]  /*1c2b0*/  LDL.LU.64 R154, [R1+0x8] ;  /* 0x00000800019a7983 */ /* 0x000ea20000300a00 */
[----:B------:R-:W-:Y:S02]  /*1c2c0*/  IMAD.MOV.U32 R246, RZ, RZ, R156 ;  /* 0x000000fffff67224 */ /* 0x000fe400078e009c */
[----:B------:R-:W-:Y:S01]  /*1c2d0*/  IMAD.MOV.U32 R249, RZ, RZ, R159 ;  /* 0x000000fffff97224 */ /* 0x000fe200078e009f */
[----:B------:R-:W2:Y:S01]  /*1c2e0*/  LDL.LU.64 R156, [R1+0x10] ;  /* 0x00001000019c7983 */ /* 0x000ea20000300a00 */
[----:B------:R-:W-:-:S02]  /*1c2f0*/  IMAD.MOV.U32 R248, RZ, RZ, R158 ;  /* 0x000000fffff87224 */ /* 0x000fc400078e009e */
[----:B------:R-:W-:Y:S01]  /*1c300*/  IMAD.MOV.U32 R251, RZ, RZ, R161 ;  /* 0x000000fffffb7224 */ /* 0x000fe200078e00a1 */
[----:B------:R-:W2:Y:S01]  /*1c310*/  LDL.LU.64 R158, [R1+0x18] ;  /* 0x00001800019e7983 */ /* 0x000ea20000300a00 */
        /* <DEDUP_REMOVED lines=30> */
[----:B------:R-:W-:-:S03]  /*1c500*/  IMAD.MOV.U32 R21, RZ, RZ, R180 ;  /* 0x000000ffff157224 */ /* 0x000fc600078e00b4 */
[----:B------:R-:W2:Y:S04]  /*1c510*/  LDL.LU.64 R180, [R1+0x70] ;  /* 0x0000700001b47983 */ /* 0x000ea80000300a00 */
[----:B------:R-:W2:Y:S04]  /*1c520*/  LDL.LU.64 R182, [R1+0x78] ;  /* 0x0000780001b67983 */ /* 0x000ea80000300a00 */
[----:B0-----:R-:W2:Y:S04]  /*1c530*/  LDL.LU.64 R184, [R1+0x80] ;  /* 0x0000800001b87983 */ /* 0x001ea80000300a00 */
[----:B-1----:R-:W2:Y:S04]  /*1c540*/  LDL.LU.64 R186, [R1+0x88] ;  /* 0x0000880001ba7983 */ /* 0x002ea80000300a00 */
[----:B------:R-:W2:Y:S04]  /*1c550*/  LDL.LU.64 R188, [R1+0x90] ;  /* 0x0000900001bc7983 */ /* 0x000ea80000300a00 */
[----:B------:R-:W2:Y:S04]  /*1c560*/  LDL.LU.64 R190, [R1+0x98] ;  /* 0x0000980001be7983 */ /* 0x000ea80000300a00 */
[----:B---3--:R-:W3:Y:S04]  /*1c570*/  LDL.LU.64 R192, [R1+0xa0] ;  /* 0x0000a00001c07983 */ /* 0x008ee80000300a00 */
[----:B----4-:R-:W3:Y:S04]  /*1c580*/  LDL.LU.64 R194, [R1+0xa8] ;  /* 0x0000a80001c27983 */ /* 0x010ee80000300a00 */
[----:B------:R-:W3:Y:S04]  /*1c590*/  LDL.LU.64 R196, [R1+0xb0] ;  /* 0x0000b00001c47983 */ /* 0x000ee80000300a00 */
[----:B------:R-:W3:Y:S04]  /*1c5a0*/  LDL.LU.64 R198, [R1+0xb8] ;  /* 0x0000b80001c67983 */ /* 0x000ee80000300a00 */
[----:B------:R-:W3:Y:S04]  /*1c5b0*/  LDL.LU.64 R200, [R1+0xc0] ;  /* 0x0000c00001c87983 */ /* 0x000ee80000300a00 */
[----:B------:R-:W3:Y:S04]  /*1c5c0*/  LDL.LU.64 R202, [R1+0xc8] ;  /* 0x0000c80001ca7983 */ /* 0x000ee80000300a00 */
[----:B------:R-:W3:Y:S04]  /*1c5d0*/  LDL.LU.64 R204, [R1+0xd0] ;  /* 0x0000d00001cc7983 */ /* 0x000ee80000300a00 */
[----:B------:R-:W3:Y:S04]  /*1c5e0*/  LDL.LU.64 R206, [R1+0xd8] ;  /* 0x0000d80001ce7983 */ /* 0x000ee80000300a00 */
[----:B------:R-:W3:Y:S04]  /*1c5f0*/  LDL.LU.64 R208, [R1+0xe0] ;  /* 0x0000e00001d07983 */ /* 0x000ee80000300a00 */
[----:B--2---:R-:W3:Y:S04]  /*1c600*/  LDL.LU.64 R210, [R1+0xe8] ;  /* 0x0000e80001d27983 */ /* 0x004ee80000300a00 */
[----:B------:R-:W3:Y:S04]  /*1c610*/  LDL.LU.64 R212, [R1+0xf0] ;  /* 0x0000f00001d47983 */ /* 0x000ee80000300a00 */
[----:B------:R-:W3:Y:S01]  /*1c620*/  LDL.LU.64 R214, [R1+0xf8] ;  /* 0x0000f80001d67983 */ /* 0x000ee20000300a00 */
[----:B------:R-:W-:-:S05]  /*1c630*/  IADD3 R244, P4, R244, UR6, RZ ;  /* 0x00000006f4f47c10 */ /* 0x000fca000ff9e0ff */
[----:B------:R0:W-:Y:S04]  /*1c640*/  STL [R1+0x117c], R244 ;  /* 0x00117cf401007387 */ /* 0x0001e80000100800 */
[----:B0-----:R-:W2:Y:S02]  /*1c650*/  LDL.LU R244, [R1+0x11a0] ;  /* 0x0011a00001f47983 */ /* 0x001ea40000300800 */
[----:B--2---:R-:W-:-:S05]  /*1c660*/  IADD3.X R244, R244, UR5, RZ, P5, !PT ;  /* 0x00000005f4f47c10 */ /* 0x004fca000affe4ff */
[----:B------:R0:W-:Y:S04]  /*1c670*/  STL [R1+0x11a0], R244 ;  /* 0x0011a0f401007387 */ /* 0x0001e80000100800 */
[----:B0-----:R-:W2:Y:S02]  /*1c680*/  LDL.LU R244, [R1+0x1174] ;  /* 0x0011740001f47983 */ /* 0x001ea40000300800 */
[----:B--2---:R-:W-:-:S05]  /*1c690*/  IADD3 R244, P5, R244, UR6, RZ ;  /* 0x00000006f4f47c10 */ /* 0x004fca000ffbe0ff */
        /* <DEDUP_REMOVED lines=352> */
[----:B0-----:R-:W2:Y:S01]  /*1dca0*/  LDL.LU R244, [R1+0xf9c] ;  /* 0x000f9c0001f47983 */ /* 0x001ea20000300800 */
[----:B---3--:R-:W-:Y:S01]  /*1dcb0*/  WARPGROUP.ARRIVE ;  /* 0x00000000000079c5 */ /* 0x008fe20000000000 */
[----:B------:R-:W-:Y:S01]  /*1dcc0*/  UMOV UR26, UR14 ;  /* 0x0000000e001a7c82 */ /* 0x000fe20008000000 */
[----:B------:R-:W-:-:S04]  /*1dcd0*/  UMOV UR27, UR15 ;  /* 0x0000000f001b7c82 */ /* 0x000fc80008000000 */
[----:B------:R-:W-:Y:S01]  /*1dce0*/  QGMMA.64x128x32.F32.E4M3.E4M3 R152, gdesc[UR24], R152, gsb0 ;  /* 0x01e00000189879f3 */ /* 0x000fe20008000898 */
[----:B------:R-:W-:Y:S01]  /*1dcf0*/  UMOV UR30, UR10 ;  /* 0x0000000a001e7c82 */ /* 0x000fe20008000000 */
[----:B------:R-:W-:Y:S01]  /*1dd00*/  UMOV UR31, UR11 ;  /* 0x0000000b001f7c82 */ /* 0x000fe20008000000 */
[----:B--2---:R-:W-:-:S05]  /*1dd10*/  IADD3 R244, P4, R244, UR6, RZ ;  /* 0x00000006f4f47c10 */ /* 0x004fca000ff9e0ff */
[----:B------:R0:W-:Y:S04]  /*1dd20*/  STL [R1+0xf9c], R244 ;  /* 0x000f9cf401007387 */ /* 0x0001e80000100800 */
[----:B0-----:R-:W2:Y:S01]  /*1dd30*/  LDL.LU R244, [R1+0xfc0] ;  /* 0x000fc00001f47983 */ /* 0x001ea20000300800 */
[----:B------:R-:W-:Y:S02]  /*1dd40*/  WARPGROUP.DEPBAR.LE gsb0, 0x0 ;  /* 0x00008000000079c5 */ /* 0x000fe40000010000 */
[----:B------:R-:W-:-:S06]  /*1dd50*/  WARPGROUP.ARRIVE ;  /* 0x00000000000079c5 */ /* 0x000fcc0000000000 */
[----:B------:R-:W-:Y:S03]  /*1dd60*/  QGMMA.64x128x32.F32.E4M3.E4M3 R152, gdesc[UR28], R152, gsb0 ;  /* 0x01e000001c9879f3 */ /* 0x000fe60008000898 */
[----:B------:R-:W-:Y:S02]  /*1dd70*/  WARPGROUP.DEPBAR.LE gsb0, 0x0 ;  /* 0x00008000000079c5 */ /* 0x000fe40000010000 */
[----:B--2---:R-:W-:-:S05]  /*1dd80*/  IADD3.X R244, R244, UR5, RZ, P5, !PT ;  /* 0x00000005f4f47c10 */ /* 0x004fca000affe4ff */
[----:B------:R-:W-:Y:S04]  /*1dd90*/  STL [R1+0xfc0], R244 ;  /* 0x000fc0f401007387 */ /* 0x000fe80000100800 */
[----:B------:R-:W-:Y:S04]  /*1dda0*/  STL.64 [R1], R152 ;  /* 0x0000009801007387 */ /* 0x000fe80000100a00 */
        /* <DEDUP_REMOVED lines=32> */
[----:B------:R-:W3:Y:S04]  /*1dfb0*/  LDL.LU.64 R212, [R1+0x1680] ;  /* 0x0016800001d47983 */ /* 0x000ee80000300a00 */
[----:B------:R-:W4:Y:S04]  /*1dfc0*/  LDL.LU.64 R210, [R1+0x1678] ;  /* 0x0016780001d27983 */ /* 0x000f280000300a00 */
[----:B------:R-:W2:Y:S04]  /*1dfd0*/  LDL.LU.64 R208, [R1+0x1670] ;  /* 0x0016700001d07983 */ /* 0x000ea80000300a00 */
[----:B------:R-:W3:Y:S04]  /*1dfe0*/  LDL.LU.64 R206, [R1+0x1668] ;  /* 0x0016680001ce7983 */ /* 0x000ee80000300a00 */
[----:B------:R-:W4:Y:S04]  /*1dff0*/  LDL.LU.64 R204, [R1+0x1660] ;  /* 0x0016600001cc7983 */ /* 0x000f280000300a00 */
        /* <DEDUP_REMOVED lines=26> */
[----:B----4-:R-:W-:-:S02]  /*1e1a0*/  IADD3 R205, P5, R205, UR6, RZ ;  /* 0x00000006cdcd7c10 */ /* 0x010fc4000ffbe0ff */
[----:B---3--:R-:W-:Y:S02]  /*1e1b0*/  IADD3.X R206, R206, UR5, RZ, P6, !PT ;  /* 0x00000005cece7c10 */ /* 0x008fe4000b7fe4ff */
[----:B------:R-:W-:Y:S02]  /*1e1c0*/  IADD3 R207, P6, R207, UR6, RZ ;  /* 0x00000006cfcf7c10 */ /* 0x000fe4000ffde0ff */
[----:B--2---:R-:W-:Y:S01]  /*1e1d0*/  IADD3.X R208, R208, UR5, RZ, P1, !PT ;  /* 0x00000005d0d07c10 */ /* 0x004fe20008ffe4ff */
[----:B------:R0:W-:Y:S01]  /*1e1e0*/  STL [R1+0xf94], R205 ;  /* 0x000f94cd01007387 */ /* 0x0001e20000100800 */
[----:B------:R-:W-:Y:S02]  /*1e1f0*/  IADD3 R209, P1, R209, UR6, RZ ;  /* 0x00000006d1d17c10 */ /* 0x000fe4000ff3e0ff */
[----:B------:R-:W-:Y:S02]  /*1e200*/  IADD3.X R210, R210, UR5, RZ, P2, !PT ;  /* 0x00000005d2d27c10 */ /* 0x000fe400097fe4ff */
[----:B------:R-:W-:Y:S01]  /*1e210*/  IADD3 R211, P2, R211, UR6, RZ ;  /* 0x00000006d3d37c10 */ /* 0x000fe2000ff5e0ff */
[----:B0-----:R-:W2:Y:S04]  /*1e220*/  LDL.LU R205, [R1+0x158c] ;  /* 0x00158c0001cd7983 */ /* 0x001ea80000300800 */
[----:B------:R0:W-:Y:S01]  /*1e230*/  STL [R1+0xfb8], R206 ;  /* 0x000fb8ce01007387 */ /* 0x0001e20000100800 */
[----:B------:R-:W-:-:S02]  /*1e240*/  IADD3.X R212, R212, UR5, RZ, P3, !PT ;  /* 0x00000005d4d47c10 */ /* 0x000fc40009ffe4ff */
[----:B------:R-:W-:Y:S01]  /*1e250*/  IADD3 R213, P3, R213, UR6, RZ ;  /* 0x00000006d5d57c10 */ /* 0x000fe2000ff7e0ff */
[----:B0-----:R-:W2:Y:S04]  /*1e260*/  LDL.LU R206, [R1+0x1588] ;  /* 0x0015880001ce7983 */ /* 0x001ea80000300800 */
[----:B------:R0:W-:Y:S01]  /*1e270*/  STL [R1+0xf8c], R207 ;  /* 0x000f8ccf01007387 */ /* 0x0001e20000100800 */
[----:B------:R-:W-:-:S03]  /*1e280*/  IADD3.X R214, R214, UR5, RZ, P4, !PT ;  /* 0x00000005d6d67c10 */ /* 0x000fc6000a7fe4ff */
[----:B0-----:R-:W2:Y:S04]  /*1e290*/  LDL.LU R207, [R1+0x1584] ;  /* 0x0015840001cf7983 */ /* 0x001ea80000300800 */
[----:B------:R0:W-:Y:S01]  /*1e2a0*/  STL [R1+0xfb0], R208 ;  /* 0x000fb0d001007387 */ /* 0x0001e20000100800 */
[----:B------:R-:W-:-:S03]  /*1e2b0*/  IADD3 R215, P4, R215, UR6, RZ ;  /* 0x00000006d7d77c10 */ /* 0x000fc6000ff9e0ff */
[----:B0-----:R-:W2:Y:S04]  /*1e2c0*/  LDL.LU R208, [R1+0x1580] ;  /* 0x0015800001d07983 */ /* 0x001ea80000300800 */
[----:B------:R0:W-:Y:S04]  /*1e2d0*/  STL [R1+0xf84], R209 ;  /* 0x000f84d101007387 */ /* 0x0001e80000100800 */
        /* <DEDUP_REMOVED lines=13> */
[----:B------:R-:W3:Y:S02]  /*1e3b0*/  LDL.LU R244, [R1+0xf90] ;  /* 0x000f900001f47983 */ /* 0x000ee40000300800 */
[----:B---3--:R-:W-:-:S05]  /*1e3c0*/  IADD3.X R244, R244, UR5, RZ, P5, !PT ;  /* 0x00000005f4f47c10 */ /* 0x008fca000affe4ff */
[----:B------:R0:W-:Y:S04]  /*1e3d0*/  STL [R1+0xf90], R244 ;  /* 0x000f90f401007387 */ /* 0x0001e80000100800 */
[----:B0-----:R-:W3:Y:S02]  /*1e3e0*/  LDL.LU R244, [R1+0xf64] ;  /* 0x000f640001f47983 */ /* 0x001ee40000300800 */
[----:B---3--:R-:W-:-:S05]  /*1e3f0*/  IADD3 R244, P5, R244, UR6, RZ ;  /* 0x00000006f4f47c10 */ /* 0x008fca000ffbe0ff */
[----:B------:R0:W-:Y:S04]  /*1e400*/  STL [R1+0xf64], R244 ;  /* 0x000f64f401007387 */ /* 0x0001e80000100800 */
[----:B0-----:R-:W3:Y:S02]  /*1e410*/  LDL.LU R244, [R1+0xf88] ;  /* 0x000f880001f47983 */ /* 0x001ee40000300800 */
        /* <DEDUP_REMOVED lines=138> */
[----:B---3--:R-:W-:Y:S02]  /*1ecc0*/  IADD3.X R244, R244, UR5, RZ, P5, !PT ;  /* 0x00000005f4f47c10 */ /* 0x008fe4000affe4ff */
[----:B------:R-:W-:-:S03]  /*1ecd0*/  IADD3 R92, P5, R92, UR6, RZ ;  /* 0x000000065c5c7c10 */ /* 0x000fc6000ffbe0ff */
[----:B------:R-:W-:Y:S04]  /*1ece0*/  STL [R1+0xed0], R244 ;  /* 0x000ed0f401007387 */ /* 0x000fe80000100800 */
[----:B------:R0:W-:Y:S04]  /*1ecf0*/  STL [R1+0xea4], R92 ;  /* 0x000ea45c01007387 */ /* 0x0001e80000100800 */
[----:B0-----:R-:W3:Y:S04]  /*1ed00*/  LDL.LU R92, [R1+0x1560] ;  /* 0x00156000015c7983 */ /* 0x001ee80000300800 */
[----:B------:R-:W4:Y:S02]  /*1ed10*/  LDL.LU R244, [R1+0xec8] ;  /* 0x000ec80001f47983 */ /* 0x000f240000300800 */
[----:B----4-:R-:W-:-:S02]  /*1ed20*/  IADD3.X R244, R244, UR5, RZ, P6, !PT ;  /* 0x00000005f4f47c10 */ /* 0x010fc4000b7fe4ff */
[----:B------:R-:W-:-:S03]  /*1ed30*/  IADD3 R90, P6, R90, UR6, RZ ;  /* 0x000000065a5a7c10 */ /* 0x000fc6000ffde0ff */
[----:B------:R-:W-:Y:S04]  /*1ed40*/  STL [R1+0xec8], R244 ;  /* 0x000ec8f401007387 */ /* 0x000fe80000100800 */
[----:B------:R0:W-:Y:S04]  /*1ed50*/  STL [R1+0xe9c], R90 ;  /* 0x000e9c5a01007387 */ /* 0x0001e80000100800 */
[----:B0-----:R-:W4:Y:S04]  /*1ed60*/  LDL.LU R90, [R1+0x155c] ;  /* 0x00155c00015a7983 */ /* 0x001f280000300800 */
[----:B------:R-:W2:Y:S02]  /*1ed70*/  LDL.LU R244, [R1+0xec0] ;  /* 0x000ec00001f47983 */ /* 0x000ea40000300800 */
[----:B--2---:R-:W-:-:S02]  /*1ed80*/  IADD3.X R244, R244, UR5, RZ, P1, !PT ;  /* 0x00000005f4f47c10 */ /* 0x004fc40008ffe4ff */
[----:B------:R-:W-:-:S03]  /*1ed90*/  IADD3 R88, P1, R88, UR6, RZ ;  /* 0x0000000658587c10 */ /* 0x000fc6000ff3e0ff */
[----:B------:R-:W-:Y:S04]  /*1eda0*/  STL [R1+0xec0], R244 ;  /* 0x000ec0f401007387 */ /* 0x000fe80000100800 */
[----:B------:R0:W-:Y:S04]  /*1edb0*/  STL [R1+0xe94], R88 ;  /* 0x000e945801007387 */ /* 0x0001e80000100800 */
[----:B0-----:R-:W2:Y:S01]  /*1edc0*/  LDL.LU R88, [R1+0x1558] ;  /* 0x0015580001587983 */ /* 0x001ea20000300800 */
[----:B----4-:R-:W-:Y:S02]  /*1edd0*/  IADD3.X R90, R90, UR5, RZ, P3, !PT ;  /* 0x000000055a5a7c10 */ /* 0x010fe40009ffe4ff */
[----:B------:R-:W-:-:S02]  /*1ede0*/  IADD3 R91, P3, R91, UR6, RZ ;  /* 0x000000065b5b7c10 */ /* 0x000fc4000ff7e0ff */
[----:B---3--:R-:W-:Y:S02]  /*1edf0*/  IADD3.X R92, R92, UR5, RZ, P4, !PT ;  /* 0x000000055c5c7c10 */ /* 0x008fe4000a7fe4ff */
[----:B------:R-:W-:Y:S02]  /*1ee00*/  IADD3 R93, P4, R93, UR6, RZ ;  /* 0x000000065d5d7c10 */ /* 0x000fe4000ff9e0ff */
[----:B------:R-:W-:Y:S02]  /*1ee10*/  IADD3.X R94, R94, UR5, RZ, P5, !PT ;  /* 0x000000055e5e7c10 */ /* 0x000fe4000affe4ff */
[----:B------:R-:W-:Y:S02]  /*1ee20*/  IADD3 R95, P5, R95, UR6, RZ ;  /* 0x000000065f5f7c10 */ /* 0x000fe4000ffbe0ff */
[----:B------:R-:W-:Y:S02]  /*1ee30*/  IADD3.X R96, R96, UR5, RZ, P6, !PT ;  /* 0x0000000560607c10 */ /* 0x000fe4000b7fe4ff */
[----:B------:R-:W-:-:S02]  /*1ee40*/  IADD3 R97, P6, R97, UR6, RZ ;  /* 0x0000000661617c10 */ /* 0x000fc4000ffde0ff */
[----:B------:R-:W-:Y:S02]  /*1ee50*/  IADD3.X R98, R98, UR5, RZ, P1, !PT ;  /* 0x0000000562627c10 */ /* 0x000fe40008ffe4ff */
        /* <DEDUP_REMOVED lines=43> */
[----:B--2---:R-:W-:Y:S02]  /*1f110*/  IADD3.X R88, R88, UR5, RZ, P2, !PT ;  /* 0x0000000558587c10 */ /* 0x004fe400097fe4ff */
[----:B------:R-:W-:-:S03]  /*1f120*/  IADD3 R89, P2, R89, UR6, RZ ;  /* 0x0000000659597c10 */ /* 0x000fc6000ff5e0ff */
        /* <DEDUP_REMOVED lines=812> */
[----:B------:R0:W-:Y:S02]  /*223f0*/  STL [R1+0xa38], R244 ;  /* 0x000a38f401007387 */ /* 0x0001e40000100800 */
[----:B0-----:R-:W-:Y:S02]  /*22400*/  IMAD.MOV.U32 R244, RZ, RZ, R245 ;  /* 0x000000fffff47224 */ /* 0x001fe400078e00f5 */
[----:B------:R-:W-:Y:S02]  /*22410*/  IMAD.MOV.U32 R245, RZ, RZ, R246 ;  /* 0x000000fffff57224 */ /* 0x000fe400078e00f6 */
[----:B------:R-:W-:Y:S02]  /*22420*/  IMAD.MOV.U32 R246, RZ, RZ, R247 ;  /* 0x000000fffff67224 */ /* 0x000fe400078e00f7 */
[----:B------:R-:W-:Y:S02]  /*22430*/  IMAD.MOV.U32 R247, RZ, RZ, R248 ;  /* 0x000000fffff77224 */ /* 0x000fe400078e00f8 */
[----:B------:R-:W-:-:S02]  /*22440*/  IMAD.MOV.U32 R248, RZ, RZ, R249 ;  /* 0x000000fffff87224 */ /* 0x000fc400078e00f9 */
[----:B------:R-:W-:Y:S02]  /*22450*/  IMAD.MOV.U32 R249, RZ, RZ, R250 ;  /* 0x000000fffff97224 */ /* 0x000fe400078e00fa */
[----:B------:R-:W-:Y:S02]  /*22460*/  IMAD.MOV.U32 R250, RZ, RZ, R251 ;  /* 0x000000fffffa7224 */ /* 0x000fe400078e00fb */
        /* <DEDUP_REMOVED lines=18> */
[----:B------:R-:W-:Y:S01]  /*22590*/  IMAD.MOV.U32 R20, RZ, RZ, R21 ;  /* 0x000000ffff147224 */ /* 0x000fe200078e0015 */
[----:B------:R-:W-:Y:S01]  /*225a0*/  IADD3 R244, P2, R244, UR7, RZ ;  /* 0x00000007f4f47c10 */ /* 0x000fe2000ff5e0ff */
[----:B------:R-:W-:Y:S02]  /*225b0*/  IMAD.MOV.U32 R21, RZ, RZ, R22 ;  /* 0x000000ffff157224 */ /* 0x000fe400078e0016 */
[----:B------:R-:W-:Y:S02]  /*225c0*/  IMAD.MOV.U32 R22, RZ, RZ, R23 ;  /* 0x000000ffff167224 */ /* 0x000fe400078e0017 */
[----:B------:R-:W-:-:S02]  /*225d0*/  IMAD.MOV.U32 R23, RZ, RZ, R2 ;  /* 0x000000ffff177224 */ /* 0x000fc400078e0002 */
[----:B------:R-:W3:Y:S04]  /*225e0*/  LDL.LU R2, [R1+0x898] ;  /* 0x0008980001027983 */ /* 0x000ee80000300800 */
[----:B------:R0:W-:Y:S04]  /*225f0*/  STL [R1+0xa0c], R244 ;  /* 0x000a0cf401007387 */ /* 0x0001e80000100800 */
[----:B0-----:R-:W4:Y:S02]  /*22600*/  LDL.LU R244, [R1+0xa30] ;  /* 0x000a300001f47983 */ /* 0x001f240000300800 */
[----:B----4-:R-:W-:-:S05]  /*22610*/  IADD3.X R244, R244, UR4, RZ, P3, !PT ;  /* 0x00000004f4f47c10 */ /* 0x010fca0009ffe4ff */
[----:B------:R0:W-:Y:S04]  /*22620*/  STL [R1+0xa30], R244 ;  /* 0x000a30f401007387 */ /* 0x0001e80000100800 */
[----:B0-----:R-:W4:Y:S02]  /*22630*/  LDL.LU R244, [R1+0xa04] ;  /* 0x000a040001f47983 */ /* 0x001f240000300800 */
[----:B----4-:R-:W-:-:S05]  /*22640*/  IADD3 R244, P3, R244, UR7, RZ ;  /* 0x00000007f4f47c10 */ /* 0x010fca000ff7e0ff */
        /* <DEDUP_REMOVED lines=152> */
[----:B----4-:R-:W-:Y:S02]  /*22fd0*/  IADD3.X R244, R244, UR4, RZ, P5, !PT ;  /* 0x00000004f4f47c10 */ /* 0x010fe4000affe4ff */
[----:B------:R-:W-:-:S03]  /*22fe0*/  IADD3 R218, P5, R218, UR7, RZ ;  /* 0x00000007dada7c10 */ /* 0x000fc6000ffbe0ff */
[----:B------:R-:W-:Y:S04]  /*22ff0*/  STL [R1+0x960], R244 ;  /* 0x000960f401007387 */ /* 0x000fe80000100800 */
[----:B------:R0:W-:Y:S04]  /*23000*/  STL [R1+0x934], R218 ;  /* 0x000934da01007387 */ /* 0x0001e80000100800 */
[----:B0-----:R-:W4:Y:S04]  /*23010*/  LDL.LU R218, [R1+0x1348] ;  /* 0x0013480001da7983 */ /* 0x001f280000300800 */
[----:B------:R-:W2:Y:S02]  /*23020*/  LDL.LU R244, [R1+0x958] ;  /* 0x0009580001f47983 */ /* 0x000ea40000300800 */
[----:B--2---:R-:W-:-:S05]  /*23030*/  IADD3.X R244, R244, UR4, RZ, P6, !PT ;  /* 0x00000004f4f47c10 */ /* 0x004fca000b7fe4ff */
[----:B------:R0:W-:Y:S04]  /*23040*/  STL [R1+0x958], R244 ;  /* 0x000958f401007387 */ /* 0x0001e80000100800 */
[----:B0-----:R-:W2:Y:S01]  /*23050*/  LDL.LU R244, [R1+0x92c] ;  /* 0x00092c0001f47983 */ /* 0x001ea20000300800 */
[----:B------:R-:W-:Y:S02]  /*23060*/  IADD3.X R217, R217, UR4, RZ, P1, !PT ;  /* 0x00000004d9d97c10 */ /* 0x000fe40008ffe4ff */
[----:B--2---:R-:W-:-:S05]  /*23070*/  IADD3 R244, P6, R244, UR7, RZ ;  /* 0x00000007f4f47c10 */ /* 0x004fca000ffde0ff */
[----:B------:R-:W-:Y:S04]  /*23080*/  STL [R1+0x92c], R244 ;  /* 0x00092cf401007387 */ /* 0x000fe80000100800 */
[----:B------:R0:W-:Y:S04]  /*23090*/  STL [R1+0x950], R217 ;  /* 0x000950d901007387 */ /* 0x0001e80000100800 */
[----:B0-----:R-:W2:Y:S04]  /*230a0*/  LDL.LU R217, [R1+0x1344] ;  /* 0x0013440001d97983 */ /* 0x001ea80000300800 */
[----:B------:R-:W3:Y:S02]  /*230b0*/  LDL.LU R244, [R1+0x924] ;  /* 0x0009240001f47983 */ /* 0x000ee40000300800 */
[----:B---3--:R-:W-:-:S05]  /*230c0*/  IADD3 R244, P1, R244, UR7, RZ ;  /* 0x00000007f4f47c10 */ /* 0x008fca000ff3e0ff */
[----:B------:R0:W-:Y:S04]  /*230d0*/  STL [R1+0x924], R244 ;  /* 0x000924f401007387 */ /* 0x0001e80000100800 */
[----:B0-----:R-:W3:Y:S01]  /*230e0*/  LDL.LU R244, [R1+0x948] ;  /* 0x0009480001f47983 */ /* 0x001ee20000300800 */
[----:B------:R-:W-:Y:S01]  /*230f0*/  WARPGROUP.ARRIVE ;  /* 0x00000000000079c5 */ /* 0x000fe20000000000 */
[----:B---3--:R-:W-:Y:S02]  /*23100*/  IADD3.X R244, R244, UR4, RZ, P2, !PT ;  /* 0x00000004f4f47c10 */ /* 0x008fe400097fe4ff */
[----:B--2---:R-:W-:-:S03]  /*23110*/  IADD3 R217, P2, R217, UR7, RZ ;  /* 0x00000007d9d97c10 */ /* 0x004fc6000ff5e0ff */
[----:B------:R-:W-:Y:S04]  /*23120*/  STL [R1+0x948], R244 ;  /* 0x000948f401007387 */ /* 0x000fe80000100800 */
[----:B------:R0:W-:Y:S04]  /*23130*/  STL [R1+0x91c], R217 ;  /* 0x00091cd901007387 */ /* 0x0001e80000100800 */
[----:B0-----:R-:W2:Y:S04]  /*23140*/  LDL.LU R217, [R1+0x1340] ;  /* 0x0013400001d97983 */ /* 0x001ea80000300800 */
[----:B------:R-:W3:Y:S01]  /*23150*/  LDL.LU R244, [R1+0x940] ;  /* 0x0009400001f47983 */ /* 0x000ee20000300800 */
[----:B------:R-:W-:Y:S01]  /*23160*/  UMOV UR34, UR14 ;  /* 0x0000000e00227c82 */ /* 0x000fe20008000000 */
[----:B------:R-:W-:-:S02]  /*23170*/  UMOV UR35, UR15 ;  /* 0x0000000f00237c82 */ /* 0x000fc40008000000 */
[----:B------:R-:W-:Y:S01]  /*23180*/  QGMMA.64x128x32.F32.E4M3.E4M3 R152, gdesc[UR32], R152, gsb0 ;  /* 0x01e00000209879f3 */ /* 0x000fe20008000898 */
[----:B------:R-:W-:Y:S01]  /*23190*/  UMOV UR38, UR10 ;  /* 0x0000000a00267c82 */ /* 0x000fe20008000000 */
[----:B------:R-:W-:Y:S01]  /*231a0*/  UMOV UR39, UR11 ;  /* 0x0000000b00277c82 */ /* 0x000fe20008000000 */
[----:B------:R-:W-:Y:S01]  /*231b0*/  UMOV UR42, UR14 ;  /* 0x0000000e002a7c82 */ /* 0x000fe20008000000 */
[----:B------:R-:W-:Y:S01]  /*231c0*/  UMOV UR43, UR15 ;  /* 0x0000000f002b7c82 */ /* 0x000fe20008000000 */
[----:B------:R-:W-:Y:S02]  /*231d0*/  WARPGROUP.DEPBAR.LE gsb0, 0x0 ;  /* 0x00008000000079c5 */ /* 0x000fe40000010000 */
[----:B------:R-:W-:-:S06]  /*231e0*/  WARPGROUP.ARRIVE ;  /* 0x00000000000079c5 */ /* 0x000fcc0000000000 */
[----:B------:R-:W-:Y:S01]  /*231f0*/  QGMMA.64x128x32.F32.E4M3.E4M3 R152, gdesc[UR36], R152, gsb0 ;  /* 0x01e00000249879f3 */ /* 0x000fe20008000898 */
[----:B---3--:R-:W-:Y:S02]  /*23200*/  IADD3.X R244, R244, UR4, RZ, P3, !PT ;  /* 0x00000004f4f47c10 */ /* 0x008fe40009ffe4ff */
[----:B------:R-:W-:Y:S02]  /*23210*/  IADD3 R220, P3, R220, UR7, RZ ;  /* 0x00000007dcdc7c10 */ /* 0x000fe4000ff7e0ff */
[----:B--2---:R-:W-:Y:S01]  /*23220*/  IADD3.X R217, R217, UR4, RZ, P4, !PT ;  /* 0x00000004d9d97c10 */ /* 0x004fe2000a7fe4ff */
[----:B------:R-:W-:Y:S04]  /*23230*/  STL [R1+0x940], R244 ;  /* 0x000940f401007387 */ /* 0x000fe80000100800 */
[----:B------:R0:W-:Y:S04]  /*23240*/  STL [R1+0x914], R220 ;  /* 0x000914dc01007387 */ /* 0x0001e80000100800 */
[----:B0-----:R-:W2:Y:S04]  /*23250*/  LDL.LU R220, [R1+0x133c] ;  /* 0x00133c0001dc7983 */ /* 0x001ea80000300800 */
[----:B------:R0:W-:Y:S04]  /*23260*/  STL [R1+0x938], R217 ;  /* 0x000938d901007387 */ /* 0x0001e80000100800 */
[----:B0-----:R-:W3:Y:S04]  /*23270*/  LDL.LU R217, [R1+0x1338] ;  /* 0x0013380001d97983 */ /* 0x001ee80000300800 */
[----:B------:R-:W4:Y:S01]  /*23280*/  LDL.LU R244, [R1+0x90c] ;  /* 0x00090c0001f47983 */ /* 0x000f220000300800 */
[----:B------:R-:W-:-:S02]  /*23290*/  WARPGROUP.DEPBAR.LE gsb0, 0x0 ;  /* 0x00008000000079c5 */ /* 0x000fc40000010000 */
[----:B------:R-:W-:-:S06]  /*232a0*/  WARPGROUP.ARRIVE ;  /* 0x00000000000079c5 */ /* 0x000fcc0000000000 */
[----:B------:R-:W-:Y:S01]  /*232b0*/  QGMMA.64x128x32.F32.E4M3.E4M3 R88, gdesc[UR40], R88, gsb0 ;  /* 0x01e00000285879f3 */ /* 0x000fe20008000858 */
[----:B------:R-:W-:Y:S01]  /*232c0*/  IADD3.X R219, R219, UR4, RZ, P5, !PT ;  /* 0x00000004dbdb7c10 */ /* 0x000fe2000affe4ff */
[----:B------:R-:W-:Y:S01]  /*232d0*/  UMOV UR46, UR10 ;  /* 0x0000000a002e7c82 */ /* 0x000fe20008000000 */
[----:B------:R-:W-:Y:S01]  /*232e0*/  UMOV UR47, UR11 ;  /* 0x0000000b002f7c82 */ /* 0x000fe20008000000 */
[----:B------:R-:W-:Y:S01]  /*232f0*/  UMOV UR50, UR14 ;  /* 0x0000000e00327c82 */ /* 0x000fe20008000000 */
[----:B------:R-:W-:Y:S01]  /*23300*/  UMOV UR51, UR15 ;  /* 0x0000000f00337c82 */ /* 0x000fe20008000000 */
[----:B------:R-:W-:Y:S02]  /*23310*/  WARPGROUP.DEPBAR.LE gsb0, 0x0 ;  /* 0x00008000000079c5 */ /* 0x000fe40000010000 */
[----:B------:R-:W-:-:S06]  /*23320*/  WARPGROUP.ARRIVE ;  /* 0x00000000000079c5 */ /* 0x000fcc0000000000 */
[----:B------:R-:W-:Y:S01]  /*23330*/  QGMMA.64x128x32.F32.E4M3.E4M3 R88, gdesc[UR44], R88, gsb0 ;  /* 0x01e000002c5879f3 */ /* 0x000fe20008000858 */
[----:B----4-:R-:W-:-:S05]  /*23340*/  IADD3 R244, P4, R244, UR7, RZ ;  /* 0x00000007f4f47c10 */ /* 0x010fca000ff9e0ff */
[----:B------:R-:W-:Y:S04]  /*23350*/  STL [R1+0x90c], R244 ;  /* 0x00090cf401007387 */ /* 0x000fe80000100800 */
[----:B------:R0:W-:Y:S04]  /*23360*/  STL [R1+0x930], R219 ;  /* 0x000930db01007387 */ /* 0x0001e80000100800 */
[----:B0-----:R-:W4:Y:S01]  /*23370*/  LDL.LU R219, [R1+0x1334] ;  /* 0x0013340001db7983 */ /* 0x001f220000300800 */
[----:B------:R-:W-:Y:S02]  /*23380*/  WARPGROUP.DEPBAR.LE gsb0, 0x0 ;  /* 0x00008000000079c5 */ /* 0x000fe40000010000 */
[----:B------:R-:W-:-:S06]  /*23390*/  WARPGROUP.ARRIVE ;  /* 0x00000000000079c5 */ /* 0x000fcc0000000000 */
[----:B------:R-:W-:Y:S01]  /*233a0*/  QGMMA.64x128x32.F32.E4M3.E4M3 R24, gdesc[UR48], R24, gsb0 ;  /* 0x01e00000301879f3 */ /* 0x000fe20008000818 */
[----:B------:R-:W-:Y:S01]  /*233b0*/  UMOV UR54, UR10 ;  /* 0x0000000a00367c82 */ /* 0x000fe20008000000 */
[----:B------:R-:W-:Y:S01]  /*233c0*/  UMOV UR55, UR11 ;  /* 0x0000000b00377c82 */ /* 0x000fe20008000000 */
[----:B--2---:R-:W-:Y:S02]  /*233d0*/  IADD3 R220, P5, R220, UR7, RZ ;  /* 0x00000007dcdc7c10 */ /* 0x004fe4000ffbe0ff */
[----:B---3--:R-:W-:Y:S02]  /*233e0*/  IADD3.X R217, R217, UR4, RZ, P1, !PT ;  /* 0x00000004d9d97c10 */ /* 0x008fe40008ffe4ff */
[----:B------:R-:W-:Y:S01]  /*233f0*/  IADD3 R216, P1, R216, UR7, RZ ;  /* 0x00000007d8d87c10 */ /* 0x000fe2000ff3e0ff */
[----:B------:R0:W-:Y:S01]  /*23400*/  STL [R1+0x904], R220 ;  /* 0x000904dc01007387 */ /* 0x0001e20000100800 */
[----:B------:R-:W-:Y:S02]  /*23410*/  IADD3.X R245, R245, UR4, RZ, P2, !PT ;  /* 0x00000004f5f57c10 */ /* 0x000fe400097fe4ff */
[----:B------:R-:W-:-:S02]  /*23420*/  IADD3 R246, P2, R246, UR7, RZ ;  /* 0x00000007f6f67c10 */ /* 0x000fc4000ff5e0ff */
[----:B------:R-:W-:Y:S01]  /*23430*/  IADD3.X R247, R247, UR4, RZ, P3, !PT ;  /* 0x00000004f7f77c10 */ /* 0x000fe20009ffe4ff */
[----:B0-----:R0:W5:Y:S01]  /*23440*/  LDL.LU R220, [R1+0x1330] ;  /* 0x0013300001dc7983 */ /* 0x0011620000300800 */
        /* <DEDUP_REMOVED lines=18> */
[----:B------:R-:W-:Y:S02]  /*23570*/  IADD3.X R21, R21, UR4, RZ, P3, !PT ;  /* 0x0000000415157c10 */ /* 0x000fe40009ffe4ff */
[----:B------:R-:W-:Y:S02]  /*23580*/  IADD3.X R22, R22, UR4, RZ, P4, !PT ;  /* 0x0000000416167c10 */ /* 0x000fe4000a7fe4ff */
[----:B------:R-:W-:Y:S02]  /*23590*/  IADD3.X R3, R3, UR4, RZ, P1, !PT ;  /* 0x0000000403037c10 */ /* 0x000fe40008ffe4ff */
[----:B------:R-:W-:Y:S01]  /*235a0*/  IADD3.X R23, R23, UR4, RZ, P5, !PT ;  /* 0x0000000417177c10 */ /* 0x000fe2000affe4ff */
[----:B------:R-:W-:Y:S02]  /*235b0*/  WARPGROUP.DEPBAR.LE gsb0, 0x0 ;  /* 0x00008000000079c5 */ /* 0x000fe40000010000 */
[----:B------:R-:W-:-:S06]  /*235c0*/  WARPGROUP.ARRIVE ;  /* 0x00000000000079c5 */ /* 0x000fcc0000000000 */
[----:B------:R-:W-:Y:S01]  /*235d0*/  QGMMA.64x128x32.F32.E4M3.E4M3 R24, gdesc[UR52], R24, gsb0 ;  /* 0x01e00000341879f3 */ /* 0x000fe20008000818 */
[----:B----4-:R-:W-:Y:S02]  /*235e0*/  IADD3.X R219, R219, UR4, RZ, P6, !PT ;  /* 0x00000004dbdb7c10 */ /* 0x010fe4000b7fe4ff */
[----:B------:R-:W-:-:S03]  /*235f0*/  IADD3 R218, P6, R218, UR7, RZ ;  /* 0x00000007dada7c10 */ /* 0x000fc6000ffde0ff */
[----:B------:R1:W-:Y:S04]  /*23600*/  STL [R1+0x928], R219 ;  /* 0x000928db01007387 */ /* 0x0003e80000100800 */
[----:B-1----:R0:W5:Y:S04]  /*23610*/  LDL.LU R219, [R1+0x132c] ;  /* 0x00132c0001db7983 */ /* 0x0021680000300800 */
[----:B------:R1:W-:Y:S01]  /*23620*/  STL [R1+0x8fc], R218 ;  /* 0x0008fcda01007387 */ /* 0x0003e20000100800 */
[----:B------:R-:W-:-:S03]  /*23630*/  IADD3.X R4, R4, UR4, RZ, P6, !PT ;  /* 0x0000000404047c10 */ /* 0x000fc6000b7fe4ff */
[----:B-1----:R0:W5:Y:S04]  /*23640*/  LDL.LU R218, [R1+0x1328] ;  /* 0x0013280001da7983 */ /* 0x0021680000300800 */
[----:B------:R1:W-:Y:S01]  /*23650*/  STL [R1+0x920], R217 ;  /* 0x000920d901007387 */ /* 0x0003e20000100800 */
[----:B------:R-:W-:-:S03]  /*23660*/  IADD3 R5, P6, R5, UR7, RZ ;  /* 0x0000000705057c10 */ /* 0x000fc6000ffde0ff */
[----:B-1----:R0:W5:Y:S04]  /*23670*/  LDL.LU R217, [R1+0x1324] ;  /* 0x0013240001d97983 */ /* 0x0021680000300800 */
[----:B------:R1:W-:Y:S04]  /*23680*/  STL [R1+0x8f4], R216 ;  /* 0x0008f4d801007387 */ /* 0x0003e80000100800 */
[----:B-1----:R0:W5:Y:S04]  /*23690*/  LDL.LU R216, [R1+0x1320] ;  /* 0x0013200001d87983 */ /* 0x0021680000300800 */
[----:B------:R0:W-:Y:S04]  /*236a0*/  STL [R1+0x918], R245 ;  /* 0x000918f501007387 */ /* 0x0001e80000100800 */
        /* <DEDUP_REMOVED lines=14> */
[----:B------:R0:W-:Y:S01]  /*23790*/  STL [R1+0x8b4], R11 ;  /* 0x0008b40b01007387 */ /* 0x0001e20000100800 */
[----:B------:R-:W-:-:S03]  /*237a0*/  IADD3.X R16, R16, UR4, RZ, P6, !PT ;  /* 0x0000000410107c10 */ /* 0x000fc6000b7fe4ff */
[----:B------:R0:W-:Y:S01]  /*237b0*/  STL [R1+0x8d8], R12 ;  /* 0x0008d80c01007387 */ /* 0x0001e20000100800 */
[----:B------:R-:W-:-:S03]  /*237c0*/  IADD3 R17, P6, R17, UR7, RZ ;  /* 0x0000000711117c10 */ /* 0x000fc6000ffde0ff */
        /* <DEDUP_REMOVED lines=9> */
[----:B------:R0:W-:Y:S04]  /*23860*/  STL [R1+0x8b0], R21 ;  /* 0x0008b01501007387 */ /* 0x0001e80000100800 */
[----:B------:R0:W-:Y:S04]  /*23870*/  STL [R1+0x8a8], R22 ;  /* 0x0008a81601007387 */ /* 0x0001e80000100800 */
[----:B------:R0:W-:Y:S04]  /*23880*/  STL [R1+0x890], R3 ;  /* 0x0008900301007387 */ /* 0x0001e80000100800 */
[----:B------:R0:W-:Y:S04]  /*23890*/  STL [R1+0x8a0], R23 ;  /* 0x0008a01701007387 */ /* 0x0001e80000100800 */
[----:B------:R0:W-:Y:S01]  /*238a0*/  STL [R1+0x898], R2 ;  /* 0x0008980201007387 */ /* 0x0001e20000100800 */
[----:B------:R-:W-:-:S02]  /*238b0*/  WARPGROUP.DEPBAR.LE gsb0, 0x0 ;  /* 0x00008000000079c5 */ /* 0x000fc40000010000 */
[----:B------:R-:W-:Y:S05]  /*238c0*/  @P0 BRA `(.L_x_2) ;  /* 0xfffffe9400fc0947 */ /* 0x000fea000383ffff */
.L_x_1:
[----:B------:R-:W1:Y:S01]  /*238d0*/  LDL.LU R244, [R1+0x400] ;  /* 0x0004000001f47983 */ /* 0x000e620000300800 */
[----:B------:R-:W-:Y:S01]  /*238e0*/  F2FP.SATFINITE.E4M3.F32.PACK_AB_MERGE_C R152, R153, R152, RZ ;  /* 0x000000989998723e */ /* 0x000fe200048070ff */
[----:B------:R-:W-:Y:S01]  /*238f0*/  ULDC.64 UR10, c[0x0][0x228] ;  /* 0x00008a00000a7ab9 */ /* 0x000fe20000000a00 */
[----:B------:R-:W-:Y:S01]  /*23900*/  F2FP.SATFINITE.E4M3.F32.PACK_AB_MERGE_C R162, R163, R162, RZ ;  /* 0x000000a2a3a2723e */ /* 0x000fe200048070ff */
[----:B------:R-:W1:Y:S01]  /*23910*/  LDL.LU R243, [R1+0x404] ;  /* 0x0004040001f37983 */ /* 0x000e620000300800 */
[----:B------:R-:W-:Y:S01]  /*23920*/  F2FP.SATFINITE.E4M3.F32.PACK_AB_MERGE_C R154, R155, R154, RZ ;  /* 0x0000009a9b9a723e */ /* 0x000fe200048070ff */
[----:B------:R-:W-:Y:S01]  /*23930*/  ULDC UR6, c[0x0][0x22c] ;  /* 0x00008b0000067ab9 */ /* 0x000fe20000000800 */
[----:B------:R-:W-:Y:S01]  /*23940*/  F2FP.SATFINITE.E4M3.F32.PACK_AB_MERGE_C R158, R159, R158, RZ ;  /* 0x0000009e9f9e723e */ /* 0x000fe200048070ff */
[----:B------:R-:W2:Y:S01]  /*23950*/  LDL.LU R242, [R1+0x408] ;  /* 0x0004080001f27983 */ /* 0x000ea20000300800 */
[----:B------:R-:W-:Y:S01]  /*23960*/  F2FP.SATFINITE.E4M3.F32.PACK_AB_MERGE_C R160, R161, R160, RZ ;  /* 0x000000a0a1a0723e */ /* 0x000fe200048070ff */
[----:B------:R-:W-:Y:S01]  /*23970*/  ULDC.64 UR4, c[0x0][0x228] ;  /* 0x00008a0000047ab9 */ /* 0x000fe20000000a00 */
[----:B------:R-:W-:Y:S01]  /*23980*/  F2FP.SATFINITE.E4M3.F32.PACK_AB_MERGE_C R169, R169, R168, RZ ;  /* 0x000000a8a9a9723e */ /* 0x000fe200048070ff */
[----:B------:R-:W2:Y:S01]  /*23990*/  LDL.LU R241, [R1+0x40c] ;  /* 0x00040c0001f17983 */ /* 0x000ea20000300800 */
[----:B------:R-:W-:Y:S01]  /*239a0*/  F2FP.SATFINITE.E4M3.F32.PACK_AB_MERGE_C R171, R171, R170, RZ ;  /* 0x000000aaabab723e */ /* 0x000fe200048070ff */
[----:B------:R-:W-:Y:S01]  /*239b0*/  ULDC.64 UR8, c[0x0][0x228] ;  /* 0x00008a0000087ab9 */ /* 0x000fe20000000a00 */
[----:B------:R-:W-:Y:S01]  /*239c0*/  F2FP.SATFINITE.E4M3.F32.PACK_AB_MERGE_C R172, R173, R172, RZ ;  /* 0x000000acadac723e */ /* 0x000fe200048070ff */
[----:B------:R-:W3:Y:S01]  /*239d0*/  LDL.LU R240, [R1+0x410] ;  /* 0x0004100001f07983 */ /* 0x000ee20000300800 */
[----:B------:R-:W-:Y:S01]  /*239e0*/  F2FP.SATFINITE.E4M3.F32.PACK_AB_MERGE_C R178, R179, R178, RZ ;  /* 0x000000b2b3b2723e */ /* 0x000fe200048070ff */
[----:B------:R-:W-:Y:S01]  /*239f0*/  ULDC.64 UR14, c[0x0][0x220] ;  /* 0x00008800000e7ab9 */ /* 0x000fe20000000a00 */
[----:B------:R-:W-:Y:S01]  /*23a00*/  F2FP.SATFINITE.E4M3.F32.PACK_AB_MERGE_C R184, R185, R184, RZ ;  /* 0x000000b8b9b8723e */ /* 0x000fe200048070ff */
[----:B------:R-:W3:Y:S01]  /*23a10*/  LDL.LU R239, [R1+0x414] ;  /* 0x0004140001ef7983 */ /* 0x000ee20000300800 */
[----:B------:R-:W-:Y:S01]  /*23a20*/  F2FP.SATFINITE.E4M3.F32.PACK_AB_MERGE_C R188, R189, R188, RZ ;  /* 0x000000bcbdbc723e */ /* 0x000fe200048070ff */
[----:B------:R-:W-:Y:S01]  /*23a30*/  ULDC.64 UR12, c[0x0][0x220] ;  /* 0x00008800000c7ab9 */ /* 0x000fe20000000a00 */
[----:B------:R-:W-:Y:S01]  /*23a40*/  F2FP.SATFINITE.E4M3.F32.PACK_AB_MERGE_C R186, R187, R186, RZ ;  /* 0x000000babbba723e */ /* 0x000fe200048070ff */
[----:B------:R-:W4:Y:S01]  /*23a50*/  LDL.LU R238, [R1+0x418] ;  /* 0x0004180001ee7983 */ /* 0x000f220000300800 */
[----:B------:R-:W-:Y:S01]  /*23a60*/  F2FP.SATFINITE.E4M3.F32.PACK_AB_MERGE_C R196, R197, R196, RZ ;  /* 0x000000c4c5c4723e */ /* 0x000fe200048070ff */
[----:B------:R-:W-:Y:S01]  /*23a70*/  ULDC UR29, c[0x0][0x248] ;  /* 0x00009200001d7ab9 */ /* 0x000fe20000000800 */
        /* <DEDUP_REMOVED lines=28> */
[----:B------:R-:W-:Y:S01]  /*23c40*/  ULDC UR22, c[0x0][0x248] ;  /* 0x0000920000167ab9 */ /* 0x000fe20000000800 */
[----:B------:R-:W4:Y:S01]  /*23c50*/  LDL.LU R230, [R1+0x438] ;  /* 0x0004380001e67983 */ /* 0x000f220000300800 */
[----:B------:R-:W-:Y:S01]  /*23c60*/  ULDC UR21, c[0x0][0x248] ;  /* 0x0000920000157ab9 */ /* 0x000fe20000000800 */
[----:B------:R-:W-:Y:S01]  /*23c70*/  ULDC UR20, c[0x0][0x248] ;  /* 0x0000920000147ab9 */ /* 0x000fe20000000800 */
[----:B------:R-:W-:Y:S01]  /*23c80*/  ULDC UR19, c[0x0][0x248] ;  /* 0x0000920000137ab9 */ /* 0x000fe20000000800 */
[----:B------:R-:W4:Y:S01]  /*23c90*/  LDL.LU R229, [R1+0x43c] ;  /* 0x00043c0001e57983 */ /* 0x000f220000300800 */
[----:B------:R-:W-:Y:S01]  /*23ca0*/  ULDC UR18, c[0x0][0x248] ;  /* 0x0000920000127ab9 */ /* 0x000fe20000000800 */
[----:B------:R-:W-:Y:S01]  /*23cb0*/  ULDC UR17, c[0x0][0x248] ;  /* 0x0000920000117ab9 */ /* 0x000fe20000000800 */
[----:B------:R-:W-:Y:S01]  /*23cc0*/  ULDC UR16, c[0x0][0x248] ;  /* 0x0000920000107ab9 */ /* 0x000fe20000000800 */
[----:B0-----:R-:W4:Y:S01]  /*23cd0*/  LDL.LU R23, [R1+0x440] ;  /* 0x0004400001177983 */ /* 0x001f220000300800 */
[----:B------:R-:W-:Y:S01]  /*23ce0*/  ULDC UR55, c[0x0][0x248] ;  /* 0x0000920000377ab9 */ /* 0x000fe20000000800 */
        /* <DEDUP_REMOVED lines=30> */
[----:B------:R-:W-:Y:S01]  /*23ed0*/  STL [R1+0x14b4], R25 ;  /* 0x0014b41901007387 */ /* 0x000fe20000100800 */
[----:B------:R-:W-:Y:S01]  /*23ee0*/  ULDC UR33, c[0x0][0x248] ;  /* 0x0000920000217ab9 */ /* 0x000fe20000000800 */
[----:B------:R-:W-:Y:S01]  /*23ef0*/  ULDC UR32, c[0x0][0x248] ;  /* 0x0000920000207ab9 */ /* 0x000fe20000000800 */
[----:B------:R-:W-:Y:S01]  /*23f00*/  ULDC UR31, c[0x0][0x248] ;  /* 0x00009200001f7ab9 */ /* 0x000fe20000000800 */
[----:B------:R-:W-:Y:S01]  /*23f10*/  STL [R1+0x14b0], R26 ;  /* 0x0014b01a01007387 */ /* 0x000fe20000100800 */
[----:B------:R-:W-:-:S03]  /*23f20*/  ULDC UR30, c[0x0][0x248] ;  /* 0x00009200001e7ab9 */ /* 0x000fc60000000800 */
        /* <DEDUP_REMOVED lines=57> */
[----:B-----5:R-:W-:Y:S04]  /*242c0*/  STL [R1+0x13c8], R216 ;  /* 0x0013c8d801007387 */ /* 0x020fe80000100800 */
[----:B------:R-:W-:Y:S04]  /*242d0*/  STL [R1+0x13c4], R85 ;  /* 0x0013c45501007387 */ /* 0x000fe80000100800 */
[----:B------:R-:W-:Y:S04]  /*242e0*/  STL [R1+0x13c0], R84 ;  /* 0x0013c05401007387 */ /* 0x000fe80000100800 */
[----:B------:R-:W-:Y:S04]  /*242f0*/  STL [R1+0x13bc], R87 ;  /* 0x0013bc5701007387 */ /* 0x000fe80000100800 */
[----:B------:R-:W-:Y:S04]  /*24300*/  STL [R1+0x13b8], R86 ;  /* 0x0013b85601007387 */ /* 0x000fe80000100800 */
[----:B------:R-:W-:Y:S04]  /*24310*/  STL [R1+0x13b4], R6 ;  /* 0x0013b40601007387 */ /* 0x000fe80000100800 */
[----:B------:R1:W-:Y:S04]  /*24320*/  STL [R1+0x139c], R0 ;  /* 0x00139c0001007387 */ /* 0x0003e80000100800 */
[----:B------:R-:W-:Y:S04]  /*24330*/  STL [R1+0x1360], R217 ;  /* 0x001360d901007387 */ /* 0x000fe80000100800 */
[----:B------:R-:W-:Y:S01]  /*24340*/  STL [R1+0x135c], R220 ;  /* 0x00135cdc01007387 */ /* 0x000fe20000100800 */
[----:B-1----:R-:W-:-:S03]  /*24350*/  F2FP.SATFINITE.E4M3.F32.PACK_AB_MERGE_C R0, R243, R244, RZ ;  /* 0x000000f4f300723e */ /* 0x002fc600048070ff */
[----:B------:R-:W-:Y:S04]  /*24360*/  STL [R1+0x1358], R219 ;  /* 0x001358db01007387 */ /* 0x000fe80000100800 */
[----:B------:R-:W-:Y:S04]  /*24370*/  STL [R1+0x1354], R7 ;  /* 0x0013540701007387 */ /* 0x000fe80000100800 */
[----:B------:R-:W-:Y:S04]  /*24380*/  STL [R1+0x1350], R218 ;  /* 0x001350da01007387 */ /* 0x000fe80000100800 */
[----:B------:R3:W-:Y:S04]  /*24390*/  STL [R1+0x134c], R3 ;  /* 0x00134c0301007387 */ /* 0x0007e80000100800 */
[----:B------:R2:W-:Y:S04]  /*243a0*/  STL [R1+0x1348], R5 ;  /* 0x0013480501007387 */ /* 0x0005e80000100800 */
[----:B------:R4:W-:Y:S01]  /*243b0*/  STL [R1+0x1344], R19 ;  /* 0x0013441301007387 */ /* 0x0009e20000100800 */
[----:B---3--:R-:W-:-:S03]  /*243c0*/  F2FP.SATFINITE.E4M3.F32.PACK_AB_MERGE_C R3, R239, R240, RZ ;  /* 0x000000f0ef03723e */ /* 0x008fc600048070ff */
[----:B------:R-:W-:Y:S01]  /*243d0*/  STL [R1+0x1340], R18 ;  /* 0x0013401201007387 */ /* 0x000fe20000100800 */
[----:B--2---:R-:W-:-:S03]  /*243e0*/  F2FP.SATFINITE.E4M3.F32.PACK_AB_MERGE_C R5, R241, R242, RZ ;  /* 0x000000f2f105723e */ /* 0x004fc600048070ff */
[----:B------:R-:W-:Y:S01]  /*243f0*/  STL [R1+0x133c], R17 ;  /* 0x00133c1101007387 */ /* 0x000fe20000100800 */
[----:B----4-:R-:W-:-:S03]  /*24400*/  F2FP.SATFINITE.E4M3.F32.PACK_AB_MERGE_C R19, R233, R234, RZ ;  /* 0x000000eae913723e */ /* 0x010fc600048070ff */
        /* <DEDUP_REMOVED lines=8> */
[----:B------:R1:W-:Y:S04]  /*24490*/  STL [R1+0x510], R5 ;  /* 0x0005100501007387 */ /* 0x0003e80000100800 */
[----:B------:R2:W-:Y:S01]  /*244a0*/  STL [R1+0x50c], R3 ;  /* 0x00050c0301007387 */ /* 0x0005e20000100800 */
[----:B0-----:R-:W-:-:S02]  /*244b0*/  F2FP.SATFINITE.E4M3.F32.PACK_AB_MERGE_C R0, R237, R238, RZ ;  /* 0x000000eeed00723e */ /* 0x001fc400048070ff */
[----:B-1----:R-:W-:Y:S02]  /*244c0*/  F2FP.SATFINITE.E4M3.F32.PACK_AB_MERGE_C R5, R235, R236, RZ ;  /* 0x000000eceb05723e */ /* 0x002fe400048070ff */
[----:B--2---:R-:W-:-:S03]  /*244d0*/  F2FP.SATFINITE.E4M3.F32.PACK_AB_MERGE_C R3, R229, R230, RZ ;  /* 0x000000e6e503723e */ /* 0x004fc600048070ff */
[----:B------:R0:W-:Y:S04]  /*244e0*/  STL [R1+0x1364], R5 ;  /* 0x0013640501007387 */ /* 0x0001e80000100800 */
[----:B------:R1:W-:Y:S04]  /*244f0*/  STL [R1+0x508], R0 ;  /* 0x0005080001007387 */ /* 0x0003e80000100800 */
[----:B------:R-:W-:Y:S01]  /*24500*/  STL [R1+0x1368], R19 ;  /* 0x0013681301007387 */ /* 0x000fe20000100800 */
[----:B0-----:R-:W-:Y:S02]  /*24510*/  F2FP.SATFINITE.E4M3.F32.PACK_AB_MERGE_C R5, R231, R232, RZ ;  /* 0x000000e8e705723e */ /* 0x001fe400048070ff */
[----:B-1----:R-:W-:-:S03]  /*24520*/  F2FP.SATFINITE.E4M3.F32.PACK_AB_MERGE_C R0, R22, R23, RZ ;  /* 0x000000171600723e */ /* 0x002fc600048070ff */
[----:B------:R0:W-:Y:S04]  /*24530*/  STL [R1+0x105c], R5 ;  /* 0x00105c0501007387 */ /* 0x0001e80000100800 */
[----:B------:R1:W-:Y:S04]  /*24540*/  STL [R1+0x1054], R3 ;  /* 0x0010540301007387 */ /* 0x0003e80000100800 */
[----:B------:R2:W-:Y:S01]  /*24550*/  STL [R1+0x1094], R0 ;  /* 0x0010940001007387 */ /* 0x0005e20000100800 */
[----:B0-----:R-:W-:Y:S02]  /*24560*/  F2FP.SATFINITE.E4M3.F32.PACK_AB_MERGE_C R5, R20, R21, RZ ;  /* 0x000000151405723e */ /* 0x001fe400048070ff */
[----:B-1----:R-:W-:-:S03]  /*24570*/  F2FP.SATFINITE.E4M3.F32.PACK_AB_MERGE_C R3, R8, R9, RZ ;  /* 0x000000090803723e */ /* 0x002fc600048070ff */
[----:B------:R-:W-:Y:S01]  /*24580*/  STL [R1+0x1090], R5 ;  /* 0x0010900501007387 */ /* 0x000fe20000100800 */
[----:B--2---:R-:W-:-:S03]  /*24590*/  F2FP.SATFINITE.E4M3.F32.PACK_AB_MERGE_C R0, R2, R4, RZ ;  /* 0x000000040200723e */ /* 0x004fc600048070ff */
[----:B------:R-:W2:Y:S04]  /*245a0*/  LDL.LU R41, [R1+0x460] ;  /* 0x0004600001297983 */ /* 0x000ea80000300800 */
[----:B------:R-:W-:Y:S04]  /*245b0*/  STL [R1+0x1080], R3 ;  /* 0x0010800301007387 */ /* 0x000fe80000100800 */
[----:B------:R-:W2:Y:S04]  /*245c0*/  LDL.LU R38, [R1+0x464] ;  /* 0x0004640001267983 */ /* 0x000ea80000300800 */
[----:B------:R0:W-:Y:S04]  /*245d0*/  STL [R1+0x1084], R0 ;  /* 0x0010840001007387 */ /* 0x0001e80000100800 */
[----:B------:R-:W3:Y:S04]  /*245e0*/  LDL.LU R39, [R1+0x468] ;  /* 0x0004680001277983 */ /* 0x000ee80000300800 */
[----:B------:R-:W3:Y:S04]  /*245f0*/  LDL.LU R36, [R1+0x46c] ;  /* 0x00046c0001247983 */ /* 0x000ee80000300800 */
        /* <DEDUP_REMOVED lines=8> */
[----:B------:R-:W0:Y:S04]  /*24680*/  LDL.LU R28, [R1+0x490] ;  /* 0x00049000011c7983 */ /* 0x000e280000300800 */
[----:B------:R-:W0:Y:S04]  /*24690*/  LDL.LU R27, [R1+0x494] ;  /* 0x00049400011b7983 */ /* 0x000e280000300800 */
        /* <DEDUP_REMOVED lines=42> */
[----:B--2---:R-:W-:-:S02]  /*24940*/  F2FP.SATFINITE.E4M3.F32.PACK_AB_MERGE_C R69, R38, R41, RZ ;  /* 0x000000292645723e */ /* 0x004fc400048070ff */
[----:B---3--:R-:W-:Y:S02]  /*24950*/  F2FP.SATFINITE.E4M3.F32.PACK_AB_MERGE_C R83, R36, R39, RZ ;  /* 0x000000272453723e */ /* 0x008fe400048070ff */
[----:B----4-:R-:W-:Y:S02]  /*24960*/  F2FP.SATFINITE.E4M3.F32.PACK_AB_MERGE_C R64, R35, R37, RZ ;  /* 0x000000252340723e */ /* 0x010fe400048070ff */
[----:B------:R-:W-:Y:S02]  /*24970*/  F2FP.SATFINITE.E4M3.F32.PACK_AB_MERGE_C R68, R33, R34, RZ ;  /* 0x000000222144723e */ /* 0x000fe400048070ff */
[----:B------:R-:W-:-:S05]  /*24980*/  F2FP.SATFINITE.E4M3.F32.PACK_AB_MERGE_C R217, R31, R32, RZ ;  /* 0x000000201fd9723e */ /* 0x000fca00048070ff */
[----:B------:R-:W-:Y:S01]  /*24990*/  STL [R1+0x136c], R217 ;  /* 0x00136cd901007387 */ /* 0x000fe20000100800 */
[----:B------:R-:W-:-:S05]  /*249a0*/  F2FP.SATFINITE.E4M3.F32.PACK_AB_MERGE_C R220, R29, R30, RZ ;  /* 0x0000001e1ddc723e */ /* 0x000fca00048070ff */
[----:B------:R-:W-:Y:S01]  /*249b0*/  STL [R1+0x1370], R220 ;  /* 0x001370dc01007387 */ /* 0x000fe20000100800 */
[----:B0-----:R-:W-:-:S05]  /*249c0*/  F2FP.SATFINITE.E4M3.F32.PACK_AB_MERGE_C R0, R27, R28, RZ ;  /* 0x0000001c1b00723e */ /* 0x001fca00048070ff */
[----:B------:R0:W-:Y:S01]  /*249d0*/  STL [R1+0x44c], R0 ;  /* 0x00044c0001007387 */ /* 0x0001e20000100800 */
[----:B------:R-:W-:-:S05]  /*249e0*/  F2FP.SATFINITE.E4M3.F32.PACK_AB_MERGE_C R5, R25, R26, RZ ;  /* 0x0000001a1905723e */ /* 0x000fca00048070ff */
[----:B------:R1:W-:Y:S01]  /*249f0*/  STL [R1+0x448], R5 ;  /* 0x0004480501007387 */ /* 0x0003e20000100800 */
[----:B------:R-:W-:-:S05]  /*24a00*/  F2FP.SATFINITE.E4M3.F32.PACK_AB_MERGE_C R3, R224, R222, RZ ;  /* 0x000000dee003723e */ /* 0x000fca00048070ff */
[----:B------:R2:W-:Y:S01]  /*24a10*/  STL [R1+0x444], R3 ;  /* 0x0004440301007387 */ /* 0x0005e20000100800 */
[----:B0-----:R-:W-:-:S05]  /*24a20*/  F2FP.SATFINITE.E4M3.F32.PACK_AB_MERGE_C R0, R228, R226, RZ ;  /* 0x000000e2e400723e */ /* 0x001fca00048070ff */
[----:B------:R0:W-:Y:S01]  /*24a30*/  STL [R1+0x440], R0 ;  /* 0x0004400001007387 */ /* 0x0001e20000100800 */
[----:B-1----:R-:W-:-:S05]  /*24a40*/  F2FP.SATFINITE.E4M3.F32.PACK_AB_MERGE_C R5, R223, R221, RZ ;  /* 0x000000dddf05723e */ /* 0x002fca00048070ff */
[----:B------:R1:W-:Y:S01]  /*24a50*/  STL [R1+0x43c], R5 ;  /* 0x00043c0501007387 */ /* 0x0003e20000100800 */
[----:B--2---:R-:W-:-:S05]  /*24a60*/  F2FP.SATFINITE.E4M3.F32.PACK_AB_MERGE_C R3, R227, R225, RZ ;  /* 0x000000e1e303723e */ /* 0x004fca00048070ff */
        /* <DEDUP_REMOVED lines=16> */
[----:B------:R-:W-:Y:S01]  /*24b70*/  STL [R1+0x418], R5 ;  /* 0x0004180501007387 */ /* 0x000fe20000100800 */
[----:B--2---:R-:W-:-:S05]  /*24b80*/  F2FP.SATFINITE.E4M3.F32.PACK_AB_MERGE_C R3, R235, R236, RZ ;  /* 0x000000eceb03723e */ /* 0x004fca00048070ff */
[----:B------:R1:W-:Y:S01]  /*24b90*/  STL [R1+0x414], R3 ;  /* 0x0004140301007387 */ /* 0x0003e20000100800 */
[----:B0-----:R-:W-:Y:S02]  /*24ba0*/  F2FP.SATFINITE.E4M3.F32.PACK_AB_MERGE_C R0, R233, R234, RZ ;  /* 0x000000eae900723e */ /* 0x001fe400048070ff */
[----:B------:R-:W-:-:S05]  /*24bb0*/  F2FP.SATFINITE.E4M3.F32.PACK_AB_MERGE_C R219, R231, R232, RZ ;  /* 0x000000e8e7db723e */ /* 0x000fca00048070ff */
[----:B------:R-:W-:Y:S01]  /*24bc0*/  STL [R1+0x1374], R219 ;  /* 0x001374db01007387 */ /* 0x000fe20000100800 */
[----:B------:R-:W-:-:S03]  /*24bd0*/  F2FP.SATFINITE.E4M3.F32.PACK_AB_MERGE_C R7, R229, R230, RZ ;  /* 0x000000e6e507723e */ /* 0x000fc600048070ff */
[----:B------:R0:W-:Y:S04]  /*24be0*/  STL [R1+0x410], R0 ;  /* 0x0004100001007387 */ /* 0x0001e80000100800 */
[----:B------:R-:W-:Y:S01]  /*24bf0*/  STL [R1+0x1378], R7 ;  /* 0x0013780701007387 */ /* 0x000fe20000100800 */
[----:B------:R-:W-:-:S05]  /*24c00*/  F2FP.SATFINITE.E4M3.F32.PACK_AB_MERGE_C R18, R22, R23, RZ ;  /* 0x000000171612723e */ /* 0x000fca00048070ff */
[----:B------:R-:W-:Y:S01]  /*24c10*/  STL [R1+0x137c], R18 ;  /* 0x00137c1201007387 */ /* 0x000fe20000100800 */
[----:B------:R-:W-:-:S05]  /*24c20*/  F2FP.SATFINITE.E4M3.F32.PACK_AB_MERGE_C R14, R20, R21, RZ ;  /* 0x00000015140e723e */ /* 0x000fca00048070ff */
[----:B------:R-:W-:Y:S01]  /*24c30*/  STL [R1+0x1380], R14 ;  /* 0x0013800e01007387 */ /* 0x000fe20000100800 */
[----:B-1----:R-:W-:-:S03]  /*24c40*/  F2FP.SATFINITE.E4M3.F32.PACK_AB_MERGE_C R3, R8, R9, RZ ;  /* 0x000000090803723e */ /* 0x002fc600048070ff */
[----:B------:R-:W2:Y:S04]  /*24c50*/  LDL.LU R32, [R1+0x340] ;  /* 0x0003400001207983 */ /* 0x000ea80000300800 */
[----:B------:R-:W-:Y:S01]  /*24c60*/  STL [R1+0x1044], R3 ;  /* 0x0010440301007387 */ /* 0x000fe20000100800 */
[----:B0-----:R-:W-:-:S03]  /*24c70*/  F2FP.SATFINITE.E4M3.F32.PACK_AB_MERGE_C R0, R2, R4, RZ ;  /* 0x000000040200723e */ /* 0x001fc600048070ff */
        /* <DEDUP_REMOVED lines=48> */
[----:B--2---:R-:W-:-:S05]  /*24f80*/  F2FP.SATFINITE.E4M3.F32.PACK_AB_MERGE_C R0, R31, R32, RZ ;  /* 0x000000201f00723e */ /* 0x004fca00048070ff */
[----:B------:R0:W-:Y:S01]  /*24f90*/  STL [R1+0x108c], R0 ;  /* 0x00108c0001007387 */ /* 0x0001e20000100800 */
[----:B---3--:R-:W-:Y:S02]  /*24fa0*/  F2FP.SATFINITE.E4M3.F32.PACK_AB_MERGE_C R5, R29, R30, RZ ;  /* 0x0000001e1d05723e */ /* 0x008fe400048070ff */
[----:B----4-:R-:W-:-:S03]  /*24fb0*/  F2FP.SATFINITE.E4M3.F32.PACK_AB_MERGE_C R3, R27, R28, RZ ;  /* 0x0000001c1b03723e */ /* 0x010fc600048070ff */
[----:B------:R-:W-:Y:S01]  /*24fc0*/  STL [R1+0x1088], R5 ;  /* 0x0010880501007387 */ /* 0x000fe20000100800 */
[----:B0-----:R-:W-:-:S03]  /*24fd0*/  F2FP.SATFINITE.E4M3.F32.PACK_AB_MERGE_C R0, R25, R26, RZ ;  /* 0x0000001a1900723e */ /* 0x001fc600048070ff */
[----:B------:R-:W-:Y:S04]  /*24fe0*/  STL [R1+0x1068], R3 ;  /* 0x0010680301007387 */ /* 0x000fe80000100800 */
[----:B------:R-:W-:Y:S01]  /*24ff0*/  STL [R1+0x1074], R0 ;  /* 0x0010740001007387 */ /* 0x000fe20000100800 */
[----:B------:R-:W-:-:S05]  /*25000*/  F2FP.SATFINITE.E4M3.F32.PACK_AB_MERGE_C R17, R251, R252, RZ ;  /* 0x000000fcfb11723e */ /* 0x000fca00048070ff */
[----:B------:R0:W-:Y:S01]  /*25010*/  STL [R1+0x1384], R17 ;  /* 0x0013841101007387 */ /* 0x0001e20000100800 */
[----:B------:R-:W-:Y:S02]  /*25020*/  F2FP.SATFINITE.E4M3.F32.PACK_AB_MERGE_C R11, R249, R250, RZ ;  /* 0x000000faf90b723e */ /* 0x000fe400048070ff */
[----:B------:R-:W-:-:S03]  /*25030*/  F2FP.SATFINITE.E4M3.F32.PACK_AB_MERGE_C R220, R247, R248, RZ ;  /* 0x000000f8f7dc723e */ /* 0x000fc600048070ff */
[----:B------:R-:W-:Y:S04]  /*25040*/  STL [R1+0x1388], R11 ;  /* 0x0013880b01007387 */ /* 0x000fe80000100800 */
[----:B------:R-:W-:Y:S01]  /*25050*/  STL [R1+0x138c], R220 ;  /* 0x00138cdc01007387 */ /* 0x000fe20000100800 */
[----:B0-----:R-:W-:Y:S02]  /*25060*/  F2FP.SATFINITE.E4M3.F32.PACK_AB_MERGE_C R17, R243, R244, RZ ;  /* 0x000000f4f311723e */ /* 0x001fe400048070ff */
[----:B------:R-:W-:-:S03]  /*25070*/  F2FP.SATFINITE.E4M3.F32.PACK_AB_MERGE_C R10, R241, R242, RZ ;  /* 0x000000f2f10a723e */ /* 0x000fc600048070ff */
[----:B------:R-:W-:Y:S01]  /*25080*/  STL [R1+0x1390], R17 ;  /* 0x0013901101007387 */ /* 0x000fe20000100800 */
[----:B------:R-:W-:-:S03]  /*25090*/  F2FP.SATFINITE.E4M3.F32.PACK_AB_MERGE_C R3, R239, R240, RZ ;  /* 0x000000f0ef03723e */ /* 0x000fc600048070ff */
[----:B------:R-:W-:Y:S04]  /*250a0*/  STL [R1+0x1394], R10 ;  /* 0x0013940a01007387 */ /* 0x000fe80000100800 */
[----:B------:R0:W-:Y:S01]  /*250b0*/  STL [R1+0x330], R3 ;  /* 0x0003300301007387 */ /* 0x0001e20000100800 */
[----:B------:R-:W-:Y:S02]  /*250c0*/  F2FP.SATFINITE.E4M3.F32.PACK_AB_MERGE_C R0, R235, R236, RZ ;  /* 0x000000eceb00723e */ /* 0x000fe400048070ff */
[----:B------:R-:W-:-:S05]  /*250d0*/  F2FP.SATFINITE.E4M3.F32.PACK_AB_MERGE_C R12, R233, R234, RZ ;  /* 0x000000eae90c723e */ /* 0x000fca00048070ff */
[----:B------:R-:W-:Y:S01]  /*250e0*/  STL [R1+0x1398], R12 ;  /* 0x0013980c01007387 */ /* 0x000fe20000100800 */
[----:B0-----:R-:W-:-:S03]  /*250f0*/  F2FP.SATFINITE.E4M3.F32.PACK_AB_MERGE_C R3, R231, R232, RZ ;  /* 0x000000e8e703723e */ /* 0x001fc600048070ff */
[----:B------:R0:W-:Y:S04]  /*25100*/  STL [R1+0x32c], R0 ;  /* 0x00032c0001007387 */ /* 0x0001e80000100800 */
[----:B------:R-:W-:Y:S01]  /*25110*/  STL [R1+0x324], R3 ;  /* 0x0003240301007387 */ /* 0x000fe20000100800 */
[----:B0-----:R-:W-:Y:S02]  /*25120*/  F2FP.SATFINITE.E4M3.F32.PACK_AB_MERGE_C R0, R22, R23, RZ ;  /* 0x000000171600723e */ /* 0x001fe400048070ff */
[----:B------:R-:W-:-:S05]  /*25130*/  F2FP.SATFINITE.E4M3.F32.PACK_AB_MERGE_C R13, R20, R21, RZ ;  /* 0x00000015140d723e */ /* 0x000fca00048070ff */
[----:B------:R-:W-:Y:S04]  /*25140*/  STL [R1+0x13a0], R13 ;  /* 0x0013a00d01007387 */ /* 0x000fe80000100800 */
[----:B------:R0:W-:Y:S04]  /*25150*/  STL [R1+0x320], R0 ;  /* 0x0003200001007387 */ /* 0x0001e80000100800 */
[----:B------:R-:W2:Y:S01]  /*25160*/  LDL.LU R49, [R1+0x200] ;  /* 0x0002000001317983 */ /* 0x000ea20000300800 */
[----:B0-----:R-:W-:-:S05]  /*25170*/  F2FP.SATFINITE.E4M3.F32.PACK_AB_MERGE_C R0, R8, R9, RZ ;  /* 0x000000090800723e */ /* 0x001fca00048070ff */
[----:B------:R0:W-:Y:S04]  /*25180*/  STL [R1+0x318], R0 ;  /* 0x0003180001007387 */ /* 0x0001e80000100800 */
[----:B------:R-:W2:Y:S04]  /*25190*/  LDL.LU R46, [R1+0x204] ;  /* 0x00020400012e7983 */ /* 0x000ea80000300800 */
        /* <DEDUP_REMOVED lines=17> */
[----:B------:R-:W4:Y:S01]  /*252b0*/  LDL.LU R29, [R1+0x24c] ;  /* 0x00024c00011d7983 */ /* 0x000f220000300800 */
[----:B------:R-:W-:-:S03]  /*252c0*/  F2FP.SATFINITE.E4M3.F32.PACK_AB_MERGE_C R87, R224, R222, RZ ;  /* 0x000000dee057723e */ /* 0x000fc600048070ff */
        /* <DEDUP_REMOVED lines=51> */
[----:B--2---:R-:W-:-:S02]  /*25600*/  F2FP.SATFINITE.E4M3.F32.PACK_AB_MERGE_C R14, R46, R49, RZ ;  /* 0x000000312e0e723e */ /* 0x004fc400048070ff */
[----:B---3--:R-:W-:-:S03]  /*25610*/  F2FP.SATFINITE.E4M3.F32.PACK_AB_MERGE_C R18, R44, R47, RZ ;  /* 0x0000002f2c12723e */ /* 0x008fc600048070ff */
[----:B------:R-:W-:Y:S01]  /*25620*/  STL [R1+0x13a4], R14 ;  /* 0x0013a40e01007387 */ /* 0x000fe20000100800 */
[----:B----4-:R-:W-:-:S03]  /*25630*/  F2FP.SATFINITE.E4M3.F32.PACK_AB_MERGE_C R217, R42, R45, RZ ;  /* 0x0000002d2ad9723e */ /* 0x010fc600048070ff */
[----:B------:R-:W-:Y:S01]  /*25640*/  STL [R1+0x13a8], R18 ;  /* 0x0013a81201007387 */ /* 0x000fe20000100800 */
[----:B------:R-:W-:-:S03]  /*25650*/  F2FP.SATFINITE.E4M3.F32.PACK_AB_MERGE_C R19, R40, R43, RZ ;  /* 0x0000002b2813723e */ /* 0x000fc600048070ff */
[----:B------:R-:W-:Y:S04]  /*25660*/  STL [R1+0x13ac], R217 ;  /* 0x0013acd901007387 */ /* 0x000fe80000100800 */
[----:B------:R-:W-:Y:S01]  /*25670*/  STL [R1+0x13b0], R19 ;  /* 0x0013b01301007387 */ /* 0x000fe20000100800 */
[----:B------:R-:W-:Y:S02]  /*25680*/  F2FP.SATFINITE.E4M3.F32.PACK_AB_MERGE_C R5, R35, R37, RZ ;  /* 0x000000252305723e */ /* 0x000fe400048070ff */
[----:B------:R-:W-:-:S03]  /*25690*/  F2FP.SATFINITE.E4M3.F32.PACK_AB_MERGE_C R3, R33, R34, RZ ;  /* 0x000000222103723e */ /* 0x000fc600048070ff */
[----:B------:R1:W-:Y:S01]  /*256a0*/  STL [R1+0xfac], R5 ;  /* 0x000fac0501007387 */ /* 0x0003e20000100800 */
[----:B0-----:R-:W-:-:S03]  /*256b0*/  F2FP.SATFINITE.E4M3.F32.PACK_AB_MERGE_C R0, R31, R32, RZ ;  /* 0x000000201f00723e */ /* 0x001fc600048070ff */
[----:B------:R0:W-:Y:S04]  /*256c0*/  STL [R1+0xf9c], R3 ;  /* 0x000f9c0301007387 */ /* 0x0001e80000100800 */
[----:B------:R2:W-:Y:S01]  /*256d0*/  STL [R1+0x1058], R0 ;  /* 0x0010580001007387 */ /* 0x0005e20000100800 */
[----:B-1----:R-:W-:Y:S02]  /*256e0*/  F2FP.SATFINITE.E4M3.F32.PACK_AB_MERGE_C R5, R29, R30, RZ ;  /* 0x0000001e1d05723e */ /* 0x002fe400048070ff */
[----:B0-----:R-:W-:-:S03]  /*256f0*/  F2FP.SATFINITE.E4M3.F32.PACK_AB_MERGE_C R3, R27, R28, RZ ;  /* 0x0000001c1b03723e */ /* 0x001fc600048070ff */
[----:B------:R-:W-:Y:S01]  /*25700*/  STL [R1+0x1050], R5 ;  /* 0x0010500501007387 */ /* 0x000fe20000100800 */
[----:B--2---:R-:W-:-:S03]  /*25710*/  F2FP.SATFINITE.E4M3.F32.PACK_AB_MERGE_C R0, R25, R26, RZ ;  /* 0x0000001a1900723e */ /* 0x004fc600048070ff */
[----:B------:R0:W-:Y:S04]  /*25720*/  STL [R1+0xff0], R3 ;  /* 0x000ff00301007387 */ /* 0x0001e80000100800 */
[----:B------:R1:W-:Y:S04]  /*25730*/  STL [R1+0x1004], R0 ;  /* 0x0010040001007387 */ /* 0x0003e80000100800 */
[----:B------:R-:W2:Y:S01]  /*25740*/  LDL.LU R49, [R1+0x100] ;  /* 0x0001000001317983 */ /* 0x000ea20000300800 */
[----:B------:R-:W-:Y:S02]  /*25750*/  F2FP.SATFINITE.E4M3.F32.PACK_AB_MERGE_C R16, R38, R41, RZ ;  /* 0x000000292610723e */ /* 0x000fe400048070ff */
[----:B------:R-:W-:-:S02]  /*25760*/  F2FP.SATFINITE.E4M3.F32.PACK_AB_MERGE_C R15, R36, R39, RZ ;  /* 0x00000027240f723e */ /* 0x000fc400048070ff */
[----:B------:R-:W-:Y:S02]  /*25770*/  F2FP.SATFINITE.E4M3.F32.PACK_AB_MERGE_C R218, R251, R252, RZ ;  /* 0x000000fcfbda723e */ /* 0x000fe400048070ff */
[----:B------:R-:W2:Y:S04]  /*25780*/  LDL.LU R252, [R1+0x104] ;  /* 0x0001040001fc7983 */ /* 0x000ea80000300800 */
[----:B------:R-:W3:Y:S01]  /*25790*/  LDL.LU R46, [R1+0x108] ;  /* 0x00010800012e7983 */ /* 0x000ee20000300800 */
[----:B0-----:R-:W-:-:S03]  /*257a0*/  F2FP.SATFINITE.E4M3.F32.PACK_AB_MERGE_C R3, R249, R250, RZ ;  /* 0x000000faf903723e */ /* 0x001fc600048070ff */
[----:B------:R-:W3:Y:S04]  /*257b0*/  LDL.LU R251, [R1+0x10c] ;  /* 0x00010c0001fb7983 */ /* 0x000ee80000300800 */
[----:B------:R-:W4:Y:S04]  /*257c0*/  LDL.LU R47, [R1+0x110] ;  /* 0x00011000012f7983 */ /* 0x000f280000300800 */
[----:B------:R-:W4:Y:S01]  /*257d0*/  LDL.LU R250, [R1+0x114] ;  /* 0x0001140001fa7983 */ /* 0x000f220000300800 */
[----:B------:R-:W-:-:S03]  /*257e0*/  F2FP.SATFINITE.E4M3.F32.PACK_AB_MERGE_C R219, R247, R248, RZ ;  /* 0x000000f8f7db723e */ /* 0x000fc600048070ff */
[----:B------:R-:W2:Y:S04]  /*257f0*/  LDL.LU R44, [R1+0x118] ;  /* 0x00011800012c7983 */ /* 0x000ea80000300800 */
[----:B------:R-:W2:Y:S04]  /*25800*/  LDL.LU R249, [R1+0x11c] ;  /* 0x00011c0001f97983 */ /* 0x000ea80000300800 */
[----:B------:R-:W3:Y:S04]  /*25810*/  LDL.LU R45, [R1+0x120] ;  /* 0x00012000012d7983 */ /* 0x000ee80000300800 */
[----:B------:R-:W3:Y:S04]  /*25820*/  LDL.LU R248, [R1+0x124] ;  /* 0x0001240001f87983 */ /* 0x000ee80000300800 */
[----:B------:R-:W4:Y:S04]  /*25830*/  LDL.LU R42, [R1+0x128] ;  /* 0x00012800012a7983 */ /* 0x000f280000300800 */
[----:B------:R-:W4:Y:S04]  /*25840*/  LDL.LU R247, [R1+0x12c] ;  /* 0x00012c0001f77983 */ /* 0x000f280000300800 */
[----:B------:R-:W2:Y:S04]  /*25850*/  LDL.LU R43, [R1+0x130] ;  /* 0x00013000012b7983 */ /* 0x000ea80000300800 */
        /* <DEDUP_REMOVED lines=15> */
[----:B------:R-:W4:Y:S01]  /*25950*/  LDL.LU R27, [R1+0x16c] ;  /* 0x00016c00011b7983 */ /* 0x000f220000300800 */
[----:B------:R-:W-:-:S03]  /*25960*/  F2FP.SATFINITE.E4M3.F32.PACK_AB_MERGE_C R66, R228, R226, RZ ;  /* 0x000000e2e442723e */ /* 0x000fc600048070ff */
[----:B------:R-:W4:Y:S01]  /*25970*/  LDL.LU R26, [R1+0x170] ;  /* 0x00017000011a7983 */ /* 0x000f220000300800 */
[----:B------:R-:W-:-:S03]  /*25980*/  F2FP.SATFINITE.E4M3.F32.PACK_AB_MERGE_C R5, R245, R246, RZ ;  /* 0x000000f6f505723e */ /* 0x000fc600048070ff */
[----:B------:R-:W4:Y:S04]  /*25990*/  LDL.LU R25, [R1+0x174] ;  /* 0x0001740001197983 */ /* 0x000f280000300800 */
[----:B------:R-:W4:Y:S01]  /*259a0*/  LDL.LU R222, [R1+0x178] ;  /* 0x0001780001de7983 */ /* 0x000f220000300800 */
[----:B------:R-:W-:-:S03]  /*259b0*/  F2FP.SATFINITE.E4M3.F32.PACK_AB_MERGE_C R17, R243, R244, RZ ;  /* 0x000000f4f311723e */ /* 0x000fc600048070ff */
[----:B------:R-:W4:Y:S01]  /*259c0*/  LDL.LU R224, [R1+0x17c] ;  /* 0x00017c0001e07983 */ /* 0x000f220000300800 */
[----:B------:R-:W-:-:S03]  /*259d0*/  F2FP.SATFINITE.E4M3.F32.PACK_AB_MERGE_C R73, R223, R221, RZ ;  /* 0x000000dddf49723e */ /* 0x000fc600048070ff */
        /* <DEDUP_REMOVED lines=27> */
[----:B------:R-:W4:Y:S01]  /*25b90*/  LDL.LU R232, [R1+0x1cc] ;  /* 0x0001cc0001e87983 */ /* 0x000f220000300800 */
[----:B------:R-:W-:-:S03]  /*25ba0*/  F2FP.SATFINITE.E4M3.F32.PACK_AB_MERGE_C R19, R22, R23, RZ ;  /* 0x000000171613723e */ /* 0x000fc600048070ff */
[----:B------:R-:W4:Y:S04]  /*25bb0*/  LDL.LU R233, [R1+0x1d0] ;  /* 0x0001d00001e97983 */ /* 0x000f280000300800 */
[----:B------:R-:W4:Y:S01]  /*25bc0*/  LDL.LU R230, [R1+0x1d4] ;  /* 0x0001d40001e67983 */ /* 0x000f220000300800 */
[----:B-1----:R-:W-:-:S03]  /*25bd0*/  F2FP.SATFINITE.E4M3.F32.PACK_AB_MERGE_C R0, R20, R21, RZ ;  /* 0x000000151400723e */ /* 0x002fc600048070ff */
        /* <DEDUP_REMOVED lines=14> */
[----:B------:R-:W-:Y:S04]  /*25cc0*/  STL [R1+0xf80], R40 ;  /* 0x000f802801007387 */ /* 0x000fe80000100800 */
[----:B------:R0:W-:Y:S01]  /*25cd0*/  STL [R1+0xf2c], R6 ;  /* 0x000f2c0601007387 */ /* 0x0001e20000100800 */
[----:B----4-:R-:W-:Y:S02]  /*25ce0*/  F2FP.SATFINITE.E4M3.F32.PACK_AB_MERGE_C R36, R36, R39, RZ ;  /* 0x000000272424723e */ /* 0x010fe400048070ff */
[----:B------:R-:W-:-:S03]  /*25cf0*/  F2FP.SATFINITE.E4M3.F32.PACK_AB_MERGE_C R35, R35, R37, RZ ;  /* 0x000000252323723e */ /* 0x000fc600048070ff */
[----:B------:R-:W-:Y:S01]  /*25d00*/  STL [R1+0x1030], R36 ;  /* 0x0010302401007387 */ /* 0x000fe20000100800 */
[----:B0-----:R-:W-:-:S03]  /*25d10*/  F2FP.SATFINITE.E4M3.F32.PACK_AB_MERGE_C R6, R33, R34, RZ ;  /* 0x000000222106723e */ /* 0x001fc600048070ff */
[----:B------:R-:W-:Y:S04]  /*25d20*/  STL [R1+0x102c], R35 ;  /* 0x00102c2301007387 */ /* 0x000fe80000100800 */
[----:B------:R0:W-:Y:S01]  /*25d30*/  STL [R1+0xfc8], R6 ;  /* 0x000fc80601007387 */ /* 0x0001e20000100800 */
[----:B------:R-:W-:-:S05]  /*25d40*/  F2FP.SATFINITE.E4M3.F32.PACK_AB_MERGE_C R31, R31, R32, RZ ;  /* 0x000000201f1f723e */ /* 0x000fca00048070ff */
[----:B------:R-:W-:Y:S01]  /*25d50*/  STL [R1+0xfe0], R31 ;  /* 0x000fe01f01007387 */ /* 0x000fe20000100800 */
[----:B0-----:R-:W-:-:S05]  /*25d60*/  F2FP.SATFINITE.E4M3.F32.PACK_AB_MERGE_C R6, R27, R28, RZ ;  /* 0x0000001c1b06723e */ /* 0x001fca00048070ff */
[----:B------:R0:W-:Y:S01]  /*25d70*/  STL [R1+0xed4], R6 ;  /* 0x000ed40601007387 */ /* 0x0001e20000100800 */
[----:B------:R-:W-:-:S03]  /*25d80*/  F2FP.SATFINITE.E4M3.F32.PACK_AB_MERGE_C R79, R25, R26, RZ ;  /* 0x0000001a194f723e */ /* 0x000fc600048070ff */
[----:B------:R-:W2:Y:S01]  /*25d90*/  LDL.LU R25, [R1] ;  /* 0x0000000001197983 */ /* 0x000ea20000300800 */
[----:B------:R-:W-:-:S03]  /*25da0*/  F2FP.SATFINITE.E4M3.F32.PACK_AB_MERGE_C R78, R224, R222, RZ ;  /* 0x000000dee04e723e */ /* 0x000fc600048070ff */
[----:B------:R-:W2:Y:S04]  /*25db0*/  LDL.LU R222, [R1+0x4] ;  /* 0x0000040001de7983 */ /* 0x000ea80000300800 */
[----:B------:R-:W3:Y:S01]  /*25dc0*/  LDL.LU R26, [R1+0x8] ;  /* 0x00000800011a7983 */ /* 0x000ee20000300800 */
[----:B------:R-:W-:Y:S02]  /*25dd0*/  F2FP.SATFINITE.E4M3.F32.PACK_AB_MERGE_C R246, R246, R226, RZ ;  /* 0x000000e2f6f6723e */ /* 0x000fe400048070ff */
[----:B------:R-:W-:Y:S02]  /*25de0*/  F2FP.SATFINITE.E4M3.F32.PACK_AB_MERGE_C R84, R29, R30, RZ ;  /* 0x0000001e1d54723e */ /* 0x000fe400048070ff */
[----:B------:R-:W-:Y:S02]  /*25df0*/  F2FP.SATFINITE.E4M3.F32.PACK_AB_MERGE_C R244, R244, R228, RZ ;  /* 0x000000e4f4f4723e */ /* 0x000fe400048070ff */
[----:B------:R-:W-:-:S02]  /*25e00*/  F2FP.SATFINITE.E4M3.F32.PACK_AB_MERGE_C R247, R247, R42, RZ ;  /* 0x0000002af7f7723e */ /* 0x000fc400048070ff */
[----:B------:R-:W-:Y:S02]  /*25e10*/  F2FP.SATFINITE.E4M3.F32.PACK_AB_MERGE_C R248, R248, R45, RZ ;  /* 0x0000002df8f8723e */ /* 0x000fe400048070ff */
[----:B------:R-:W-:Y:S02]  /*25e20*/  F2FP.SATFINITE.E4M3.F32.PACK_AB_MERGE_C R249, R249, R44, RZ ;  /* 0x0000002cf9f9723e */ /* 0x000fe400048070ff */
[----:B------:R-:W-:Y:S02]  /*25e30*/  F2FP.SATFINITE.E4M3.F32.PACK_AB_MERGE_C R250, R250, R47, RZ ;  /* 0x0000002ffafa723e */ /* 0x000fe400048070ff */
[----:B------:R-:W-:Y:S02]  /*25e40*/  F2FP.SATFINITE.E4M3.F32.PACK_AB_MERGE_C R251, R251, R46, RZ ;  /* 0x0000002efbfb723e */ /* 0x000fe400048070ff */
[----:B------:R-:W-:Y:S02]  /*25e50*/  F2FP.SATFINITE.E4M3.F32.PACK_AB_MERGE_C R252, R252, R49, RZ ;  /* 0x00000031fcfc723e */ /* 0x000fe400048070ff */
[----:B------:R-:W-:-:S02]  /*25e60*/  F2FP.SATFINITE.E4M3.F32.PACK_AB_MERGE_C R242, R242, R221, RZ ;  /* 0x000000ddf2f2723e */ /* 0x000fc400048070ff */
[----:B------:R-:W-:Y:S02]  /*25e70*/  F2FP.SATFINITE.E4M3.F32.PACK_AB_MERGE_C R80, R225, R223, RZ ;  /* 0x000000dfe150723e */ /* 0x000fe400048070ff */
[----:B------:R-:W-:Y:S02]  /*25e80*/  F2FP.SATFINITE.E4M3.F32.PACK_AB_MERGE_C R240, R240, R227, RZ ;  /* 0x000000e3f0f0723e */ /* 0x000fe400048070ff */
[----:B------:R-:W-:Y:S02]  /*25e90*/  F2FP.SATFINITE.E4M3.F32.PACK_AB_MERGE_C R228, R22, R23, RZ ;  /* 0x0000001716e4723e */ /* 0x000fe400048070ff */
[----:B------:R-:W3:Y:S04]  /*25ea0*/  LDL.LU R23, [R1+0xc] ;  /* 0x00000c0001177983 */ /* 0x000ee80000300800 */
[----:B------:R-:W4:Y:S01]  /*25eb0*/  LDL.LU R27, [R1+0x10] ;  /* 0x00001000011b7983 */ /* 0x000f220000300800 */
[----:B------:R-:W-:-:S03]  /*25ec0*/  F2FP.SATFINITE.E4M3.F32.PACK_AB_MERGE_C R226, R20, R21, RZ ;  /* 0x0000001514e2723e */ /* 0x000fc600048070ff */
[----:B------:R-:W4:Y:S04]  /*25ed0*/  LDL.LU R21, [R1+0x14] ;  /* 0x0000140001157983 */ /* 0x000f280000300800 */
[----:B------:R-:W4:Y:S01]  /*25ee0*/  LDL.LU R28, [R1+0x18] ;  /* 0x00001800011c7983 */ /* 0x000f220000300800 */
[----:B------:R-:W-:-:S03]  /*25ef0*/  F2FP.SATFINITE.E4M3.F32.PACK_AB_MERGE_C R224, R8, R9, RZ ;  /* 0x0000000908e0723e */ /* 0x000fc600048070ff */
[----:B------:R-:W4:Y:S04]  /*25f00*/  LDL.LU R9, [R1+0x1c] ;  /* 0x00001c0001097983 */ /* 0x000f280000300800 */
[----:B------:R-:W4:Y:S01]  /*25f10*/  LDL.LU R29, [R1+0x20] ;  /* 0x00002000011d7983 */ /* 0x000f220000300800 */
[----:B0-----:R-:W-:-:S03]  /*25f20*/  F2FP.SATFINITE.E4M3.F32.PACK_AB_MERGE_C R6, R2, R4, RZ ;  /* 0x000000040206723e */ /* 0x001fc600048070ff */
        /* <DEDUP_REMOVED lines=61> */
[----:B------:R-:W4:Y:S01]  /*26300*/  LDL.LU R245, [R1+0xfc] ;  /* 0x0000fc0001f57983 */ /* 0x000f220000300800 */
[----:B--2---:R-:W-:-:S03]  /*26310*/  F2FP.SATFINITE.E4M3.F32.PACK_AB_MERGE_C R222, R222, R25, RZ ;  /* 0x00000019dede723e */ /* 0x004fc600048070ff */
[----:B------:R-:W2:Y:S01]  /*26320*/  LDL.LU R25, [R1+0x14b4] ;  /* 0x0014b40001197983 */ /* 0x000ea20000300800 */
[----:B------:R-:W-:Y:S02]  /*26330*/  IMAD.MOV.U32 R153, RZ, RZ, R62 ;  /* 0x000000ffff997224 */ /* 0x000fe400078e003e */
[----:B------:R-:W-:Y:S02]  /*26340*/  IMAD.MOV.U32 R155, RZ, RZ, R65 ;  /* 0x000000ffff9b7224 */ /* 0x000fe400078e0041 */
[----:B------:R-:W-:Y:S01]  /*26350*/  IMAD.MOV.U32 R163, RZ, RZ, R153 ;  /* 0x000000ffffa37224 */ /* 0x000fe200078e0099 */
[----:B------:R-:W-:Y:S01]  /*26360*/  F2FP.SATFINITE.E4M3.F32.PACK_AB_MERGE_C R153, R165, R164, RZ ;  /* 0x000000a4a599723e */ /* 0x000fe200048070ff */
[----:B------:R-:W-:Y:S02]  /*26370*/  IMAD.MOV.U32 R159, RZ, RZ, R64 ;  /* 0x000000ffff9f7224 */ /* 0x000fe400078e0040 */
[----:B------:R-:W-:Y:S01]  /*26380*/  IMAD.MOV.U32 R161, RZ, RZ, R67 ;  /* 0x000000ffffa17224 */ /* 0x000fe200078e0043 */
[----:B---3--:R-:W-:-:S02]  /*26390*/  F2FP.SATFINITE.E4M3.F32.PACK_AB_MERGE_C R23, R23, R26, RZ ;  /* 0x0000001a1717723e */ /* 0x008fc400048070ff */
[----:B------:R-:W3:Y:S01]  /*263a0*/  LDL.LU R26, [R1+0x14b0] ;  /* 0x0014b000011a7983 */ /* 0x000ee20000300800 */
[----:B----4-:R-:W-:-:S03]  /*263b0*/  F2FP.SATFINITE.E4M3.F32.PACK_AB_MERGE_C R21, R21, R27, RZ ;  /* 0x0000001b1515723e */ /* 0x010fc600048070ff */
[----:B------:R-:W3:Y:S01]  /*263c0*/  LDL.LU R27, [R1+0x14ac] ;  /* 0x0014ac00011b7983 */ /* 0x000ee20000300800 */
[----:B------:R-:W-:-:S03]  /*263d0*/  F2FP.SATFINITE.E4M3.F32.PACK_AB_MERGE_C R9, R9, R28, RZ ;  /* 0x0000001c0909723e */ /* 0x000fc600048070ff */
[----:B------:R-:W4:Y:S01]  /*263e0*/  LDL.LU R28, [R1+0x14a8] ;  /* 0x0014a800011c7983 */ /* 0x000f220000300800 */
[----:B------:R-:W-:-:S03]  /*263f0*/  F2FP.SATFINITE.E4M3.F32.PACK_AB_MERGE_C R4, R4, R29, RZ ;  /* 0x0000001d0404723e */ /* 0x000fc600048070ff */
[----:B------:R-:W4:Y:S01]  /*26400*/  LDL.LU R29, [R1+0x14a4] ;  /* 0x0014a400011d7983 */ /* 0x000f220000300800 */
[----:B------:R-:W-:-:S03]  /*26410*/  F2FP.SATFINITE.E4M3.F32.PACK_AB_MERGE_C R2, R2, R30, RZ ;  /* 0x0000001e0202723e */ /* 0x000fc600048070ff */
[----:B------:R-:W3:Y:S01]  /*26420*/  LDL.LU R30, [R1+0x14a0] ;  /* 0x0014a000011e7983 */ /* 0x000ee20000300800 */
[----:B------:R-:W-:-:S03]  /*26430*/  F2FP.SATFINITE.E4M3.F32.PACK_AB_MERGE_C R32, R32, R31, RZ ;  /* 0x0000001f2020723e */ /* 0x000fc600048070ff */
[----:B------:R-:W3:Y:S04]  /*26440*/  LDL.LU R31, [R1+0x149c] ;  /* 0x00149c00011f7983 */ /* 0x000ee80000300800 */
[----:B------:R0:W-:Y:S01]  /*26450*/  STL [R1+0xebc], R32 ;  /* 0x000ebc2001007387 */ /* 0x0001e20000100800 */
[----:B------:R-:W-:-:S03]  /*26460*/  F2FP.SATFINITE.E4M3.F32.PACK_AB_MERGE_C R34, R34, R33, RZ ;  /* 0x000000212222723e */ /* 0x000fc600048070ff */
[----:B0-----:R-:W3:Y:S01]  /*26470*/  LDL.LU R32, [R1+0x1498] ;  /* 0x0014980001207983 */ /* 0x001ee20000300800 */
        /* <DEDUP_REMOVED lines=9> */
[----:B0-----:R-:W4:Y:S04]  /*26510*/  LDL.LU R37, [R1+0x1488] ;  /* 0x0014880001257983 */ /* 0x001f280000300800 */
[----:B------:R-:W4:Y:S04]  /*26520*/  LDL.LU R36, [R1+0x1484] ;  /* 0x0014840001247983 */ /* 0x000f280000300800 */
[----:B------:R0:W-:Y:S01]  /*26530*/  STL [R1+0xf98], R39 ;  /* 0x000f982701007387 */ /* 0x0001e20000100800 */
[----:B------:R-:W-:Y:S02]  /*26540*/  F2FP.SATFINITE.E4M3.F32.PACK_AB_MERGE_C R85, R85, R42, RZ ;  /* 0x0000002a5555723e */ /* 0x000fe400048070ff */
[----:B------:R-:W-:Y:S01]  /*26550*/  F2FP.SATFINITE.E4M3.F32.PACK_AB_MERGE_C R82, R82, R45, RZ ;  /* 0x0000002d5252723e */ /* 0x000fe200048070ff */
[----:B0-----:R-:W3:Y:S04]  /*26560*/  LDL.LU R39, [R1+0x1480] ;  /* 0x0014800001277983 */ /* 0x001ee80000300800 */
[----:B------:R-:W3:Y:S04]  /*26570*/  LDL.LU R38, [R1+0x147c] ;  /* 0x00147c0001267983 */ /* 0x000ee80000300800 */
[----:B------:R0:W-:Y:S01]  /*26580*/  STL [R1+0xee4], R41 ;  /* 0x000ee42901007387 */ /* 0x0001e20000100800 */
[----:B------:R-:W-:-:S02]  /*26590*/  F2FP.SATFINITE.E4M3.F32.PACK_AB_MERGE_C R216, R216, R44, RZ ;  /* 0x0000002cd8d8723e */ /* 0x000fc400048070ff */
        /* <DEDUP_REMOVED lines=8> */
[----:B------:R-:W3:Y:S01]  /*26620*/  LDL.LU R45, [R1+0x1468] ;  /* 0x00146800012d7983 */ /* 0x000ee20000300800 */
[----:B------:R-:W-:-:S03]  /*26630*/  F2FP.SATFINITE.E4M3.F32.PACK_AB_MERGE_C R22, R22, R48, RZ ;  /* 0x000000301616723e */ /* 0x000fc600048070ff */
        /* <DEDUP_REMOVED lines=8> */
[----:B------:R-:W3:Y:S04]  /*266c0*/  LDL.LU R48, [R1+0x1454] ;  /* 0x0014540001307983 */ /* 0x000ee80000300800 */
[----:B------:R-:W3:Y:S01]  /*266d0*/  LDL.LU R51, [R1+0x1450] ;  /* 0x0014500001337983 */ /* 0x000ee20000300800 */
[----:B------:R-:W-:-:S03]  /*266e0*/  F2FP.SATFINITE.E4M3.F32.PACK_AB_MERGE_C R229, R229, R55, RZ ;  /* 0x00000037e5e5723e */ /* 0x000fc600048070ff */
[----:B------:R-:W3:Y:S01]  /*266f0*/  LDL.LU R50, [R1+0x144c] ;  /* 0x00144c0001327983 */ /* 0x000ee20000300800 */
[----:B------:R-:W-:-:S03]  /*26700*/  F2FP.SATFINITE.E4M3.F32.PACK_AB_MERGE_C R231, R231, R54, RZ ;  /* 0x00000036e7e7723e */ /* 0x000fc600048070ff */
[----:B------:R-:W3:Y:S04]  /*26710*/  LDL.LU R53, [R1+0x1448] ;  /* 0x0014480001357983 */ /* 0x000ee80000300800 */
        /* <DEDUP_REMOVED lines=17> */
[----:B------:R-:W3:Y:S04]  /*26830*/  LDL.LU R62, [R1+0x141c] ;  /* 0x00141c00013e7983 */ /* 0x000ee80000300800 */
[----:B------:R-:W3:Y:S04]  /*26840*/  LDL.LU R65, [R1+0x1418] ;  /* 0x0014180001417983 */ /* 0x000ee80000300800 */
[----:B------:R-:W3:Y:S04]  /*26850*/  LDL.LU R64, [R1+0x1414] ;  /* 0x0014140001407983 */ /* 0x000ee80000300800 */
[----:B------:R-:W3:Y:S04]  /*26860*/  LDL.LU R67, [R1+0x1410] ;  /* 0x0014100001437983 */ /* 0x000ee80000300800 */
[----:B------:R0:W-:Y:S01]  /*26870*/  STL [R1+0xeb4], R153 ;  /* 0x000eb49901007387 */ /* 0x0001e20000100800 */
[----:B------:R-:W-:-:S02]  /*26880*/  IMAD.MOV.U32 R168, RZ, RZ, R69 ;  /* 0x000000ffffa87224 */ /* 0x000fc400078e0045 */
[----:B0-----:R-:W-:Y:S01]  /*26890*/  IMAD.MOV.U32 R153, RZ, RZ, R66 ;  /* 0x000000ffff997224 */ /* 0x001fe200078e0042 */
[----:B------:R-:W-:-:S05]  /*268a0*/  F2FP.SATFINITE.E4M3.F32.PACK_AB_MERGE_C R66, R167, R166, RZ ;  /* 0x000000a6a742723e */ /* 0x000fca00048070ff */
[----:B------:R0:W-:Y:S01]  /*268b0*/  STL [R1+0xea4], R66 ;  /* 0x000ea44201007387 */ /* 0x0001e20000100800 */
[----:B------:R-:W-:-:S03]  /*268c0*/  IMAD.MOV.U32 R170, RZ, RZ, R71 ;  /* 0x000000ffffaa7224 */ /* 0x000fc600078e0047 */
[----:B0-----:R-:W3:Y:S04]  /*268d0*/  LDL.LU R66, [R1+0x140c] ;  /* 0x00140c0001427983 */ /* 0x001ee80000300800 */
[----:B------:R-:W3:Y:S04]  /*268e0*/  LDL.LU R69, [R1+0x1408] ;  /* 0x0014080001457983 */ /* 0x000ee80000300800 */
[----:B------:R0:W-:Y:S02]  /*268f0*/  STL [R1+0xf70], R169 ;  /* 0x000f70a901007387 */ /* 0x0001e40000100800 */
[----:B0-----:R-:W-:-:S02]  /*26900*/  IMAD.MOV.U32 R169, RZ, RZ, R68 ;  /* 0x000000ffffa97224 */ /* 0x001fc400078e0044 */
[----:B------:R-:W3:Y:S04]  /*26910*/  LDL.LU R68, [R1+0x1404] ;  /* 0x0014040001447983 */ /* 0x000ee80000300800 */
[----:B------:R-:W3:Y:S04]  /*26920*/  LDL.LU R71, [R1+0x1400] ;  /* 0x0014000001477983 */ /* 0x000ee80000300800 */
[----:B------:R0:W-:Y:S02]  /*26930*/  STL [R1+0xf6c], R171 ;  /* 0x000f6cab01007387 */ /* 0x0001e40000100800 */
[----:B0-----:R-:W-:-:S02]  /*26940*/  IMAD.MOV.U32 R171, RZ, RZ, R70 ;  /* 0x000000ffffab7224 */ /* 0x001fc400078e0046 */
[----:B------:R-:W3:Y:S04]  /*26950*/  LDL.LU R70, [R1+0x13fc] ;  /* 0x0013fc0001467983 */ /* 0x000ee80000300800 */
[----:B------:R0:W-:Y:S02]  /*26960*/  STL [R1+0xec8], R172 ;  /* 0x000ec8ac01007387 */ /* 0x0001e40000100800 */
[----:B0-----:R-:W-:Y:S01]  /*26970*/  IMAD.MOV.U32 R172, RZ, RZ, R170 ;  /* 0x000000ffffac7224 */ /* 0x001fe200078e00aa */
[----:B------:R-:W-:-:S05]  /*26980*/  F2FP.SATFINITE.E4M3.F32.PACK_AB_MERGE_C R170, R175, R174, RZ ;  /* 0x000000aeafaa723e */ /* 0x000fca00048070ff */
[----:B------:R0:W-:Y:S01]  /*26990*/  STL [R1+0xed8], R170 ;  /* 0x000ed8aa01007387 */ /* 0x0001e20000100800 */
[----:B------:R-:W-:Y:S01]  /*269a0*/  IMAD.MOV.U32 R179, RZ, RZ, R75 ;  /* 0x000000ffffb37224 */ /* 0x000fe200078e004b */
[----:B0-----:R-:W-:Y:S01]  /*269b0*/  F2FP.SATFINITE.E4M3.F32.PACK_AB_MERGE_C R170, R177, R176, RZ ;  /* 0x000000b0b1aa723e */ /* 0x001fe200048070ff */
[----:B------:R-:W-:Y:S02]  /*269c0*/  IMAD.MOV.U32 R176, RZ, RZ, R73 ;  /* 0x000000ffffb07224 */ /* 0x000fe400078e0049 */
[----:B------:R-:W-:Y:S01]  /*269d0*/  IMAD.MOV.U32 R177, RZ, RZ, R72 ;  /* 0x000000ffffb17224 */ /* 0x000fe200078e0048 */
[----:B------:R-:W3:Y:S04]  /*269e0*/  LDL.LU R73, [R1+0x13f8] ;  /* 0x0013f80001497983 */ /* 0x000ee80000300800 */
[----:B------:R-:W3:Y:S04]  /*269f0*/  LDL.LU R72, [R1+0x13f4] ;  /* 0x0013f40001487983 */ /* 0x000ee80000300800 */
[----:B------:R0:W-:Y:S04]  /*26a00*/  STL [R1+0xe8c], R178 ;  /* 0x000e8cb201007387 */ /* 0x0001e80000100800 */
[----:B------:R-:W3:Y:S01]  /*26a10*/  LDL.LU R75, [R1+0x13f0] ;  /* 0x0013f000014b7983 */ /* 0x000ee20000300800 */
[----:B0-----:R-:W-:-:S02]  /*26a20*/  IMAD.MOV.U32 R178, RZ, RZ, R177 ;  /* 0x000000ffffb27224 */ /* 0x001fc400078e00b1 */
[----:B------:R-:W-:Y:S01]  /*26a30*/  IMAD.MOV.U32 R177, RZ, RZ, R159 ;  /* 0x000000ffffb17224 */ /* 0x000fe200078e009f */
[----:B------:R-:W-:Y:S01]  /*26a40*/  F2FP.SATFINITE.E4M3.F32.PACK_AB_MERGE_C R159, R181, R180, RZ ;  /* 0x000000b4b59f723e */ /* 0x000fe200048070ff */
[----:B------:R-:W-:Y:S02]  /*26a50*/  IMAD.MOV.U32 R181, RZ, RZ, R74 ;  /* 0x000000ffffb57224 */ /* 0x000fe400078e004a */
[----:B------:R-:W-:Y:S01]  /*26a60*/  IMAD.MOV.U32 R180, RZ, RZ, R171 ;  /* 0x000000ffffb47224 */ /* 0x000fe200078e00ab */
[----:B------:R-:W3:Y:S01]  /*26a70*/  LDL.LU R74, [R1+0x13ec] ;  /* 0x0013ec00014a7983 */ /* 0x000ee20000300800 */
[----:B------:R-:W-:Y:S01]  /*26a80*/  F2FP.SATFINITE.E4M3.F32.PACK_AB_MERGE_C R171, R183, R182, RZ ;  /* 0x000000b6b7ab723e */ /* 0x000fe200048070ff */
[----:B------:R-:W-:Y:S02]  /*26a90*/  IMAD.MOV.U32 R183, RZ, RZ, R77 ;  /* 0x000000ffffb77224 */ /* 0x000fe400078e004d */
[----:B------:R-:W3:Y:S01]  /*26aa0*/  LDL.LU R77, [R1+0x13e8] ;  /* 0x0013e800014d7983 */ /* 0x000ee20000300800 */
[----:B------:R-:W-:-:S02]  /*26ab0*/  IMAD.MOV.U32 R182, RZ, RZ, R76 ;  /* 0x000000ffffb67224 */ /* 0x000fc400078e004c */
[----:B------:R-:W-:Y:S01]  /*26ac0*/  IMAD.MOV.U32 R185, RZ, RZ, R79 ;  /* 0x000000ffffb97224 */ /* 0x000fe200078e004f */
[----:B------:R-:W3:Y:S01]  /*26ad0*/  LDL.LU R76, [R1+0x13e4] ;  /* 0x0013e400014c7983 */ /* 0x000ee20000300800 */
[----:B------:R-:W-:Y:S01]  /*26ae0*/  IMAD.MOV.U32 R189, RZ, RZ, R163 ;  /* 0x000000ffffbd7224 */ /* 0x000fe200078e00a3 */
[----:B------:R-:W-:Y:S01]  /*26af0*/  F2FP.SATFINITE.E4M3.F32.PACK_AB_MERGE_C R163, R191, R190, RZ ;  /* 0x000000bebfa3723e */ /* 0x000fe200048070ff */
[----:B------:R-:W-:Y:S01]  /*26b00*/  IMAD.MOV.U32 R187, RZ, RZ, R78 ;  /* 0x000000ffffbb7224 */ /* 0x000fe200078e004e */
[----:B------:R-:W3:Y:S01]  /*26b10*/  LDL.LU R79, [R1+0x13e0] ;  /* 0x0013e000014f7983 */ /* 0x000ee20000300800 */
[----:B------:R-:W-:Y:S01]  /*26b20*/  IMAD.MOV.U32 R197, RZ, RZ, R161 ;  /* 0x000000ffffc57224 */ /* 0x000fe200078e00a1 */
[----:B------:R-:W-:Y:S01]  /*26b30*/  F2FP.SATFINITE.E4M3.F32.PACK_AB_MERGE_C R161, R199, R198, RZ ;  /* 0x000000c6c7a1723e */ /* 0x000fe200048070ff */
[----:B------:R-:W-:Y:S01]  /*26b40*/  IMAD.MOV.U32 R190, RZ, RZ, R81 ;  /* 0x000000ffffbe7224 */ /* 0x000fe200078e0051 */
[----:B------:R-:W3:Y:S01]  /*26b50*/  LDL.LU R78, [R1+0x13dc] ;  /* 0x0013dc00014e7983 */ /* 0x000ee20000300800 */
[----:B------:R-:W-:-:S02]  /*26b60*/  IMAD.MOV.U32 R198, RZ, RZ, R80 ;  /* 0x000000ffffc67224 */ /* 0x000fc400078e0050 */
[----:B------:R-:W-:Y:S01]  /*26b70*/  IMAD.MOV.U32 R199, RZ, RZ, R83 ;  /* 0x000000ffffc77224 */ /* 0x000fe200078e0053 */
[----:B------:R-:W3:Y:S01]  /*26b80*/  LDL.LU R81, [R1+0x13d8] ;  /* 0x0013d80001517983 */ /* 0x000ee20000300800 */
[----:B------:R-:W-:Y:S02]  /*26b90*/  IMAD.MOV.U32 R201, RZ, RZ, R82 ;  /* 0x000000ffffc97224 */ /* 0x000fe400078e0052 */
[----:B------:R-:W-:Y:S01]  /*26ba0*/  IMAD.MOV.U32 R205, RZ, RZ, R155 ;  /* 0x000000ffffcd7224 */ /* 0x000fe200078e009b */
[----:B------:R-:W3:Y:S01]  /*26bb0*/  LDL.LU R80, [R1+0x13d4] ;  /* 0x0013d40001507983 */ /* 0x000ee20000300800 */
[----:B------:R-:W-:Y:S01]  /*26bc0*/  IMAD.MOV.U32 R203, RZ, RZ, R216 ;  /* 0x000000ffffcb7224 */ /* 0x000fe200078e00d8 */
[----:B------:R-:W-:Y:S02]  /*26bd0*/  F2FP.SATFINITE.E4M3.F32.PACK_AB_MERGE_C R155, R207, R206, RZ ;  /* 0x000000cecf9b723e */ /* 0x000fe400048070ff */
[----:B------:R-:W3:Y:S01]  /*26be0*/  LDL.LU R83, [R1+0x13d0] ;  /* 0x0013d00001537983 */ /* 0x000ee20000300800 */
[----:B------:R-:W-:-:S03]  /*26bf0*/  IMAD.MOV.U32 R207, RZ, RZ, R85 ;  /* 0x000000ffffcf7224 */ /* 0x000fc600078e0055 */
[----:B------:R-:W3:Y:S01]  /*26c00*/  LDL.LU R82, [R1+0x13cc] ;  /* 0x0013cc0001527983 */ /* 0x000ee20000300800 */
[----:B------:R-:W-:-:S03]  /*26c10*/  IMAD.MOV.U32 R206, RZ, RZ, R84 ;  /* 0x000000ffffce7224 */ /* 0x000fc600078e0054 */
[----:B------:R-:W3:Y:S01]  /*26c20*/  LDL.LU R216, [R1+0x13c8] ;  /* 0x0013c80001d87983 */ /* 0x000ee20000300800 */
[----:B------:R-:W-:-:S03]  /*26c30*/  IMAD.MOV.U32 R209, RZ, RZ, R87 ;  /* 0x000000ffffd17224 */ /* 0x000fc600078e0057 */
[----:B------:R-:W3:Y:S01]  /*26c40*/  LDL.LU R85, [R1+0x13c4] ;  /* 0x0013c40001557983 */ /* 0x000ee20000300800 */
[----:B------:R-:W-:-:S03]  /*26c50*/  IMAD.MOV.U32 R211, RZ, RZ, R86 ;  /* 0x000000ffffd37224 */ /* 0x000fc600078e0056 */
[----:B------:R-:W3:Y:S04]  /*26c60*/  LDL.LU R84, [R1+0x13c0] ;  /* 0x0013c00001547983 */ /* 0x000ee80000300800 */
[----:B------:R-:W3:Y:S04]  /*26c70*/  LDL.LU R87, [R1+0x13bc] ;  /* 0x0013bc0001577983 */ /* 0x000ee80000300800 */
[----:B------:R-:W3:Y:S01]  /*26c80*/  LDL.LU R86, [R1+0x13b8] ;  /* 0x0013b80001567983 */ /* 0x000ee20000300800 */
[----:B------:R-:W-:Y:S02]  /*26c90*/  IMAD.MOV.U32 R213, RZ, RZ, R211 ;  /* 0x000000ffffd57224 */ /* 0x000fe400078e00d3 */
[----:B------:R-:W-:-:S02]  /*26ca0*/  IMAD.MOV.U32 R211, RZ, RZ, R209 ;  /* 0x000000ffffd37224 */ /* 0x000fc400078e00d1 */
[----:B------:R-:W-:Y:S01]  /*26cb0*/  IMAD.MOV.U32 R209, RZ, RZ, R207 ;  /* 0x000000ffffd17224 */ /* 0x000fe200078e00cf */
[----:B------:R-:W-:Y:S01]  /*26cc0*/  F2FP.SATFINITE.E4M3.F32.PACK_AB_MERGE_C R91, R101, R100, RZ ;  /* 0x00000064655b723e */ /* 0x000fe200048070ff */
[----:B------:R-:W-:Y:S01]  /*26cd0*/  IMAD.MOV.U32 R207, RZ, RZ, R206 ;  /* 0x000000ffffcf7224 */ /* 0x000fe200078e00ce */
[----:B------:R-:W-:Y:S01]  /*26ce0*/  F2FP.SATFINITE.E4M3.F32.PACK_AB_MERGE_C R89, R103, R102, RZ ;  /* 0x000000666759723e */ /* 0x000fe200048070ff */
[----:B------:R-:W-:Y:S02]  /*26cf0*/  IMAD.MOV.U32 R206, RZ, RZ, R182 ;  /* 0x000000ffffce7224 */ /* 0x000fe400078e00b6 */
[----:B------:R-:W-:Y:S01]  /*26d00*/  IMAD.MOV.U32 R182, RZ, RZ, R169 ;  /* 0x000000ffffb67224 */ /* 0x000fe200078e00a9 */
[----:B------:R-:W-:Y:S01]  /*26d10*/  F2FP.SATFINITE.E4M3.F32.PACK_AB_MERGE_C R169, R215, R214, RZ ;  /* 0x000000d6d7a9723e */ /* 0x000fe200048070ff */
[----:B------:R-:W-:Y:S02]  /*26d20*/  IMAD.MOV.U32 R214, RZ, RZ, R6 ;  /* 0x000000ffffd67224 */ /* 0x000fe400078e0006 */
[----:B------:R-:W3:Y:S04]  /*26d30*/  LDL.LU R6, [R1+0x13b4] ;  /* 0x0013b40001067983 */ /* 0x000ee80000300800 */
[----:B------:R-:W-:Y:S04]  /*26d40*/  STL [R1+0xf8c], R91 ;  /* 0x000f8c5b01007387 */ /* 0x000fe80000100800 */
[----:B------:R0:W-:Y:S01]  /*26d50*/  STL [R1+0xf88], R89 ;  /* 0x000f885901007387 */ /* 0x0001e20000100800 */
[----:B------:R-:W-:-:S02]  /*26d60*/  F2FP.SATFINITE.E4M3.F32.PACK_AB_MERGE_C R93, R107, R106, RZ ;  /* 0x0000006a6b5d723e */ /* 0x000fc400048070ff */
[----:B0-----:R-:W-:Y:S02]  /*26d70*/  F2FP.SATFINITE.E4M3.F32.PACK_AB_MERGE_C R89, R105, R104, RZ ;  /* 0x000000686959723e */ /* 0x001fe400048070ff */
[----:B------:R-:W-:-:S03]  /*26d80*/  F2FP.SATFINITE.E4M3.F32.PACK_AB_MERGE_C R91, R109, R108, RZ ;  /* 0x0000006c6d5b723e */ /* 0x000fc600048070ff */
[----:B------:R0:W-:Y:S04]  /*26d90*/  STL [R1+0xfa8], R89 ;  /* 0x000fa85901007387 */ /* 0x0001e80000100800 */
[----:B------:R1:W-:Y:S01]  /*26da0*/  STL [R1+0xfa4], R93 ;  /* 0x000fa45d01007387 */ /* 0x0003e20000100800 */
[----:B0-----:R-:W-:-:S03]  /*26db0*/  F2FP.SATFINITE.E4M3.F32.PACK_AB_MERGE_C R89, R111, R110, RZ ;  /* 0x0000006e6f59723e */ /* 0x001fc600048070ff */
[----:B------:R-:W-:Y:S04]  /*26dc0*/  STL [R1+0xfc4], R91 ;  /* 0x000fc45b01007387 */ /* 0x000fe80000100800 */
[----:B------:R0:W-:Y:S01]  /*26dd0*/  STL [R1+0xfc0], R89 ;  /* 0x000fc05901007387 */ /* 0x0001e20000100800 */
[----:B-1----:R-:W-:Y:S02]  /*26de0*/  F2FP.SATFINITE.E4M3.F32.PACK_AB_MERGE_C R93, R115, R114, RZ ;  /* 0x00000072735d723e */ /* 0x002fe400048070ff */
        /* <DEDUP_REMOVED lines=32> */
[----:B--2---:R-:W-:Y:S02]  /*26ff0*/  F2FP.SATFINITE.E4M3.F32.PACK_AB_MERGE_C R24, R25, R24, RZ ;  /* 0x000000181918723e */ /* 0x004fe400048070ff */
[----:B0-----:R-:W-:Y:S02]  /*27000*/  F2FP.SATFINITE.E4M3.F32.PACK_AB_MERGE_C R89, R145, R144, RZ ;  /* 0x000000909159723e */ /* 0x001fe400048070ff */
[----:B------:R-:W-:-:S03]  /*27010*/  F2FP.SATFINITE.E4M3.F32.PACK_AB_MERGE_C R91, R149, R148, RZ ;  /* 0x00000094955b723e */ /* 0x000fc600048070ff */
[----:B------:R0:W-:Y:S01]  /*27020*/  STL [R1+0x1070], R89 ;  /* 0x0010705901007387 */ /* 0x0001e20000100800 */
[----:B----4-:R-:W-:Y:S02]  /*27030*/  F2FP.SATFINITE.E4M3.F32.PACK_AB_MERGE_C R25, R37, R36, RZ ;  /* 0x000000242519723e */ /* 0x010fe400048070ff */
[----:B------:R-:W-:Y:S01]  /*27040*/  F2FP.SATFINITE.E4M3.F32.PACK_AB_MERGE_C R28, R29, R28, RZ ;  /* 0x0000001c1d1c723e */ /* 0x000fe200048070ff */
[----:B------:R-:W-:Y:S01]  /*27050*/  STL [R1+0x106c], R93 ;  /* 0x00106c5d01007387 */ /* 0x000fe20000100800 */
[----:B---3--:R-:W-:Y:S02]  /*27060*/  F2FP.SATFINITE.E4M3.F32.PACK_AB_MERGE_C R26, R27, R26, RZ ;  /* 0x0000001a1b1a723e */ /* 0x008fe400048070ff */
[----:B0-----:R-:W-:Y:S01]  /*27070*/  F2FP.SATFINITE.E4M3.F32.PACK_AB_MERGE_C R89, R151, R150, RZ ;  /* 0x000000969759723e */ /* 0x001fe200048070ff */
[----:B------:R-:W-:Y:S01]  /*27080*/  STL [R1+0x107c], R91 ;  /* 0x00107c5b01007387 */ /* 0x000fe20000100800 */
[----:B------:R-:W-:Y:S02]  /*27090*/  F2FP.SATFINITE.E4M3.F32.PACK_AB_MERGE_C R29, R39, R38, RZ ;  /* 0x00000026271d723e */ /* 0x000fe400048070ff */
[----:B------:R-:W-:Y:S01]  /*270a0*/  F2FP.SATFINITE.E4M3.F32.PACK_AB_MERGE_C R27, R41, R40, RZ ;  /* 0x00000028291b723e */ /* 0x000fe200048070ff */
[----:B------:R-:W-:Y:S04]  /*270b0*/  STL [R1+0x1078], R89 ;  /* 0x0010785901007387 */ /* 0x000fe80000100800 */
        /* <DEDUP_REMOVED lines=35> */
[----:B------:R0:W-:Y:S04]  /*272f0*/  STL [R1+0xffc], R27 ;  /* 0x000ffc1b01007387 */ /* 0x0001e80000100800 */
[----:B------:R2:W-:Y:S01]  /*27300*/  STL [R1+0xff8], R25 ;  /* 0x000ff81901007387 */ /* 0x0005e20000100800 */
[----:B-1----:R-:W-:Y:S02]  /*27310*/  F2FP.SATFINITE.E4M3.F32.PACK_AB_MERGE_C R29, R79, R78, RZ ;  /* 0x0000004e4f1d723e */ /* 0x002fe400048070ff */
[----:B0-----:R-:W-:Y:S02]  /*27320*/  F2FP.SATFINITE.E4M3.F32.PACK_AB_MERGE_C R27, R81, R80, RZ ;  /* 0x00000050511b723e */ /* 0x001fe400048070ff */
[----:B--2---:R-:W-:-:S05]  /*27330*/  F2FP.SATFINITE.E4M3.F32.PACK_AB_MERGE_C R25, R77, R76, RZ ;  /* 0x0000004c4d19723e */ /* 0x004fca00048070ff */
[----:B------:R0:W-:Y:S04]  /*27340*/  STL [R1+0x1018], R25 ;  /* 0x0010181901007387 */ /* 0x0001e80000100800 */
[----:B------:R1:W-:Y:S04]  /*27350*/  STL [R1+0x1014], R29 ;  /* 0x0010141d01007387 */ /* 0x0003e80000100800 */
[----:B------:R2:W-:Y:S01]  /*27360*/  STL [R1+0x1028], R27 ;  /* 0x0010281b01007387 */ /* 0x0005e20000100800 */
[----:B0-----:R-:W-:Y:S02]  /*27370*/  F2FP.SATFINITE.E4M3.F32.PACK_AB_MERGE_C R25, R83, R82, RZ ;  /* 0x000000525319723e */ /* 0x001fe400048070ff */
[----:B-1----:R-:W-:-:S03]  /*27380*/  F2FP.SATFINITE.E4M3.F32.PACK_AB_MERGE_C R29, R85, R84, RZ ;  /* 0x00000054551d723e */ /* 0x002fc600048070ff */
[----:B------:R0:W-:Y:S01]  /*27390*/  STL [R1+0x1024], R25 ;  /* 0x0010241901007387 */ /* 0x0001e20000100800 */
[----:B--2---:R-:W-:-:S03]  /*273a0*/  F2FP.SATFINITE.E4M3.F32.PACK_AB_MERGE_C R27, R87, R86, RZ ;  /* 0x00000056571b723e */ /* 0x004fc600048070ff */
[----:B------:R-:W-:Y:S04]  /*273b0*/  STL [R1+0x1040], R29 ;  /* 0x0010401d01007387 */ /* 0x000fe80000100800 */
[----:B------:R1:W-:Y:S04]  /*273c0*/  STL [R1+0x103c], R27 ;  /* 0x00103c1b01007387 */ /* 0x0003e80000100800 */
[----:B------:R-:W2:Y:S04]  /*273d0*/  LDL.LU R89, [R1+0x424] ;  /* 0x0004240001597983 */ /* 0x000ea80000300800 */
[----:B------:R-:W3:Y:S01]  /*273e0*/  LDL.LU R215, [R1+0x41c] ;  /* 0x00041c0001d77983 */ /* 0x000ee20000300800 */
[----:B0-----:R-:W-:-:S05]  /*273f0*/  VIADD R25, R216, 0x7f ;  /* 0x0000007fd8197836 */ /* 0x001fca0000000000 */
[----:B------:R-:W-:Y:S01]  /*27400*/  ISETP.GE.AND P0, PT, R25, UR11, PT ;  /* 0x0000000b19007c0c */ /* 0x000fe2000bf06270 */
[C---:B------:R-:W-:Y:S01]  /*27410*/  VIADD R25, R216.reuse, 0x2 ;  /* 0x00000002d8197836 */ /* 0x040fe20000000000 */
[----:B------:R-:W-:Y:S01]  /*27420*/  F2FP.SATFINITE.E4M3.F32.PACK_AB_MERGE_C R32, R33, R32, RZ ;  /* 0x000000202120723e */ /* 0x000fe200048070ff */
[----:B-1----:R-:W-:Y:S01]  /*27430*/  VIADD R27, R216, 0x7d ;  /* 0x0000007dd81b7836 */ /* 0x002fe20000000000 */
[----:B------:R-:W-:Y:S02]  /*27440*/  LOP3.LUT R38, R217, 0xffff, RZ, 0xc0, !PT ;  /* 0x0000ffffd9267812 */ /* 0x000fe400078ec0ff */
[----:B------:R-:W-:Y:S02]  /*27450*/  LOP3.LUT R243, R243, 0xffff, RZ, 0xc0, !PT ;  /* 0x0000fffff3f37812 */ /* 0x000fe400078ec0ff */
[----:B------:R-:W-:Y:S02]  /*27460*/  F2FP.SATFINITE.E4M3.F32.PACK_AB_MERGE_C R30, R31, R30, RZ ;  /* 0x0000001e1f1e723e */ /* 0x000fe400048070ff */
[----:B------:R-:W-:-:S02]  /*27470*/  LOP3.LUT R245, R245, 0xffff, RZ, 0xc0, !PT ;  /* 0x0000fffff5f57812 */ /* 0x000fc400078ec0ff */
[----:B------:R-:W-:Y:S02]  /*27480*/  LOP3.LUT R6, R6, 0xfff7ffff, RZ, 0xc0, !PT ;  /* 0xfff7ffff06067812 */ /* 0x000fe400078ec0ff */
[----:B------:R-:W-:Y:S02]  /*27490*/  LOP3.LUT R224, R224, 0xffff, RZ, 0xc0, !PT ;  /* 0x0000ffffe0e07812 */ /* 0x000fe400078ec0ff */
[----:B------:R-:W-:Y:S02]  /*274a0*/  LOP3.LUT R212, R212, 0xffff, RZ, 0xc0, !PT ;  /* 0x0000ffffd4d47812 */ /* 0x000fe400078ec0ff */
[----:B------:R-:W-:Y:S02]  /*274b0*/  F2FP.SATFINITE.E4M3.F32.PACK_AB_MERGE_C R34, R35, R34, RZ ;  /* 0x000000222322723e */ /* 0x000fe400048070ff */
[----:B------:R-:W-:Y:S02]  /*274c0*/  LOP3.LUT R239, R239, 0xffff, RZ, 0xc0, !PT ;  /* 0x0000ffffefef7812 */ /* 0x000fe400078ec0ff */
[----:B------:R-:W-:-:S02]  /*274d0*/  LOP3.LUT R241, R241, 0xffff, RZ, 0xc0, !PT ;  /* 0x0000fffff1f17812 */ /* 0x000fc400078ec0ff */
[----:B------:R-:W-:Y:S02]  /*274e0*/  LOP3.LUT R228, R228, 0xffff, RZ, 0xc0, !PT ;  /* 0x0000ffffe4e47812 */ /* 0x000fe400078ec0ff */
[----:B------:R-:W-:Y:S02]  /*274f0*/  LOP3.LUT R208, R208, 0xffff, RZ, 0xc0, !PT ;  /* 0x0000ffffd0d07812 */ /* 0x000fe400078ec0ff */
[----:B------:R-:W-:Y:S02]  /*27500*/  LOP3.LUT R235, R235, 0xffff, RZ, 0xc0, !PT ;  /* 0x0000ffffebeb7812 */ /* 0x000fe400078ec0ff */
[----:B------:R-:W-:Y:S02]  /*27510*/  LOP3.LUT R237, R237, 0xffff, RZ, 0xc0, !PT ;  /* 0x0000ffffeded7812 */ /* 0x000fe400078ec0ff */
        /* <DEDUP_REMOVED lines=10> */
[----:B------:R-:W-:Y:S01]  /*275c0*/  LOP3.LUT R223, R223, 0xffff, RZ, 0xc0, !PT ;  /* 0x0000ffffdfdf7812 */ /* 0x000fe200078ec0ff */
[----:B------:R-:W-:Y:S01]  /*275d0*/  IMAD.MOV.U32 R191, RZ, RZ, R153 ;  /* 0x000000ffffbf7224 */ /* 0x000fe200078e0099 */
[----:B------:R-:W-:Y:S01]  /*275e0*/  ISETP.GE.AND P1, PT, R25, UR6, PT ;  /* 0x0000000619007c0c */ /* 0x000fe2000bf26270 */
[----:B------:R-:W-:Y:S01]  /*275f0*/  VIADD R25, R216, 0x7e ;  /* 0x0000007ed8197836 */ /* 0x000fe20000000000 */
[----:B------:R-:W-:Y:S01]  /*27600*/  ULDC.64 UR6, c[0x0][0x228] ;  /* 0x00008a0000067ab9 */ /* 0x000fe20000000a00 */
[----:B------:R-:W-:Y:S02]  /*27610*/  LOP3.LUT R36, R18, 0xffff, RZ, 0xc0, !PT ;  /* 0x0000ffff12247812 */ /* 0x000fe400078ec0ff */
[----:B------:R-:W-:-:S02]  /*27620*/  LOP3.LUT R225, R225, 0xffff, RZ, 0xc0, !PT ;  /* 0x0000ffffe1e17812 */ /* 0x000fc400078ec0ff */
[----:B------:R-:W-:Y:S02]  /*27630*/  LOP3.LUT R240, R240, 0xffff, RZ, 0xc0, !PT ;  /* 0x0000fffff0f07812 */ /* 0x000fe400078ec0ff */
[----:B------:R-:W-:Y:S02]  /*27640*/  LOP3.LUT R222, R222, 0xffff, RZ, 0xc0, !PT ;  /* 0x0000ffffdede7812 */ /* 0x000fe400078ec0ff */
[----:B------:R-:W-:Y:S02]  /*27650*/  LOP3.LUT R252, R252, 0xffff, RZ, 0xc0, !PT ;  /* 0x0000fffffcfc7812 */ /* 0x000fe400078ec0ff */
[----:B------:R-:W-:Y:S01]  /*27660*/  LOP3.LUT R152, R152, 0xffff, RZ, 0xc0, !PT ;  /* 0x0000ffff98987812 */ /* 0x000fe200078ec0ff */
[----:B------:R-:W0:Y:S01]  /*27670*/  S2R R137, SR_TID.X ;  /* 0x0000000000897919 */ /* 0x000e220000002100 */
[----:B------:R-:W-:Y:S02]  /*27680*/  ISETP.GE.AND P3, PT, R25, UR7, PT ;  /* 0x0000000719007c0c */ /* 0x000fe4000bf66270 */
        /* <DEDUP_REMOVED lines=34> */
[----:B------:R-:W-:Y:S01]  /*278b0*/  LOP3.LUT R94, R94, 0xffff, RZ, 0xc0, !PT ;  /* 0x0000ffff5e5e7812 */ /* 0x000fe200078ec0ff */
[----:B------:R-:W-:Y:S01]  /*278c0*/  BAR.SYNC.DEFER_BLOCKING 0x0 ;  /* 0x0000000000007b1d */ /* 0x000fe20000010000 */
[----:B------:R-:W-:Y:S02]  /*278d0*/  LOP3.LUT R59, R220, 0xffff, RZ, 0xc0, !PT ;  /* 0x0000ffffdc3b7812 */ /* 0x000fe400078ec0ff */
[----:B------:R-:W-:-:S02]  /*278e0*/  LOP3.LUT R58, R11, 0xffff, RZ, 0xc0, !PT ;  /* 0x0000ffff0b3a7812 */ /* 0x000fc400078ec0ff */
[----:B------:R-:W-:Y:S02]  /*278f0*/  LOP3.LUT R69, R7, 0xffff, RZ, 0xc0, !PT ;  /* 0x0000ffff07457812 */ /* 0x000fe400078ec0ff */
[----:B------:R-:W-:Y:S02]  /*27900*/  LOP3.LUT R96, R96, 0xffff, RZ, 0xc0, !PT ;  /* 0x0000ffff60607812 */ /* 0x000fe400078ec0ff */
[----:B------:R-:W-:Y:S02]  /*27910*/  LOP3.LUT R98, R98, 0xffff, RZ, 0xc0, !PT ;  /* 0x0000ffff62627812 */ /* 0x000fe400078ec0ff */
[----:B------:R-:W-:Y:S01]  /*27920*/  LOP3.LUT R244, R244, 0xffff, RZ, 0xc0, !PT ;  /* 0x0000fffff4f47812 */ /* 0x000fe200078ec0ff */
[----:B------:R-:W-:Y:S01]  /*27930*/  IMAD.MOV.U32 R147, RZ, RZ, R199 ;  /* 0x000000ffff937224 */ /* 0x000fe200078e00c7 */
[----:B------:R-:W-:Y:S01]  /*27940*/  LOP3.LUT R79, R22, 0xffff, RZ, 0xc0, !PT ;  /* 0x0000ffff164f7812 */ /* 0x000fe200078ec0ff */
[----:B------:R-:W-:Y:S01]  /*27950*/  IMAD.MOV.U32 R143, RZ, RZ, R182 ;  /* 0x000000ffff8f7224 */ /* 0x000fe200078e00b6 */
[----:B------:R-:W-:Y:S01]  /*27960*/  LOP3.LUT R26, R26, 0xffff, RZ, 0xc0, !PT ;  /* 0x0000ffff1a1a7812 */ /* 0x000fe200078ec0ff */
[----:B------:R-:W-:Y:S01]  /*27970*/  IMAD.MOV.U32 R145, RZ, RZ, R209 ;  /* 0x000000ffff917224 */ /* 0x000fe200078e00d1 */
[----:B------:R-:W-:Y:S01]  /*27980*/  LOP3.LUT R28, R28, 0xffff, RZ, 0xc0, !PT ;  /* 0x0000ffff1c1c7812 */ /* 0x000fe200078ec0ff */
[----:B------:R-:W-:Y:S01]  /*27990*/  IMAD.MOV.U32 R144, RZ, RZ, R181 ;  /* 0x000000ffff907224 */ /* 0x000fe200078e00b5 */
[----:B------:R-:W-:Y:S01]  /*279a0*/  ULDC UR11, c[0x0][0x248] ;  /* 0x00009200000b7ab9 */ /* 0x000fe20000000800 */
[----:B--2---:R-:W-:-:S02]  /*279b0*/  LOP3.LUT R25, R89, 0xffff, RZ, 0xc0, !PT ;  /* 0x0000ffff59197812 */ /* 0x004fc400078ec0ff */
[----:B---3--:R-:W-:Y:S01]  /*279c0*/  LOP3.LUT R33, R215, 0xffff, RZ, 0xc0, !PT ;  /* 0x0000ffffd7217812 */ /* 0x008fe200078ec0ff */
[----:B------:R-:W2:Y:S01]  /*279d0*/  LDL.LU R89, [R1+0x418] ;  /* 0x0004180001597983 */ /* 0x000ea20000300800 */
[----:B------:R-:W-:Y:S02]  /*279e0*/  ISETP.GE.AND P2, PT, R27, UR5, PT ;  /* 0x000000051b007c0c */ /* 0x000fe4000bf46270 */
[----:B------:R-:W-:Y:S01]  /*279f0*/  PRMT R35, R243, 0x3340, R35 ;  /* 0x00003340f3237816 */ /* 0x000fe20000000023 */
[----:B------:R-:W3:Y:S01]  /*27a00*/  LDL.LU R215, [R1+0x318] ;  /* 0x0003180001d77983 */ /* 0x000ee20000300800 */
[----:B------:R-:W-:Y:S01]  /*27a10*/  VIADD R27, R216, 0x7c ;  /* 0x0000007cd81b7836 */ /* 0x000fe20000000000 */
        /* <DEDUP_REMOVED lines=10> */
[----:B------:R-:W-:Y:S01]  /*27ac0*/  F2FP.SATFINITE.E4M3.F32.PACK_AB_MERGE_C R153, R193, R192, RZ ;  /* 0x000000c0c199723e */ /* 0x000fe200048070ff */
[C---:B0-----:R-:W-:Y:S01]  /*27ad0*/  IMAD.SHL.U32 R80, R137.reuse, 0x10, RZ ;  /* 0x0000001089507824 */ /* 0x041fe200078e00ff */
[----:B------:R-:W-:Y:S01]  /*27ae0*/  @P2 LOP3.LUT R6, R6, 0x80000, RZ, 0xfc, !PT ;  /* 0x0008000006062812 */ /* 0x000fe200078efcff */
[----:B------:R-:W-:Y:S01]  /*27af0*/  IMAD.SHL.U32 R84, R137, 0x40, RZ ;  /* 0x0000004089547824 */ /* 0x000fe200078e00ff */
[----:B------:R-:W-:Y:S01]  /*27b00*/  ISETP.GE.AND P2, PT, R27, UR9, PT ;  /* 0x000000091b007c0c */ /* 0x000fe2000bf46270 */
[----:B------:R-:W-:Y:S01]  /*27b10*/  ULDC UR5, c[0x0][0x244] ;  /* 0x0000910000057ab9 */ /* 0x000fe20000000800 */
[----:B------:R-:W-:Y:S02]  /*27b20*/  LOP3.LUT R27, R19, 0xffff, RZ, 0xc0, !PT ;  /* 0x0000ffff131b7812 */ /* 0x000fe400078ec0ff */
[----:B------:R-:W-:Y:S01]  /*27b30*/  LOP3.LUT R30, R30, 0xffff, RZ, 0xc0, !PT ;  /* 0x0000ffff1e1e7812 */ /* 0x000fe200078ec0ff */
[----:B------:R-:W4:Y:S01]  /*27b40*/  LDL.LU R19, [R1+0x13b0] ;  /* 0x0013b00001137983 */ /* 0x000f220000300800 */
[----:B------:R-:W-:Y:S01]  /*27b50*/  PRMT R41, R41, 0x5410, R35 ;  /* 0x0000541029297816 */ /* 0x000fe20000000023 */
[----:B------:R-:W-:Y:S01]  /*27b60*/  IMAD.MOV.U32 R210, RZ, RZ, R197 ;  /* 0x000000ffffd27224 */ /* 0x000fe200078e00c5 */
[----:B------:R-:W-:Y:S01]  /*27b70*/  PRMT R44, R25, 0x3340, R27 ;  /* 0x00003340192c7816 */ /* 0x000fe2000000001b */
[----:B------:R-:W4:Y:S01]  /*27b80*/  LDL.LU R217, [R1+0x13ac] ;  /* 0x0013ac0001d97983 */ /* 0x000f220000300800 */
[----:B------:R-:W-:Y:S01]  /*27b90*/  IMAD.MOV.U32 R139, RZ, RZ, R191 ;  /* 0x000000ffff8b7224 */ /* 0x000fe200078e00bf */
[----:B------:R-:W-:Y:S01]  /*27ba0*/  ULDC UR7, c[0x0][0x248] ;  /* 0x0000920000077ab9 */ /* 0x000fe20000000800 */
[----:B--2---:R-:W-:Y:S01]  /*27bb0*/  LOP3.LUT R29, R89, 0xffff, RZ, 0xc0, !PT ;  /* 0x0000ffff591d7812 */ /* 0x004fe200078ec0ff */
[----:B------:R-:W2:Y:S01]  /*27bc0*/  LDL.LU R18, [R1+0x13a8] ;  /* 0x0013a80001127983 */ /* 0x000ea20000300800 */
[----:B---3--:R-:W-:Y:S01]  /*27bd0*/  LOP3.LUT R31, R215, 0xffff, RZ, 0xc0, !PT ;  /* 0x0000ffffd71f7812 */ /* 0x008fe200078ec0ff */
[----:B------:R-:W-:Y:S01]  /*27be0*/  IMAD.MOV.U32 R209, RZ, RZ, R180 ;  /* 0x000000ffffd17224 */ /* 0x000fe200078e00b4 */
[----:B------:R-:W-:Y:S01]  /*27bf0*/  PRMT R42, R29, 0x3340, R36 ;  /* 0x000033401d2a7816 */ /* 0x000fe20000000024 */
[----:B------:R-:W-:Y:S01]  /*27c00*/  IMAD.MOV.U32 R138, RZ, RZ, R179 ;  /* 0x000000ffff8a7224 */ /* 0x000fe200078e00b3 */
[----:B------:R-:W-:Y:S01]  /*27c10*/  PRMT R43, R31, 0x3340, R224 ;  /* 0x000033401f2b7816 */ /* 0x000fe200000000e0 */
[----:B------:R-:W-:Y:S01]  /*27c20*/  ULDC UR9, c[0x0][0x248] ;  /* 0x0000920000097ab9 */ /* 0x000fe20000000800 */
[----:B------:R-:W-:-:S02]  /*27c30*/  PRMT R37, R42, 0x5410, R37 ;  /* 0x000054102a257816 */ /* 0x000fc40000000025 */
[----:B------:R-:W-:Y:S01]  /*27c40*/  PRMT R35, R43, 0x5410, R39 ;  /* 0x000054102b237816 */ /* 0x000fe20000000027 */
[----:B------:R-:W-:Y:S04]  /*27c50*/  STL [R1+0x10f4], R41 ;  /* 0x0010f42901007387 */ /* 0x000fe80000100800 */
[----:B------:R-:W-:Y:S04]  /*27c60*/  STL [R1+0x10f0], R37 ;  /* 0x0010f02501007387 */ /* 0x000fe80000100800 */
[----:B------:R0:W-:Y:S04]  /*27c70*/  STL [R1+0x10ec], R35 ;  /* 0x0010ec2301007387 */ /* 0x0001e80000100800 */
[----:B------:R-:W3:Y:S04]  /*27c80*/  LDL.LU R93, [R1+0x42c] ;  /* 0x00042c00015d7983 */ /* 0x000ee80000300800 */
[----:B------:R-:W4:Y:S01]  /*27c90*/  LDL.LU R91, [R1+0x428] ;  /* 0x00042800015b7983 */ /* 0x000f220000300800 */
[----:B0-----:R-:W-:-:S02]  /*27ca0*/  PRMT R35, R44, 0x5410, R40 ;  /* 0x000054102c237816 */ /* 0x001fc40000000028 */
[----:B------:R-:W-:-:S03]  /*27cb0*/  LOP3.LUT R40, R14, 0xffff, RZ, 0xc0, !PT ;  /* 0x0000ffff0e287812 */ /* 0x000fc600078ec0ff */
[----:B------:R4:W-:Y:S01]  /*27cc0*/  STL [R1+0x10e8], R35 ;  /* 0x0010e82301007387 */ /* 0x0009e20000100800 */
[----:B------:R-:W-:-:S03]  /*27cd0*/  LOP3.LUT R39, R13, 0xffff, RZ, 0xc0, !PT ;  /* 0x0000ffff0d277812 */ /* 0x000fc600078ec0ff */
        /* <DEDUP_REMOVED lines=10> */
[----:B------:R-:W-:Y:S02]  /*27d80*/  LOP3.LUT R41, R215, 0xffff, RZ, 0xc0, !PT ;  /* 0x0000ffffd7297812 */ /* 0x000fe400078ec0ff */
[----:B------:R-:W-:Y:S02]  /*27d90*/  PRMT R48, R42, 0x3340, R44 ;  /* 0x000033402a307816 */ /* 0x000fe4000000002c */
[----:B------:R-:W-:-:S02]  /*27da0*/  PRMT R49, R41, 0x3340, R228 ;  /* 0x0000334029317816 */ /* 0x000fc400000000e4 */
[----:B------:R-:W-:-:S04]  /*27db0*/  PRMT R43, R241, 0x3340, R0 ;  /* 0x00003340f12b7816 */ /* 0x000fc80000000000 */
[----:B------:R-:W-:Y:S02]  /*27dc0*/  PRMT R48, R48, 0x5410, R43 ;  /* 0x0000541030307816 */ /* 0x000fe4000000002b */
[----:B------:R-:W-:Y:S02]  /*27dd0*/  PRMT R43, R49, 0x5410, R45 ;  /* 0x00005410312b7816 */ /* 0x000fe4000000002d */
[----:B------:R-:W-:Y:S01]  /*27de0*/  PRMT R51, R35, 0x3340, R39 ;  /* 0x0000334023337816 */ /* 0x000fe20000000027 */
[----:B------:R-:W-:Y:S01]  /*27df0*/  STL [R1+0x10e4], R48 ;  /* 0x0010e43001007387 */ /* 0x000fe20000100800 */
[----:B------:R-:W-:-:S03]  /*27e00*/  PRMT R45, R50, 0x5410, R46 ;  /* 0x00005410322d7816 */ /* 0x000fc6000000002e */
[----:B------:R0:W-:Y:S04]  /*27e10*/  STL [R1+0x10e0], R43 ;  /* 0x0010e02b01007387 */ /* 0x0001e80000100800 */
[----:B------:R-:W2:Y:S01]  /*27e20*/  LDL.LU R93, [R1+0x434] ;  /* 0x00043400015d7983 */ /* 0x000ea20000300800 */
[----:B0-----:R-:W-:-:S03]  /*27e30*/  PRMT R43, R51, 0x5410, R47 ;  /* 0x00005410332b7816 */ /* 0x001fc6000000002f */
[----:B------:R-:W-:Y:S04]  /*27e40*/  STL [R1+0x10dc], R45 ;  /* 0x0010dc2d01007387 */ /* 0x000fe80000100800 */
[----:B------:R-:W3:Y:S04]  /*27e50*/  LDL.LU R91, [R1+0x430] ;  /* 0x00043000015b7983 */ /* 0x000ee80000300800 */
[----:B------:R2:W-:Y:S04]  /*27e60*/  STL [R1+0x10d8], R43 ;  /* 0x0010d82b01007387 */ /* 0x0005e80000100800 */
[----:B------:R-:W4:Y:S04]  /*27e70*/  LDL.LU R89, [R1+0x32c] ;  /* 0x00032c0001597983 */ /* 0x000f280000300800 */
[----:B------:R-:W4:Y:S01]  /*27e80*/  LDL.LU R215, [R1+0x324] ;  /* 0x0003240001d77983 */ /* 0x000f220000300800 */
[----:B------:R-:W-:-:S02]  /*27e90*/  LOP3.LUT R47, R12, 0xffff, RZ, 0xc0, !PT ;  /* 0x0000ffff0c2f7812 */ /* 0x000fc400078ec0ff */
[----:B------:R-:W-:Y:S01]  /*27ea0*/  LOP3.LUT R49, R10, 0xffff, RZ, 0xc0, !PT ;  /* 0x0000ffff0a317812 */ /* 0x000fe200078ec0ff */
[----:B------:R-:W4:Y:S01]  /*27eb0*/  LDL.LU R12, [R1+0x1398] ;  /* 0x00139800010c7983 */ /* 0x000f220000300800 */
[--C-:B------:R-:W-:Y:S02]  /*27ec0*/  PRMT R48, R204, 0x3340, R0.reuse ;  /* 0x00003340cc307816 */ /* 0x100fe40000000000 */
[----:B------:R-:W-:Y:S01]  /*27ed0*/  PRMT R51, R231, 0x3340, R0 ;  /* 0x00003340e7337816 */ /* 0x000fe20000000000 */
[----:B------:R-:W4:Y:S01]  /*27ee0*/  LDL.LU R10, [R1+0x1394] ;  /* 0x00139400010a7983 */ /* 0x000f220000300800 */
[----:B--2---:R-:W-:-:S04]  /*27ef0*/  LOP3.LUT R43, R93, 0xffff, RZ, 0xc0, !PT ;  /* 0x0000ffff5d2b7812 */ /* 0x004fc800078ec0ff */
[----:B------:R-:W-:Y:S02]  /*27f00*/  PRMT R55, R43, 0x3340, R47 ;  /* 0x000033402b377816 */ /* 0x000fe4000000002f */
[----:B---3--:R-:W-:-:S04]  /*27f10*/  LOP3.LUT R46, R91, 0xffff, RZ, 0xc0, !PT ;  /* 0x0000ffff5b2e7812 */ /* 0x008fc800078ec0ff */
[----:B------:R-:W-:Y:S02]  /*27f20*/  PRMT R56, R46, 0x3340, R49 ;  /* 0x000033402e387816 */ /* 0x000fe40000000031 */
[----:B----4-:R-:W-:-:S04]  /*27f30*/  LOP3.LUT R50, R215, 0xffff, RZ, 0xc0, !PT ;  /* 0x0000ffffd7327812 */ /* 0x010fc800078ec0ff */
[----:B------:R-:W-:Y:S02]  /*27f40*/  PRMT R54, R50, 0x3340, R230 ;  /* 0x0000334032367816 */ /* 0x000fe400000000e6 */
[----:B------:R-:W-:Y:S02]  /*27f50*/  LOP3.LUT R45, R89, 0xffff, RZ, 0xc0, !PT ;  /* 0x0000ffff592d7812 */ /* 0x000fe400078ec0ff */
[----:B------:R-:W-:Y:S02]  /*27f60*/  PRMT R54, R54, 0x5410, R48 ;  /* 0x0000541036367816 */ /* 0x000fe40000000030 */
[----:B------:R-:W-:Y:S02]  /*27f70*/  PRMT R51, R55, 0x5410, R51 ;  /* 0x0000541037337816 */ /* 0x000fe40000000033 */
[----:B------:R-:W-:Y:S01]  /*27f80*/  PRMT R48, R56, 0x5410, R52 ;  /* 0x0000541038307816 */ /* 0x000fe20000000034 */
[----:B------:R-:W-:Y:S01]  /*27f90*/  STL [R1+0x10d4], R54 ;  /* 0x0010d43601007387 */ /* 0x000fe20000100800 */
[----:B------:R-:W-:-:S03]  /*27fa0*/  PRMT R57, R45, 0x3340, R234 ;  /* 0x000033402d397816 */ /* 0x000fc600000000ea */
[----:B------:R-:W-:Y:S04]  /*27fb0*/  STL [R1+0x10d0], R51 ;  /* 0x0010d03301007387 */ /* 0x000fe80000100800 */
[----:B------:R0:W-:Y:S04]  /*27fc0*/  STL [R1+0x10cc], R48 ;  /* 0x0010cc3001007387 */ /* 0x0001e80000100800 */
[----:B------:R-:W2:Y:S04]  /*27fd0*/  LDL.LU R93, [R1+0x444] ;  /* 0x00044400015d7983 */ /* 0x000ea80000300800 */
[----:B------:R-:W3:Y:S01]  /*27fe0*/  LDL.LU R91, [R1+0x43c] ;  /* 0x00043c00015b7983 */ /* 0x000ee20000300800 */
[----:B0-----:R-:W-:-:S05]  /*27ff0*/  PRMT R48, R57, 0x5410, R53 ;  /* 0x0000541039307816 */ /* 0x001fca0000000035 */
[----:B------:R2:W-:Y:S04]  /*28000*/  STL [R1+0x10c8], R48 ;  /* 0x0010c83001007387 */ /* 0x0005e80000100800 */
[----:B------:R-:W4:Y:S04]  /*28010*/  LDL.LU R89, [R1+0x438] ;  /* 0x0004380001597983 */ /* 0x000f280000300800 */
[----:B------:R-:W2:Y:S01]  /*28020*/  LDL.LU R215, [R1+0x330] ;  /* 0x0003300001d77983 */ /* 0x000ea20000300800 */
[--C-:B------:R-:W-:Y:S02]  /*28030*/  PRMT R52, R227, 0x3340, R0.reuse ;  /* 0x00003340e3347816 */ /* 0x100fe40000000000 */
[----:B------:R-:W-:-:S02]  /*28040*/  PRMT R56, R229, 0x3340, R0 ;  /* 0x00003340e5387816 */ /* 0x000fc40000000000 */
[----:B------:R-:W-:Y:S02]  /*28050*/  PRMT R57, R196, 0x3340, R0 ;  /* 0x00003340c4397816 */ /* 0x000fe40000000000 */
[----:B------:R-:W-:Y:S02]  /*28060*/  LOP3.LUT R53, R17, 0xffff, RZ, 0xc0, !PT ;  /* 0x0000ffff11357812 */ /* 0x000fe400078ec0ff */
[----:B------:R-:W2:Y:S04]  /*28070*/  LDL.LU R17, [R1+0x1390] ;  /* 0x0013900001117983 */ /* 0x000ea80000300800 */
[----:B------:R-:W2:Y:S04]  /*28080*/  LDL.LU R220, [R1+0x138c] ;  /* 0x00138c0001dc7983 */ /* 0x000ea80000300800 */
[----:B------:R-:W2:Y:S01]  /*28090*/  LDL.LU R11, [R1+0x1388] ;  /* 0x00138800010b7983 */ /* 0x000ea20000300800 */
[----:B---3--:R-:W-:-:S04]  /*280a0*/  LOP3.LUT R54, R91, 0xffff, RZ, 0xc0, !PT ;  /* 0x0000ffff5b367812 */ /* 0x008fc800078ec0ff */
[----:B------:R-:W-:Y:S02]  /*280b0*/  PRMT R61, R54, 0x3340, R59 ;  /* 0x00003340363d7816 */ /* 0x000fe4000000003b */
[----:B----4-:R-:W-:Y:S02]  /*280c0*/  LOP3.LUT R51, R89, 0xffff, RZ, 0xc0, !PT ;  /* 0x0000ffff59337812 */ /* 0x010fe400078ec0ff */
[----:B--2---:R-:W-:Y:S02]  /*280d0*/  LOP3.LUT R55, R215, 0xffff, RZ, 0xc0, !PT ;  /* 0x0000ffffd7377812 */ /* 0x004fe400078ec0ff */
[----:B------:R-:W-:Y:S02]  /*280e0*/  PRMT R62, R51, 0x3340, R58 ;  /* 0x00003340333e7816 */ /* 0x000fe4000000003a */
[----:B------:R-:W-:Y:S02]  /*280f0*/  PRMT R63, R55, 0x3340, R236 ;  /* 0x00003340373f7816 */ /* 0x000fe400000000ec */
[----:B------:R-:W-:-:S02]  /*28100*/  LOP3.LUT R48, R93, 0xffff, RZ, 0xc0, !PT ;  /* 0x0000ffff5d307812 */ /* 0x000fc400078ec0ff */
        /* <DEDUP_REMOVED lines=11> */
[----:B------:R-:W4:Y:S01]  /*281c0*/  LDL.LU R215, [R1+0x440] ;  /* 0x0004400001d77983 */ /* 0x000f220000300800 */
[----:B------:R-:W-:Y:S02]  /*281d0*/  LOP3.LUT R63, R23, 0xffff, RZ, 0xc0, !PT ;  /* 0x0000ffff173f7812 */ /* 0x000fe400078ec0ff */
[----:B------:R-:W-:Y:S02]  /*281e0*/  PRMT R23, R225, 0x3340, R0 ;  /* 0x00003340e1177816 */ /* 0x000fe40000000000 */
[----:B------:R-:W-:Y:S02]  /*281f0*/  LOP3.LUT R62, R17, 0xffff, RZ, 0xc0, !PT ;  /* 0x0000ffff113e7812 */ /* 0x000fe400078ec0ff */
[----:B------:R-:W-:Y:S01]  /*28200*/  LOP3.LUT R153, R153, 0xffff, RZ, 0xc0, !PT ;  /* 0x0000ffff99997812 */ /* 0x000fe200078ec0ff */
[----:B------:R-:W3:Y:S01]  /*28210*/  LDL.LU R17, [R1+0x1384] ;  /* 0x0013840001117983 */ /* 0x000ee20000300800 */
[----:B------:R-:W-:-:S02]  /*28220*/  LOP3.LUT R57, R14, 0xffff, RZ, 0xc0, !PT ;  /* 0x0000ffff0e397812 */ /* 0x000fc400078ec0ff */
[----:B------:R-:W-:Y:S01]  /*28230*/  LOP3.LUT R60, R18, 0xffff, RZ, 0xc0, !PT ;  /* 0x0000ffff123c7812 */ /* 0x000fe200078ec0ff */
[----:B------:R-:W3:Y:S01]  /*28240*/  LDL.LU R14, [R1+0x1380] ;  /* 0x00138000010e7983 */ /* 0x000ee20000300800 */
[----:B------:R-:W-:Y:S02]  /*28250*/  PRMT R61, R153, 0x3340, R0 ;  /* 0x00003340993d7816 */ /* 0x000fe40000000000 */
[----:B------:R-:W-:Y:S01]  /*28260*/  PRMT R74, R62, 0x3340, R240 ;  /* 0x000033403e4a7816 */ /* 0x000fe200000000f0 */
[----:B------:R-:W3:Y:S04]  /*28270*/  LDL.LU R18, [R1+0x137c] ;  /* 0x00137c0001127983 */ /* 0x000ee80000300800 */
[----:B------:R-:W3:Y:S01]  /*28280*/  LDL.LU R7, [R1+0x1378] ;  /* 0x0013780001077983 */ /* 0x000ee20000300800 */
[----:B----4-:R-:W-:-:S04]  /*28290*/  LOP3.LUT R64, R215, 0xffff, RZ, 0xc0, !PT ;  /* 0x0000ffffd7407812 */ /* 0x010fc800078ec0ff */
[----:B------:R-:W-:-:S04]  /*282a0*/  PRMT R71, R64, 0x3340, R69 ;  /* 0x0000334040477816 */ /* 0x000fc80000000045 */
[----:B------:R-:W-:-:S05]  /*282b0*/  PRMT R23, R71, 0x5410, R23 ;  /* 0x0000541047177816 */ /* 0x000fca0000000017 */
[----:B------:R0:W-:Y:S01]  /*282c0*/  STL [R1+0x10b4], R23 ;  /* 0x0010b41701007387 */ /* 0x0001e20000100800 */
[----:B--2---:R-:W-:Y:S02]  /*282d0*/  LOP3.LUT R52, R91, 0xffff, RZ, 0xc0, !PT ;  /* 0x0000ffff5b347812 */ /* 0x004fe400078ec0ff */
[----:B---3--:R-:W-:Y:S01]  /*282e0*/  LOP3.LUT R56, R89, 0xffff, RZ, 0xc0, !PT ;  /* 0x0000ffff59387812 */ /* 0x008fe200078ec0ff */
[----:B------:R-:W2:Y:S01]  /*282f0*/  LDL.LU R91, [R1+0x44c] ;  /* 0x00044c00015b7983 */ /* 0x000ea20000300800 */
[----:B0-----:R-:W-:-:S05]  /*28300*/  PRMT R23, R74, 0x5410, R61 ;  /* 0x000054104a177816 */ /* 0x001fca000000003d */
[----:B------:R0:W-:Y:S04]  /*28310*/  STL [R1+0x10b0], R23 ;  /* 0x0010b01701007387 */ /* 0x0001e80000100800 */
[----:B------:R-:W3:Y:S04]  /*28320*/  LDL.LU R89, [R1+0x414] ;  /* 0x0004140001597983 */ /* 0x000ee80000300800 */
[----:B------:R-:W4:Y:S01]  /*28330*/  LDL.LU R215, [R1+0x410] ;  /* 0x0004100001d77983 */ /* 0x000f220000300800 */
[----:B------:R-:W-:Y:S02]  /*28340*/  PRMT R65, R63, 0x3340, R0 ;  /* 0x000033403f417816 */ /* 0x000fe40000000000 */
[----:B------:R-:W-:-:S02]  /*28350*/  PRMT R75, R56, 0x3340, R60 ;  /* 0x00003340384b7816 */ /* 0x000fc4000000003c */
[----:B------:R-:W-:Y:S02]  /*28360*/  PRMT R66, R222, 0x3340, R0 ;  /* 0x00003340de427816 */ /* 0x000fe40000000000 */
[----:B------:R-:W-:Y:S02]  /*28370*/  PRMT R67, R52, 0x3340, R57 ;  /* 0x0000334034437816 */ /* 0x000fe40000000039 */
[----:B0-----:R-:W-:Y:S02]  /*28380*/  PRMT R23, R75, 0x5410, R65 ;  /* 0x000054104b177816 */ /* 0x001fe40000000041 */
[----:B------:R-:W-:Y:S02]  /*28390*/  LOP3.LUT R75, R219, 0xffff, RZ, 0xc0, !PT ;  /* 0x0000ffffdb4b7812 */ /* 0x000fe400078ec0ff */
[----:B------:R-:W-:Y:S01]  /*283a0*/  PRMT R61, R67, 0x5410, R66 ;  /* 0x00005410433d7816 */ /* 0x000fe20000000042 */
[----:B------:R-:W4:Y:S01]  /*283b0*/  LDL.LU R219, [R1+0x1374] ;  /* 0x0013740001db7983 */ /* 0x000f220000300800 */
[----:B--2---:R-:W-:-:S03]  /*283c0*/  LOP3.LUT R74, R91, 0xffff, RZ, 0xc0, !PT ;  /* 0x0000ffff5b4a7812 */ /* 0x004fc600078ec0ff */
[----:B------:R-:W2:Y:S01]  /*283d0*/  LDL.LU R91, [R1+0x50c] ;  /* 0x00050c00015b7983 */ /* 0x000ea20000300800 */
[----:B---3--:R-:W-:-:S03]  /*283e0*/  LOP3.LUT R66, R89, 0xffff, RZ, 0xc0, !PT ;  /* 0x0000ffff59427812 */ /* 0x008fc600078ec0ff */
[----:B------:R-:W3:Y:S01]  /*283f0*/  LDL.LU R89, [R1+0x508] ;  /* 0x0005080001597983 */ /* 0x000ee20000300800 */
[----:B------:R-:W-:Y:S02]  /*28400*/  PRMT R71, R79, 0x3340, R0 ;  /* 0x000033404f477816 */ /* 0x000fe40000000000 */
[----:B----4-:R-:W-:Y:S02]  /*28410*/  LOP3.LUT R67, R215, 0xffff, RZ, 0xc0, !PT ;  /* 0x0000ffffd7437812 */ /* 0x010fe400078ec0ff */
[----:B------:R-:W-:Y:S01]  /*28420*/  PRMT R76, R74, 0x3340, R75 ;  /* 0x000033404a4c7816 */ /* 0x000fe2000000004b */
[----:B------:R-:W4:Y:S03]  /*28430*/  LDL.LU R215, [R1+0x448] ;  /* 0x0004480001d77983 */ /* 0x000f260000300800 */
[----:B------:R-:W-:Y:S02]  /*28440*/  PRMT R71, R76, 0x5410, R71 ;  /* 0x000054104c477816 */ /* 0x000fe40000000047 */
[----:B------:R-:W-:-:S02]  /*28450*/  LOP3.LUT R86, R220, 0xffff, RZ, 0xc0, !PT ;  /* 0x0000ffffdc567812 */ /* 0x000fc400078ec0ff */
[----:B------:R-:W-:Y:S01]  /*28460*/  LOP3.LUT R82, R217, 0xffff, RZ, 0xc0, !PT ;  /* 0x0000ffffd9527812 */ /* 0x000fe200078ec0ff */
[----:B------:R0:W-:Y:S04]  /*28470*/  STL [R1+0x10ac], R71 ;  /* 0x0010ac4701007387 */ /* 0x0001e80000100800 */
[----:B------:R-:W2:Y:S04]  /*28480*/  LDL.LU R220, [R1+0x1370] ;  /* 0x0013700001dc7983 */ /* 0x000ea80000300800 */
[----:B------:R-:W2:Y:S01]  /*28490*/  LDL.LU R217, [R1+0x136c] ;  /* 0x00136c0001d97983 */ /* 0x000ea20000300800 */
[----:B------:R-:W-:-:S02]  /*284a0*/  PRMT R22, R152, 0x3340, R0 ;  /* 0x0000334098167816 */ /* 0x000fc40000000000 */
[----:B------:R-:W-:Y:S02]  /*284b0*/  PRMT R77, R66, 0x3340, R252 ;  /* 0x00003340424d7816 */ /* 0x000fe400000000fc */
[----:B------:R-:W-:Y:S02]  /*284c0*/  LOP3.LUT R81, R19, 0xffff, RZ, 0xc0, !PT ;  /* 0x0000ffff13517812 */ /* 0x000fe400078ec0ff */
[----:B------:R-:W-:Y:S01]  /*284d0*/  PRMT R22, R77, 0x5410, R22 ;  /* 0x000054104d167816 */ /* 0x000fe20000000016 */
[----:B------:R-:W2:Y:S01]  /*284e0*/  LDL.LU R19, [R1+0x1368] ;  /* 0x0013680001137983 */ /* 0x000ea20000300800 */
[----:B---3--:R-:W-:Y:S02]  /*284f0*/  LOP3.LUT R77, R89, 0xffff, RZ, 0xc0, !PT ;  /* 0x0000ffff594d7812 */ /* 0x008fe400078ec0ff */
[----:B------:R-:W-:Y:S02]  /*28500*/  LOP3.LUT R89, R5, 0xffff, RZ, 0xc0, !PT ;  /* 0x0000ffff05597812 */ /* 0x000fe400078ec0ff */
[----:B------:R-:W3:Y:S01]  /*28510*/  LDL.LU R5, [R1+0x1364] ;  /* 0x0013640001057983 */ /* 0x000ee20000300800 */
[----:B----4-:R-:W-:-:S02]  /*28520*/  LOP3.LUT R83, R215, 0xffff, RZ, 0xc0, !PT ;  /* 0x0000ffffd7537812 */ /* 0x010fc400078ec0ff */
[--C-:B------:R-:W-:Y:S02]  /*28530*/  PRMT R65, R154, 0x3340, R0.reuse ;  /* 0x000033409a417816 */ /* 0x100fe40000000000 */
[----:B------:R-:W-:Y:S02]  /*28540*/  PRMT R78, R67, 0x3340, R251 ;  /* 0x00003340434e7816 */ /* 0x000fe400000000fb */
[----:B--2---:R-:W-:Y:S02]  /*28550*/  LOP3.LUT R76, R91, 0xffff, RZ, 0xc0, !PT ;  /* 0x0000ffff5b4c7812 */ /* 0x004fe400078ec0ff */
[----:B------:R-:W-:Y:S02]  /*28560*/  LOP3.LUT R91, R9, 0xffff, RZ, 0xc0, !PT ;  /* 0x0000ffff095b7812 */ /* 0x000fe400078ec0ff */
[----:B------:R-:W-:Y:S02]  /*28570*/  PRMT R9, R221, 0x3340, R0 ;  /* 0x00003340dd097816 */ /* 0x000fe40000000000 */
[----:B------:R-:W-:-:S02]  /*28580*/  PRMT R87, R83, 0x3340, R89 ;  /* 0x0000334053577816 */ /* 0x000fc40000000059 */
[----:B0-----:R-:W-:Y:S02]  /*28590*/  PRMT R71, R188, 0x3340, R0 ;  /* 0x00003340bc477816 */ /* 0x001fe40000000000 */
[----:B------:R-:W-:Y:S02]  /*285a0*/  PRMT R93, R86, 0x3340, R242 ;  /* 0x00003340565d7816 */ /* 0x000fe400000000f2 */
[----:B------:R-:W-:Y:S02]  /*285b0*/  LOP3.LUT R80, R80, 0xf0, RZ, 0xc0, !PT ;  /* 0x000000f050507812 */ /* 0x000fe400078ec0ff */
[----:B------:R-:W-:Y:S02]  /*285c0*/  LOP3.LUT R84, R84, 0x400, RZ, 0xc0, !PT ;  /* 0x0000040054547812 */ /* 0x000fe400078ec0ff */
[----:B------:R-:W-:Y:S02]  /*285d0*/  PRMT R65, R78, 0x5410, R65 ;  /* 0x000054104e417816 */ /* 0x000fe40000000041 */
[----:B------:R-:W-:-:S02]  /*285e0*/  PRMT R78, R21, 0x3340, R0 ;  /* 0x00003340154e7816 */ /* 0x000fc40000000000 */
[----:B------:R-:W-:Y:S02]  /*285f0*/  PRMT R95, R76, 0x3340, R82 ;  /* 0x000033404c5f7816 */ /* 0x000fe40000000052 */
[----:B------:R-:W-:Y:S02]  /*28600*/  PRMT R87, R87, 0x5410, R9 ;  /* 0x0000541057577816 */ /* 0x000fe40000000009 */
[----:B------:R-:W-:Y:S02]  /*28610*/  PRMT R9, R93, 0x5410, R71 ;  /* 0x000054105d097816 */ /* 0x000fe40000000047 */
[----:B------:R-:W-:Y:S02]  /*28620*/  IADD3 R84, R84, UR58, R80 ;  /* 0x0000003a54547c10 */ /* 0x000fe4000fffe050 */
[----:B------:R-:W-:Y:S02]  /*28630*/  LOP3.LUT R93, R217, 0xffff, RZ, 0xc0, !PT ;  /* 0x0000ffffd95d7812 */ /* 0x000fe400078ec0ff */
[----:B------:R-:W-:-:S02]  /*28640*/  PRMT R80, R91, 0x3340, R0 ;  /* 0x000033405b507816 */ /* 0x000fc40000000000 */
[----:B------:R-:W-:Y:S02]  /*28650*/  PRMT R85, R77, 0x3340, R81 ;  /* 0x000033404d557816 */ /* 0x000fe40000000051 */
[----:B------:R-:W-:Y:S01]  /*28660*/  PRMT R71, R95, 0x5410, R78 ;  /* 0x000054105f477816 */ /* 0x000fe2000000004e */
[----:B------:R0:W-:Y:S01]  /*28670*/  STL [R1+0x10a8], R87 ;  /* 0x0010a85701007387 */ /* 0x0001e20000100800 */
[----:B------:R-:W-:Y:S02]  /*28680*/  LOP3.LUT R95, R220, 0xffff, RZ, 0xc0, !PT ;  /* 0x0000ffffdc5f7812 */ /* 0x000fe400078ec0ff */
[----:B------:R-:W-:Y:S01]  /*28690*/  LOP3.LUT R97, R219, 0xffff, RZ, 0xc0, !PT ;  /* 0x0000ffffdb617812 */ /* 0x000fe200078ec0ff */
[----:B------:R1:W-:Y:S01]  /*286a0*/  STL [R1+0x10a4], R9 ;  /* 0x0010a40901007387 */ /* 0x0003e20000100800 */
[----:B------:R-:W-:Y:S02]  /*286b0*/  PRMT R8, R104, 0x3340, R0 ;  /* 0x0000334068087816 */ /* 0x000fe40000000000 */
[----:B------:R-:W-:Y:S01]  /*286c0*/  PRMT R78, R93, 0x3340, R100 ;  /* 0x000033405d4e7816 */ /* 0x000fe20000000064 */
[----:B------:R-:W2:Y:S01]  /*286d0*/  LDL.LU R217, [R1+0x1360] ;  /* 0x0013600001d97983 */ /* 0x000ea20000300800 */
[----:B------:R-:W-:-:S02]  /*286e0*/  PRMT R20, R105, 0x3340, R0 ;  /* 0x0000334069147816 */ /* 0x000fc40000000000 */
[----:B0-----:R-:W-:Y:S01]  /*286f0*/  PRMT R87, R102, 0x3340, R0 ;  /* 0x0000334066577816 */ /* 0x001fe20000000000 */
[----:B------:R-:W4:Y:S01]  /*28700*/  LDL.LU R220, [R1+0x135c] ;  /* 0x00135c0001dc7983 */ /* 0x000f220000300800 */
[----:B-1----:R-:W-:Y:S02]  /*28710*/  PRMT R9, R85, 0x5410, R80 ;  /* 0x0000541055097816 */ /* 0x002fe40000000050 */
[----:B------:R-:W-:Y:S01]  /*28720*/  PRMT R80, R95, 0x3340, R101 ;  /* 0x000033405f507816 */ /* 0x000fe20000000065 */
[----:B------:R-:W4:Y:S01]  /*28730*/  LDL.LU R219, [R1+0x1358] ;  /* 0x0013580001db7983 */ /* 0x000f220000300800 */
[----:B------:R-:W-:Y:S02]  /*28740*/  PRMT R107, R97, 0x3340, R250 ;  /* 0x00003340616b7816 */ /* 0x000fe400000000fa */
[----:B------:R-:W-:Y:S02]  /*28750*/  PRMT R78, R78, 0x5410, R8 ;  /* 0x000054104e4e7816 */ /* 0x000fe40000000008 */
[----:B------:R-:W-:-:S02]  /*28760*/  LOP3.LUT R99, R7, 0xffff, RZ, 0xc0, !PT ;  /* 0x0000ffff07637812 */ /* 0x000fc400078ec0ff */
[----:B------:R-:W4:Y:S01]  /*28770*/  LDL.LU R7, [R1+0x1354] ;  /* 0x0013540001077983 */ /* 0x000f220000300800 */
[----:B------:R-:W-:Y:S02]  /*28780*/  PRMT R8, R80, 0x5410, R20 ;  /* 0x0000541050087816 */ /* 0x000fe40000000014 */
[----:B------:R-:W-:Y:S01]  /*28790*/  PRMT R87, R107, 0x5410, R87 ;  /* 0x000054106b577816 */ /* 0x000fe20000000057 */
[----:B------:R-:W4:Y:S01]  /*287a0*/  LDL.LU R218, [R1+0x1350] ;  /* 0x0013500001da7983 */ /* 0x000f220000300800 */
[----:B------:R-:W-:Y:S02]  /*287b0*/  LOP3.LUT R109, R17, 0xffff, RZ, 0xc0, !PT ;  /* 0x0000ffff116d7812 */ /* 0x000fe400078ec0ff */
[----:B------:R-:W-:Y:S01]  /*287c0*/  LOP3.LUT R107, R18, 0xffff, RZ, 0xc0, !PT ;  /* 0x0000ffff126b7812 */ /* 0x000fe200078ec0ff */
[----:B------:R-:W4:Y:S01]  /*287d0*/  LDL.LU R3, [R1+0x134c] ;  /* 0x00134c0001037983 */ /* 0x000f220000300800 */
[--C-:B------:R-:W-:Y:S02]  /*287e0*/  PRMT R85, R103, 0x3340, R0.reuse ;  /* 0x0000334067557816 */ /* 0x100fe40000000000 */
[----:B------:R-:W-:Y:S01]  /*287f0*/  PRMT R106, R99, 0x3340, R249 ;  /* 0x00003340636a7816 */ /* 0x000fe200000000f9 */
[----:B------:R0:W-:Y:S01]  /*28800*/  STL [R1+0x1098], R78 ;  /* 0x0010984e01007387 */ /* 0x0001e20000100800 */
[----:B------:R-:W-:-:S02]  /*28810*/  PRMT R4, R184, 0x3340, R0 ;  /* 0x00003340b8047816 */ /* 0x000fc40000000000 */
[----:B------:R-:W-:Y:S02]  /*28820*/  PRMT R114, R109, 0x3340, R246 ;  /* 0x000033406d727816 */ /* 0x000fe400000000f6 */
[----:B------:R-:W-:Y:S02]  /*28830*/  PRMT R112, R107, 0x3340, R248 ;  /* 0x000033406b707816 */ /* 0x000fe400000000f8 */
[----:B------:R-:W-:Y:S02]  /*28840*/  PRMT R85, R106, 0x5410, R85 ;  /* 0x000054106a557816 */ /* 0x000fe40000000055 */
[----:B------:R-:W-:Y:S02]  /*28850*/  LOP3.LUT R106, R19, 0xffff, RZ, 0xc0, !PT ;  /* 0x0000ffff136a7812 */ /* 0x000fe400078ec0ff */
[----:B------:R-:W-:Y:S02]  /*28860*/  PRMT R4, R114, 0x5410, R4 ;  /* 0x0000541072047816 */ /* 0x000fe40000000004 */
[----:B0-----:R-:W-:-:S02]  /*28870*/  PRMT R78, R2, 0x3340, R0 ;  /* 0x00003340024e7816 */ /* 0x001fc40000000000 */
[----:B------:R-:W-:Y:S02]  /*28880*/  PRMT R113, R106, 0x3340, R110 ;  /* 0x000033406a717816 */ /* 0x000fe4000000006e */
[----:B------:R-:W-:Y:S02]  /*28890*/  SHF.R.U32.HI R33, RZ, 0x8, R33 ;  /* 0x00000008ff217819 */ /* 0x000fe40000011621 */
[----:B------:R-:W-:Y:S02]  /*288a0*/  PRMT R114, R162, 0x3340, R0 ;  /* 0x00003340a2727816 */ /* 0x000fe40000000000 */
[----:B------:R-:W-:Y:S02]  /*288b0*/  SHF.R.U32.HI R25, RZ, 0x8, R25 ;  /* 0x00000008ff197819 */ /* 0x000fe40000011619 */
[----:B------:R-:W-:Y:S02]  /*288c0*/  SHF.R.U32.HI R27, RZ, 0x8, R27 ;  /* 0x00000008ff1b7819 */ /* 0x000fe4000001161b */
[----:B------:R-:W-:-:S02]  /*288d0*/  PRMT R78, R113, 0x5410, R78 ;  /* 0x00005410714e7816 */ /* 0x000fc4000000004e */
[----:B------:R-:W-:Y:S02]  /*288e0*/  LOP3.LUT R113, R33, 0xffff, RZ, 0xc0, !PT ;  /* 0x0000ffff21717812 */ /* 0x000fe400078ec0ff */
[----:B------:R-:W-:Y:S02]  /*288f0*/  LOP3.LUT R25, R25, 0xffff, RZ, 0xc0, !PT ;  /* 0x0000ffff19197812 */ /* 0x000fe400078ec0ff */
[----:B------:R-:W-:-:S04]  /*28900*/  LOP3.LUT R27, R27, 0xffff, RZ, 0xc0, !PT ;  /* 0x0000ffff1b1b7812 */ /* 0x000fc800078ec0ff */
[----:B------:R-:W-:Y:S02]  /*28910*/  PRMT R129, R25, 0x3340, R27 ;  /* 0x0000334019817816 */ /* 0x000fe4000000001b */
[----:B------:R-:W-:Y:S02]  /*28920*/  SHF.R.U32.HI R35, RZ, 0x8, R35 ;  /* 0x00000008ff237819 */ /* 0x000fe40000011623 */
[----:B------:R-:W-:Y:S02]  /*28930*/  SHF.R.U32.HI R39, RZ, 0x8, R39 ;  /* 0x00000008ff277819 */ /* 0x000fe40000011627 */
[----:B------:R-:W-:Y:S02]  /*28940*/  LOP3.LUT R35, R35, 0xffff, RZ, 0xc0, !PT ;  /* 0x0000ffff23237812 */ /* 0x000fe400078ec0ff */
[----:B------:R-:W-:Y:S02]  /*28950*/  LOP3.LUT R39, R39, 0xffff, RZ, 0xc0, !PT ;  /* 0x0000ffff27277812 */ /* 0x000fe400078ec0ff */
[----:B------:R-:W-:-:S02]  /*28960*/  SHF.R.U32.HI R46, RZ, 0x8, R46 ;  /* 0x00000008ff2e7819 */ /* 0x000fc4000001162e */
[----:B------:R-:W-:Y:S02]  /*28970*/  SHF.R.U32.HI R49, RZ, 0x8, R49 ;  /* 0x00000008ff317819 */ /* 0x000fe40000011631 */
[----:B------:R-:W-:Y:S02]  /*28980*/  LOP3.LUT R46, R46, 0xffff, RZ, 0xc0, !PT ;  /* 0x0000ffff2e2e7812 */ /* 0x000fe400078ec0ff */
[----:B------:R-:W-:Y:S02]  /*28990*/  LOP3.LUT R49, R49, 0xffff, RZ, 0xc0, !PT ;  /* 0x0000ffff31317812 */ /* 0x000fe400078ec0ff */
[----:B------:R-:W-:Y:S02]  /*289a0*/  SHF.R.U32.HI R43, RZ, 0x8, R43 ;  /* 0x00000008ff2b7819 */ /* 0x000fe4000001162b */
[----:B------:R-:W-:Y:S02]  /*289b0*/  SHF.R.U32.HI R47, RZ, 0x8, R47 ;  /* 0x00000008ff2f7819 */ /* 0x000fe4000001162f */
[----:B------:R-:W-:-:S02]  /*289c0*/  LOP3.LUT R43, R43, 0xffff, RZ, 0xc0, !PT ;  /* 0x0000ffff2b2b7812 */ /* 0x000fc400078ec0ff */
[----:B------:R-:W-:Y:S02]  /*289d0*/  LOP3.LUT R47, R47, 0xffff, RZ, 0xc0, !PT ;  /* 0x0000ffff2f2f7812 */ /* 0x000fe400078ec0ff */
[----:B------:R-:W-:Y:S02]  /*289e0*/  SHF.R.U32.HI R45, RZ, 0x8, R45 ;  /* 0x00000008ff2d7819 */ /* 0x000fe4000001162d */
[----:B------:R-:W-:Y:S02]  /*289f0*/  SHF.R.U32.HI R234, RZ, 0x8, R234 ;  /* 0x00000008ffea7819 */ /* 0x000fe400000116ea */
[----:B------:R-:W-:Y:S02]  /*28a00*/  LOP3.LUT R45, R45, 0xffff, RZ, 0xc0, !PT ;  /* 0x0000ffff2d2d7812 */ /* 0x000fe400078ec0ff */
[----:B------:R-:W-:Y:S02]  /*28a10*/  LOP3.LUT R234, R234, 0xffff, RZ, 0xc0, !PT ;  /* 0x0000ffffeaea7812 */ /* 0x000fe400078ec0ff */
[----:B------:R-:W-:-:S02]  /*28a20*/  LOP3.LUT R123, R12, 0xffff, RZ, 0xc0, !PT ;  /* 0x0000ffff0c7b7812 */ /* 0x000fc400078ec0ff */
[----:B------:R-:W-:Y:S02]  /*28a30*/  SHF.R.U32.HI R54, RZ, 0x8, R54 ;  /* 0x00000008ff367819 */ /* 0x000fe40000011636 */
[----:B------:R-:W-:Y:S02]  /*28a40*/  SHF.R.U32.HI R59, RZ, 0x8, R59 ;  /* 0x00000008ff3b7819 */ /* 0x000fe4000001163b */
[----:B------:R-:W-:Y:S02]  /*28a50*/  LOP3.LUT R54, R54, 0xffff, RZ, 0xc0, !PT ;  /* 0x0000ffff36367812 */ /* 0x000fe400078ec0ff */
[----:B------:R-:W-:Y:S02]  /*28a60*/  LOP3.LUT R59, R59, 0xffff, RZ, 0xc0, !PT ;  /* 0x0000ffff3b3b7812 */ /* 0x000fe400078ec0ff */
[----:B------:R-:W-:Y:S02]  /*28a70*/  SHF.R.U32.HI R55, RZ, 0x8, R55 ;  /* 0x00000008ff377819 */ /* 0x000fe40000011637 */
[----:B------:R-:W-:-:S02]  /*28a80*/  SHF.R.U32.HI R236, RZ, 0x8, R236 ;  /* 0x00000008ffec7819 */ /* 0x000fc400000116ec */
[----:B------:R-:W-:Y:S02]  /*28a90*/  SHF.R.U32.HI R51, RZ, 0x8, R51 ;  /* 0x00000008ff337819 */ /* 0x000fe40000011633 */
[----:B------:R-:W-:Y:S02]  /*28aa0*/  SHF.R.U32.HI R58, RZ, 0x8, R58 ;  /* 0x00000008ff3a7819 */ /* 0x000fe4000001163a */
[----:B------:R-:W-:Y:S02]  /*28ab0*/  LOP3.LUT R55, R55, 0xffff, RZ, 0xc0, !PT ;  /* 0x0000ffff37377812 */ /* 0x000fe400078ec0ff */
        /* <DEDUP_REMOVED lines=10> */
[----:B------:R-:W-:Y:S02]  /*28b60*/  LOP3.LUT R48, R48, 0xffff, RZ, 0xc0, !PT ;  /* 0x0000ffff30307812 */ /* 0x000fe400078ec0ff */
[----:B------:R-:W-:Y:S02]  /*28b70*/  LOP3.LUT R53, R53, 0xffff, RZ, 0xc0, !PT ;  /* 0x0000ffff35357812 */ /* 0x000fe400078ec0ff */
[----:B------:R-:W-:Y:S02]  /*28b80*/  LOP3.LUT R27, R27, 0xffff, RZ, 0xc0, !PT ;  /* 0x0000ffff1b1b7812 */ /* 0x000fe400078ec0ff */
[----:B------:R-:W-:Y:S02]  /*28b90*/  LOP3.LUT R122, R10, 0xffff, RZ, 0xc0, !PT ;  /* 0x0000ffff0a7a7812 */ /* 0x000fe400078ec0ff */
[----:B------:R-:W-:-:S02]  /*28ba0*/  PRMT R151, R27, 0x3340, R151 ;  /* 0x000033401b977816 */ /* 0x000fc40000000097 */
[----:B---3--:R-:W-:Y:S02]  /*28bb0*/  LOP3.LUT R20, R5, 0xffff, RZ, 0xc0, !PT ;  /* 0x0000ffff05147812 */ /* 0x008fe400078ec0ff */
[----:B------:R-:W3:Y:S04]  /*28bc0*/  LDL.LU R5, [R1+0x1348] ;  /* 0x0013480001057983 */ /* 0x000ee80000300800 */
[----:B------:R0:W-:Y:S04]  /*28bd0*/  STL [R1+0x10a0], R8 ;  /* 0x0010a00801007387 */ /* 0x0001e80000100800 */
[----:B------:R-:W3:Y:S04]  /*28be0*/  LDL.LU R19, [R1+0x1344] ;  /* 0x0013440001137983 */ /* 0x000ee80000300800 */
[----:B------:R-:W3:Y:S01]  /*28bf0*/  LDL.LU R18, [R1+0x1340] ;  /* 0x0013400001127983 */ /* 0x000ee20000300800 */
[----:B0-----:R-:W-:-:S03]  /*28c00*/  PRMT R8, R160, 0x3340, R0 ;  /* 0x00003340a0087816 */ /* 0x001fc60000000000 */
[----:B------:R-:W3:Y:S01]  /*28c10*/  LDL.LU R17, [R1+0x133c] ;  /* 0x00133c0001117983 */ /* 0x000ee20000300800 */
[----:B------:R-:W-:Y:S02]  /*28c20*/  PRMT R8, R112, 0x5410, R8 ;  /* 0x0000541070087816 */ /* 0x000fe40000000008 */
[----:B------:R-:W-:Y:S01]  /*28c30*/  LOP3.LUT R112, R14, 0xffff, RZ, 0xc0, !PT ;  /* 0x0000ffff0e707812 */ /* 0x000fe200078ec0ff */
[----:B------:R-:W3:Y:S04]  /*28c40*/  LDL.LU R16, [R1+0x1338] ;  /* 0x0013380001107983 */ /* 0x000ee80000300800 */
[----:B------:R-:W3:Y:S04]  /*28c50*/  LDL.LU R15, [R1+0x1334] ;  /* 0x00133400010f7983 */ /* 0x000ee80000300800 */
[----:B------:R0:W-:Y:S04]  /*28c60*/  STL [R1+0x109c], R4 ;  /* 0x00109c0401007387 */ /* 0x0001e80000100800 */
[----:B------:R-:W3:Y:S01]  /*28c70*/  LDL.LU R14, [R1+0x1330] ;  /* 0x00133000010e7983 */ /* 0x000ee20000300800 */
[----:B0-----:R-:W-:-:S04]  /*28c80*/  PRMT R4, R112, 0x3340, R247 ;  /* 0x0000334070047816 */ /* 0x001fc800000000f7 */
[----:B------:R-:W-:Y:S02]  /*28c90*/  PRMT R33, R4, 0x5410, R114 ;  /* 0x0000541004217816 */ /* 0x000fe40000000072 */
[----:B------:R-:W-:Y:S02]  /*28ca0*/  LOP3.LUT R4, R13, 0xffff, RZ, 0xc0, !PT ;  /* 0x0000ffff0d047812 */ /* 0x000fe400078ec0ff */
[----:B------:R-:W3:Y:S02]  /*28cb0*/  LDL.LU R13, [R1+0x132c] ;  /* 0x00132c00010d7983 */ /* 0x000ee40000300800 */
[----:B------:R-:W-:Y:S02]  /*28cc0*/  SHF.R.U32.HI R25, RZ, 0x8, R4 ;  /* 0x00000008ff197819 */ /* 0x000fe40000011604 */
[----:B------:R-:W-:Y:S02]  /*28cd0*/  PRMT R127, R4, 0x3340, R226 ;  /* 0x00003340047f7816 */ /* 0x000fe400000000e2 */
[----:B------:R-:W-:-:S02]  /*28ce0*/  SHF.R.U32.HI R4, RZ, 0x8, R136 ;  /* 0x00000008ff047819 */ /* 0x000fc40000011688 */
[----:B------:R-:W-:Y:S02]  /*28cf0*/  SHF.R.U32.HI R226, RZ, 0x8, R226 ;  /* 0x00000008ffe27819 */ /* 0x000fe400000116e2 */
[----:B------:R-:W-:Y:S02]  /*28d00*/  LOP3.LUT R4, R4, 0xffff, RZ, 0xc0, !PT ;  /* 0x0000ffff04047812 */ /* 0x000fe400078ec0ff */
[----:B------:R-:W-:Y:S02]  /*28d10*/  LOP3.LUT R25, R25, 0xffff, RZ, 0xc0, !PT ;  /* 0x0000ffff19197812 */ /* 0x000fe400078ec0ff */
[----:B------:R-:W-:Y:S02]  /*28d20*/  LOP3.LUT R226, R226, 0xffff, RZ, 0xc0, !PT ;  /* 0x0000ffffe2e27812 */ /* 0x000fe400078ec0ff */
[----:B------:R-:W-:Y:S02]  /*28d30*/  PRMT R167, R4, 0x3340, R167 ;  /* 0x0000334004a77816 */ /* 0x000fe400000000a7 */
[----:B------:R-:W-:-:S05]  /*28d40*/  PRMT R4, R25, 0x3340, R226 ;  /* 0x0000334019047816 */ /* 0x000fca00000000e2 */
[----:B------:R0:W-:Y:S02]  /*28d50*/  STL [R1+0xf04], R4 ;  /* 0x000f040401007387 */ /* 0x0001e40000100800 */
[----:B0-----:R-:W-:-:S05]  /*28d60*/  PRMT R4, R35, 0x3340, R39 ;  /* 0x0000334023047816 */ /* 0x001fca0000000027 */
[----:B------:R0:W-:Y:S02]  /*28d70*/  STL [R1+0xf0c], R4 ;  /* 0x000f0c0401007387 */ /* 0x0001e40000100800 */
[----:B0-----:R-:W-:-:S05]  /*28d80*/  PRMT R4, R46, 0x3340, R49 ;  /* 0x000033402e047816 */ /* 0x001fca0000000031 */
[----:B------:R0:W-:Y:S02]  /*28d90*/  STL [R1+0xf08], R4 ;  /* 0x000f080401007387 */ /* 0x0001e40000100800 */
[----:B0-----:R-:W-:-:S05]  /*28da0*/  PRMT R4, R43, 0x3340, R47 ;  /* 0x000033402b047816 */ /* 0x001fca000000002f */
[----:B------:R0:W-:Y:S01]  /*28db0*/  STL [R1+0xefc], R4 ;  /* 0x000efc0401007387 */ /* 0x0001e20000100800 */
[----:B------:R-:W-:-:S03]  /*28dc0*/  SHF.R.U32.HI R25, RZ, 0x8, R123 ;  /* 0x00000008ff197819 */ /* 0x000fc6000001167b */
[----:B------:R-:W3:Y:S01]  /*28dd0*/  LDL.LU R12, [R1+0x1328] ;  /* 0x00132800010c7983 */ /* 0x000ee20000300800 */
[----:B0-----:R-:W-:-:S05]  /*28de0*/  PRMT R4, R45, 0x3340, R234 ;  /* 0x000033402d047816 */ /* 0x001fca00000000ea */
[----:B------:R0:W-:Y:S01]  /*28df0*/  STL [R1+0xf28], R4 ;  /* 0x000f280401007387 */ /* 0x0001e20000100800 */
[----:B------:R-:W-:Y:S02]  /*28e00*/  LOP3.LUT R25, R25, 0xffff, RZ, 0xc0, !PT ;  /* 0x0000ffff19197812 */ /* 0x000fe400078ec0ff */
[----:B0-----:R-:W-:-:S04]  /*28e10*/  SHF.R.U32.HI R4, RZ, 0x8, R232 ;  /* 0x00000008ff047819 */ /* 0x001fc800000116e8 */
[----:B------:R-:W-:-:S04]  /*28e20*/  LOP3.LUT R4, R4, 0xffff, RZ, 0xc0, !PT ;  /* 0x0000ffff04047812 */ /* 0x000fc800078ec0ff */
[----:B------:R-:W-:Y:S02]  /*28e30*/  PRMT R25, R25, 0x3340, R4 ;  /* 0x0000334019197816 */ /* 0x000fe40000000004 */
[----:B------:R-:W-:-:S03]  /*28e40*/  PRMT R4, R54, 0x3340, R59 ;  /* 0x0000334036047816 */ /* 0x000fc6000000003b */
[----:B------:R0:W-:Y:S04]  /*28e50*/  STL [R1+0xf14], R25 ;  /* 0x000f141901007387 */ /* 0x0001e80000100800 */
[----:B------:R1:W-:Y:S01]  /*28e60*/  STL [R1+0xf10], R4 ;  /* 0x000f100401007387 */ /* 0x0003e20000100800 */
[----:B0-----:R-:W-:Y:S02]  /*28e70*/  PRMT R25, R55, 0x3340, R236 ;  /* 0x0000334037197816 */ /* 0x001fe400000000ec */
[----:B-1----:R-:W-:-:S03]  /*28e80*/  PRMT R4, R51, 0x3340, R58 ;  /* 0x0000334033047816 */ /* 0x002fc6000000003a */
[----:B------:R-:W-:Y:S04]  /*28e90*/  STL [R1+0xf34], R25 ;  /* 0x000f341901007387 */ /* 0x000fe80000100800 */
[----:B------:R0:W-:Y:S02]  /*28ea0*/  STL [R1+0xf30], R4 ;  /* 0x000f300401007387 */ /* 0x0001e40000100800 */
[----:B0-----:R-:W-:Y:S02]  /*28eb0*/  PRMT R4, R64, 0x3340, R69 ;  /* 0x0000334040047816 */ /* 0x001fe40000000045 */
[----:B------:R-:W-:Y:S01]  /*28ec0*/  SHF.R.U32.HI R29, RZ, 0x8, R29 ;  /* 0x00000008ff1d7819 */ /* 0x000fe2000001161d */
[----:B------:R-:W0:Y:S02]  /*28ed0*/  LDC R69, c[0x0][0x244] ;  /* 0x00009100ff457b82 */ /* 0x000e240000000800 */
[----:B------:R1:W-:Y:S04]  /*28ee0*/  STL [R1+0xf20], R4 ;  /* 0x000f200401007387 */ /* 0x0003e80000100800 */
[----:B------:R-:W3:Y:S01]  /*28ef0*/  LDL.LU R10, [R1+0x1324] ;  /* 0x00132400010a7983 */ /* 0x000ee20000300800 */
[----:B-1----:R-:W-:-:S05]  /*28f00*/  PRMT R4, R48, 0x3340, R53 ;  /* 0x0000334030047816 */ /* 0x002fca0000000035 */
[----:B------:R1:W-:Y:S04]  /*28f10*/  STL [R1+0xf1c], R4 ;  /* 0x000f1c0401007387 */ /* 0x0003e80000100800 */
[----:B------:R-:W2:Y:S01]  /*28f20*/  LDL.LU R27, [R1+0x131c] ;  /* 0x00131c00011b7983 */ /* 0x000ea20000300800 */
[----:B------:R-:W-:Y:S02]  /*28f30*/  SHF.R.U32.HI R36, RZ, 0x8, R36 ;  /* 0x00000008ff247819 */ /* 0x000fe40000011624 */
[----:B------:R-:W-:Y:S02]  /*28f40*/  SHF.R.U32.HI R62, RZ, 0x8, R62 ;  /* 0x00000008ff3e7819 */ /* 0x000fe4000001163e */
[----:B------:R-:W-:Y:S02]  /*28f50*/  SHF.R.U32.HI R240, RZ, 0x8, R240 ;  /* 0x00000008fff07819 */ /* 0x000fe400000116f0 */
[----:B-1----:R-:W-:-:S02]  /*28f60*/  SHF.R.U32.HI R4, RZ, 0x8, R122 ;  /* 0x00000008ff047819 */ /* 0x002fc4000001167a */
[--C-:B------:R-:W-:Y:S02]  /*28f70*/  PRMT R122, R122, 0x3340, R238.reuse ;  /* 0x000033407a7a7816 */ /* 0x100fe400000000ee */
[----:B------:R-:W-:Y:S02]  /*28f80*/  SHF.R.U32.HI R25, RZ, 0x8, R195 ;  /* 0x00000008ff197819 */ /* 0x000fe400000116c3 */
[----:B------:R-:W-:Y:S02]  /*28f90*/  SHF.R.U32.HI R238, RZ, 0x8, R238 ;  /* 0x00000008ffee7819 */ /* 0x000fe400000116ee */
[----:B------:R-:W-:Y:S02]  /*28fa0*/  LOP3.LUT R29, R29, 0xffff, RZ, 0xc0, !PT ;  /* 0x0000ffff1d1d7812 */ /* 0x000fe400078ec0ff */
[----:B------:R-:W-:Y:S02]  /*28fb0*/  LOP3.LUT R36, R36, 0xffff, RZ, 0xc0, !PT ;  /* 0x0000ffff24247812 */ /* 0x000fe400078ec0ff */
[----:B------:R-:W-:-:S02]  /*28fc0*/  LOP3.LUT R62, R62, 0xffff, RZ, 0xc0, !PT ;  /* 0x0000ffff3e3e7812 */ /* 0x000fc400078ec0ff */
[----:B------:R-:W-:Y:S02]  /*28fd0*/  LOP3.LUT R240, R240, 0xffff, RZ, 0xc0, !PT ;  /* 0x0000fffff0f07812 */ /* 0x000fe400078ec0ff */
[----:B------:R-:W-:Y:S02]  /*28fe0*/  LOP3.LUT R25, R25, 0xffff, RZ, 0xc0, !PT ;  /* 0x0000ffff19197812 */ /* 0x000fe400078ec0ff */
[----:B------:R-:W-:Y:S02]  /*28ff0*/  LOP3.LUT R4, R4, 0xffff, RZ, 0xc0, !PT ;  /* 0x0000ffff04047812 */ /* 0x000fe400078ec0ff */
[----:B------:R-:W-:Y:S02]  /*29000*/  LOP3.LUT R238, R238, 0xffff, RZ, 0xc0, !PT ;  /* 0x0000ffffeeee7812 */ /* 0x000fe400078ec0ff */
[----:B------:R-:W-:Y:S02]  /*29010*/  PRMT R120, R29, 0x3340, R36 ;  /* 0x000033401d787816 */ /* 0x000fe40000000024 */
[----:B------:R-:W-:-:S02]  /*29020*/  SHF.R.U32.HI R74, RZ, 0x8, R74 ;  /* 0x00000008ff4a7819 */ /* 0x000fc4000001164a */
[----:B------:R-:W-:Y:S02]  /*29030*/  SHF.R.U32.HI R75, RZ, 0x8, R75 ;  /* 0x00000008ff4b7819 */ /* 0x000fe4000001164b */
[----:B------:R-:W-:Y:S02]  /*29040*/  PRMT R29, R62, 0x3340, R240 ;  /* 0x000033403e1d7816 */ /* 0x000fe400000000f0 */
[----:B------:R-:W-:Y:S02]  /*29050*/  PRMT R135, R25, 0x3340, R135 ;  /* 0x0000334019877816 */ /* 0x000fe40000000087 */
[----:B------:R-:W-:Y:S02]  /*29060*/  SHF.R.U32.HI R83, RZ, 0x8, R83 ;  /* 0x00000008ff537819 */ /* 0x000fe40000011653 */
[----:B------:R-:W-:Y:S02]  /*29070*/  SHF.R.U32.HI R89, RZ, 0x8, R89 ;  /* 0x00000008ff597819 */ /* 0x000fe40000011659 */
[----:B------:R-:W-:-:S02]  /*29080*/  SHF.R.U32.HI R37, RZ, 0x8, R37 ;  /* 0x00000008ff257819 */ /* 0x000fc40000011625 */
[----:B------:R-:W-:Y:S02]  /*29090*/  SHF.R.U32.HI R40, RZ, 0x8, R40 ;  /* 0x00000008ff287819 */ /* 0x000fe40000011628 */
[----:B------:R-:W-:Y:S02]  /*290a0*/  PRMT R25, R4, 0x3340, R238 ;  /* 0x0000334004197816 */ /* 0x000fe400000000ee */
[----:B------:R-:W-:Y:S02]  /*290b0*/  SHF.R.U32.HI R86, RZ, 0x8, R86 ;  /* 0x00000008ff567819 */ /* 0x000fe40000011656 */
[----:B------:R-:W-:Y:S02]  /*290c0*/  SHF.R.U32.HI R242, RZ, 0x8, R242 ;  /* 0x00000008fff27819 */ /* 0x000fe400000116f2 */
[----:B------:R-:W-:Y:S02]  /*290d0*/  SHF.R.U32.HI R95, RZ, 0x8, R95 ;  /* 0x00000008ff5f7819 */ /* 0x000fe4000001165f */
[----:B------:R-:W-:-:S02]  /*290e0*/  SHF.R.U32.HI R101, RZ, 0x8, R101 ;  /* 0x00000008ff657819 */ /* 0x000fc40000011665 */
[----:B------:R-:W-:Y:S02]  /*290f0*/  LOP3.LUT R74, R74, 0xffff, RZ, 0xc0, !PT ;  /* 0x0000ffff4a4a7812 */ /* 0x000fe400078ec0ff */
[----:B------:R-:W-:Y:S01]  /*29100*/  LOP3.LUT R75, R75, 0xffff, RZ, 0xc0, !PT ;  /* 0x0000ffff4b4b7812 */ /* 0x000fe200078ec0ff */
[----:B------:R-:W-:Y:S01]  /*29110*/  STL [R1+0xf50], R29 ;  /* 0x000f501d01007387 */ /* 0x000fe20000100800 */
[----:B------:R-:W-:Y:S02]  /*29120*/  LOP3.LUT R83, R83, 0xffff, RZ, 0xc0, !PT ;  /* 0x0000ffff53537812 */ /* 0x000fe400078ec0ff */
[----:B------:R-:W-:Y:S01]  /*29130*/  LOP3.LUT R89, R89, 0xffff, RZ, 0xc0, !PT ;  /* 0x0000ffff59597812 */ /* 0x000fe200078ec0ff */
[----:B------:R1:W-:Y:S01]  /*29140*/  STL [R1+0xf4c], R25 ;  /* 0x000f4c1901007387 */ /* 0x0003e20000100800 */
[----:B------:R-:W-:Y:S02]  /*29150*/  LOP3.LUT R37, R37, 0xffff, RZ, 0xc0, !PT ;  /* 0x0000ffff25257812 */ /* 0x000fe400078ec0ff */
[----:B------:R-:W-:-:S02]  /*29160*/  LOP3.LUT R40, R40, 0xffff, RZ, 0xc0, !PT ;  /* 0x0000ffff28287812 */ /* 0x000fc400078ec0ff */
[----:B------:R-:W-:Y:S02]  /*29170*/  LOP3.LUT R86, R86, 0xffff, RZ, 0xc0, !PT ;  /* 0x0000ffff56567812 */ /* 0x000fe400078ec0ff */
[----:B------:R-:W-:Y:S02]  /*29180*/  LOP3.LUT R242, R242, 0xffff, RZ, 0xc0, !PT ;  /* 0x0000fffff2f27812 */ /* 0x000fe400078ec0ff */
[----:B------:R-:W-:Y:S02]  /*29190*/  LOP3.LUT R95, R95, 0xffff, RZ, 0xc0, !PT ;  /* 0x0000ffff5f5f7812 */ /* 0x000fe400078ec0ff */
[----:B------:R-:W-:Y:S02]  /*291a0*/  LOP3.LUT R101, R101, 0xffff, RZ, 0xc0, !PT ;  /* 0x0000ffff65657812 */ /* 0x000fe400078ec0ff */
[----:B-1----:R-:W-:Y:S02]  /*291b0*/  PRMT R25, R74, 0x3340, R75 ;  /* 0x000033404a197816 */ /* 0x002fe4000000004b */
[----:B------:R-:W-:-:S02]  /*291c0*/  PRMT R29, R83, 0x3340, R89 ;  /* 0x00003340531d7816 */ /* 0x000fc40000000059 */
[----:B------:R-:W-:Y:S02]  /*291d0*/  SHF.R.U32.HI R66, RZ, 0x8, R66 ;  /* 0x00000008ff427819 */ /* 0x000fe40000011642 */
[----:B------:R-:W-:Y:S02]  /*291e0*/  SHF.R.U32.HI R252, RZ, 0x8, R252 ;  /* 0x00000008fffc7819 */ /* 0x000fe400000116fc */
[----:B------:R-:W-:Y:S02]  /*291f0*/  SHF.R.U32.HI R21, RZ, 0x8, R21 ;  /* 0x00000008ff157819 */ /* 0x000fe40000011615 */
[----:B------:R-:W-:Y:S02]  /*29200*/  PRMT R131, R37, 0x3340, R40 ;  /* 0x0000334025837816 */ /* 0x000fe40000000028 */
[----:B------:R-:W-:Y:S01]  /*29210*/  PRMT R40, R95, 0x3340, R101 ;  /* 0x000033405f287816 */ /* 0x000fe20000000065 */
[----:B------:R1:W-:Y:S01]  /*29220*/  STL [R1+0xf48], R25 ;  /* 0x000f481901007387 */ /* 0x0003e20000100800 */
[----:B------:R-:W-:-:S02]  /*29230*/  LOP3.LUT R36, R66, 0xffff, RZ, 0xc0, !PT ;  /* 0x0000ffff42247812 */ /* 0x000fc400078ec0ff */
[----:B------:R-:W-:Y:S01]  /*29240*/  LOP3.LUT R252, R252, 0xffff, RZ, 0xc0, !PT ;  /* 0x0000fffffcfc7812 */ /* 0x000fe200078ec0ff */
[----:B------:R4:W-:Y:S01]  /*29250*/  STL [R1+0xf3c], R29 ;  /* 0x000f3c1d01007387 */ /* 0x0009e20000100800 */
[----:B------:R-:W-:Y:S02]  /*29260*/  LOP3.LUT R21, R21, 0xffff, RZ, 0xc0, !PT ;  /* 0x0000ffff15157812 */ /* 0x000fe400078ec0ff */
[----:B------:R-:W-:Y:S02]  /*29270*/  PRMT R36, R36, 0x3340, R252 ;  /* 0x0000334024247816 */ /* 0x000fe400000000fc */
[----:B------:R-:W-:-:S04]  /*29280*/  SHF.R.U32.HI R252, RZ, 0x8, R109 ;  /* 0x00000008fffc7819 */ /* 0x000fc8000001166d */
[----:B------:R-:W-:Y:S02]  /*29290*/  LOP3.LUT R252, R252, 0xffff, RZ, 0xc0, !PT ;  /* 0x0000fffffcfc7812 */ /* 0x000fe400078ec0ff */
[----:B------:R-:W-:Y:S02]  /*292a0*/  SHF.R.U32.HI R50, RZ, 0x8, R50 ;  /* 0x00000008ff327819 */ /* 0x000fe40000011632 */
[----:B------:R-:W-:Y:S02]  /*292b0*/  SHF.R.U32.HI R230, RZ, 0x8, R230 ;  /* 0x00000008ffe67819 */ /* 0x000fe400000116e6 */
[----:B------:R-:W-:Y:S02]  /*292c0*/  PRMT R115, R20, 0x3340, R108 ;  /* 0x0000334014737816 */ /* 0x000fe4000000006c */
[----:B------:R-:W-:Y:S02]  /*292d0*/  SHF.R.U32.HI R47, RZ, 0x8, R110 ;  /* 0x00000008ff2f7819 */ /* 0x000fe4000001166e */
[----:B------:R-:W-:-:S02]  /*292e0*/  SHF.R.U32.HI R20, RZ, 0x8, R20 ;  /* 0x00000008ff147819 */ /* 0x000fc40000011614 */
[----:B------:R-:W-:Y:S02]  /*292f0*/  SHF.R.U32.HI R108, RZ, 0x8, R108 ;  /* 0x00000008ff6c7819 */ /* 0x000fe4000001166c */
[----:B------:R-:W-:Y:S02]  /*29300*/  LOP3.LUT R50, R50, 0xffff, RZ, 0xc0, !PT ;  /* 0x0000ffff32327812 */ /* 0x000fe400078ec0ff */
[----:B------:R-:W-:Y:S02]  /*29310*/  LOP3.LUT R130, R230, 0xffff, RZ, 0xc0, !PT ;  /* 0x0000ffffe6827812 */ /* 0x000fe400078ec0ff */
[----:B------:R-:W-:Y:S02]  /*29320*/  LOP3.LUT R47, R47, 0xffff, RZ, 0xc0, !PT ;  /* 0x0000ffff2f2f7812 */ /* 0x000fe400078ec0ff */
[----:B------:R-:W-:Y:S02]  /*29330*/  SHF.R.U32.HI R2, RZ, 0x8, R2 ;  /* 0x00000008ff027819 */ /* 0x000fe40000011602 */
[----:B------:R-:W-:-:S02]  /*29340*/  LOP3.LUT R20, R20, 0xffff, RZ, 0xc0, !PT ;  /* 0x0000ffff14147812 */ /* 0x000fc400078ec0ff */
[----:B------:R-:W-:Y:S02]  /*29350*/  LOP3.LUT R108, R108, 0xffff, RZ, 0xc0, !PT ;  /* 0x0000ffff6c6c7812 */ /* 0x000fe400078ec0ff */
[----:B------:R-:W-:Y:S02]  /*29360*/  PRMT R130, R50, 0x3340, R130 ;  /* 0x0000334032827816 */ /* 0x000fe40000000082 */
[----:B------:R-:W-:Y:S02]  /*29370*/  LOP3.LUT R50, R2, 0xffff, RZ, 0xc0, !PT ;  /* 0x0000ffff02327812 */ /* 0x000fe400078ec0ff */
[----:B------:R-:W-:Y:S02]  /*29380*/  LOP3.LUT R74, R186, 0xffff, RZ, 0xc0, !PT ;  /* 0x0000ffffba4a7812 */ /* 0x000fe400078ec0ff */
[----:B------:R-:W-:Y:S02]  /*29390*/  PRMT R2, R20, 0x3340, R108 ;  /* 0x0000334014027816 */ /* 0x000fe4000000006c */
[----:B------:R-:W-:-:S02]  /*293a0*/  PRMT R20, R61, 0x4210, R88 ;  /* 0x000042103d147816 */ /* 0x000fc40000000058 */
[----:B------:R-:W-:Y:S02]  /*293b0*/  PRMT R22, R22, 0x4210, R24 ;  /* 0x0000421016167816 */ /* 0x000fe40000000018 */
[----:B------:R-:W-:Y:S02]  /*293c0*/  SHF.R.U32.HI R38, RZ, 0x8, R38 ;  /* 0x00000008ff267819 */ /* 0x000fe40000011626 */
[----:B------:R-:W-:Y:S02]  /*293d0*/  SHF.R.U32.HI R49, RZ, 0x8, R74 ;  /* 0x00000008ff317819 */ /* 0x000fe4000001164a */
[----:B------:R-:W-:Y:S02]  /*293e0*/  LOP3.LUT R38, R38, 0xffff, RZ, 0xc0, !PT ;  /* 0x0000ffff26267812 */ /* 0x000fe400078ec0ff */
[----:B------:R-:W-:Y:S02]  /*293f0*/  PRMT R80, R111, 0x3340, R0 ;  /* 0x000033406f507816 */ /* 0x000fe40000000000 */
[----:B------:R-:W-:-:S02]  /*29400*/  SHF.R.U32.HI R67, RZ, 0x8, R67 ;  /* 0x00000008ff437819 */ /* 0x000fc40000011643 */
[----:B------:R-:W-:Y:S02]  /*29410*/  SHF.R.U32.HI R251, RZ, 0x8, R251 ;  /* 0x00000008fffb7819 */ /* 0x000fe400000116fb */
[----:B------:R-:W-:Y:S02]  /*29420*/  SHF.R.U32.HI R154, RZ, 0x8, R154 ;  /* 0x00000008ff9a7819 */ /* 0x000fe4000001169a */
[----:B------:R-:W-:Y:S02]  /*29430*/  LOP3.LUT R49, R49, 0xffff, RZ, 0xc0, !PT ;  /* 0x0000ffff31317812 */ /* 0x000fe400078ec0ff */
[----:B------:R-:W-:Y:S02]  /*29440*/  SHF.R.U32.HI R111, RZ, 0x8, R111 ;  /* 0x00000008ff6f7819 */ /* 0x000fe4000001166f */
[----:B------:R-:W-:Y:S02]  /*29450*/  PRMT R113, R113, 0x3340, R38 ;  /* 0x0000334071717816 */ /* 0x000fe40000000026 */
[----:B------:R-:W-:-:S02]  /*29460*/  LOP3.LUT R35, R67, 0xffff, RZ, 0xc0, !PT ;  /* 0x0000ffff43237812 */ /* 0x000fc400078ec0ff */
[----:B------:R-:W-:Y:S02]  /*29470*/  LOP3.LUT R251, R251, 0xffff, RZ, 0xc0, !PT ;  /* 0x0000fffffbfb7812 */ /* 0x000fe400078ec0ff */
[----:B------:R-:W-:Y:S02]  /*29480*/  LOP3.LUT R38, R154, 0xffff, RZ, 0xc0, !PT ;  /* 0x0000ffff9a267812 */ /* 0x000fe400078ec0ff */
[----:B------:R-:W-:Y:S02]  /*29490*/  PRMT R119, R49, 0x3340, R119 ;  /* 0x0000334031777816 */ /* 0x000fe40000000077 */
[----:B------:R-:W-:Y:S02]  /*294a0*/  LOP3.LUT R49, R111, 0xffff, RZ, 0xc0, !PT ;  /* 0x0000ffff6f317812 */ /* 0x000fe400078ec0ff */
[----:B------:R-:W-:Y:S02]  /*294b0*/  PRMT R35, R35, 0x3340, R251 ;  /* 0x0000334023237816 */ /* 0x000fe400000000fb */
[----:B------:R-:W-:-:S02]  /*294c0*/  PRMT R38, R38, 0x3340, R0 ;  /* 0x0000334026267816 */ /* 0x000fc40000000000 */
[----:B------:R-:W-:Y:S02]  /*294d0*/  PRMT R49, R49, 0x3340, R0 ;  /* 0x0000334031317816 */ /* 0x000fe40000000000 */
[----:B------:R-:W-:Y:S02]  /*294e0*/  SHF.R.U32.HI R31, RZ, 0x8, R31 ;  /* 0x00000008ff1f7819 */ /* 0x000fe4000001161f */
[----:B------:R-:W-:Y:S02]  /*294f0*/  SHF.R.U32.HI R224, RZ, 0x8, R224 ;  /* 0x00000008ffe07819 */ /* 0x000fe400000116e0 */
[----:B------:R-:W-:Y:S02]  /*29500*/  LOP3.LUT R31, R31, 0xffff, RZ, 0xc0, !PT ;  /* 0x0000ffff1f1f7812 */ /* 0x000fe400078ec0ff */
[----:B------:R-:W-:Y:S02]  /*29510*/  LOP3.LUT R114, R224, 0xffff, RZ, 0xc0, !PT ;  /* 0x0000ffffe0727812 */ /* 0x000fe400078ec0ff */
[----:B------:R-:W-:-:S02]  /*29520*/  SHF.R.U32.HI R56, RZ, 0x8, R56 ;  /* 0x00000008ff387819 */ /* 0x000fc40000011638 */
[----:B------:R-:W-:Y:S02]  /*29530*/  SHF.R.U32.HI R60, RZ, 0x8, R60 ;  /* 0x00000008ff3c7819 */ /* 0x000fe4000001163c */
[----:B------:R-:W-:Y:S02]  /*29540*/  SHF.R.U32.HI R63, RZ, 0x8, R63 ;  /* 0x00000008ff3f7819 */ /* 0x000fe4000001163f */
[----:B------:R-:W-:Y:S02]  /*29550*/  SHF.R.U32.HI R52, RZ, 0x8, R52 ;  /* 0x00000008ff347819 */ /* 0x000fe40000011634 */
[----:B------:R-:W-:Y:S02]  /*29560*/  SHF.R.U32.HI R57, RZ, 0x8, R57 ;  /* 0x00000008ff397819 */ /* 0x000fe40000011639 */
[----:B------:R-:W-:Y:S02]  /*29570*/  SHF.R.U32.HI R222, RZ, 0x8, R222 ;  /* 0x00000008ffde7819 */ /* 0x000fe400000116de */
[----:B------:R-:W-:-:S02]  /*29580*/  SHF.R.U32.HI R152, RZ, 0x8, R152 ;  /* 0x00000008ff987819 */ /* 0x000fc40000011698 */
[----:B------:R-:W-:Y:S02]  /*29590*/  PRMT R114, R31, 0x3340, R114 ;  /* 0x000033401f727816 */ /* 0x000fe40000000072 */
[----:B-1----:R-:W-:Y:S02]  /*295a0*/  LOP3.LUT R25, R56, 0xffff, RZ, 0xc0, !PT ;  /* 0x0000ffff38197812 */ /* 0x002fe400078ec0ff */
[----:B------:R-:W-:Y:S02]  /*295b0*/  LOP3.LUT R60, R60, 0xffff, RZ, 0xc0, !PT ;  /* 0x0000ffff3c3c7812 */ /* 0x000fe400078ec0ff */
[----:B------:R-:W-:Y:S02]  /*295c0*/  LOP3.LUT R57, R57, 0xffff, RZ, 0xc0, !PT ;  /* 0x0000ffff39397812 */ /* 0x000fe400078ec0ff */
[----:B----4-:R-:W-:Y:S02]  /*295d0*/  LOP3.LUT R29, R222, 0xffff, RZ, 0xc0, !PT ;  /* 0x0000ffffde1d7812 */ /* 0x010fe400078ec0ff */
[----:B------:R-:W-:-:S02]  /*295e0*/  LOP3.LUT R31, R63, 0xffff, RZ, 0xc0, !PT ;  /* 0x0000ffff3f1f7812 */ /* 0x000fc400078ec0ff */
[----:B------:R-:W-:Y:S02]  /*295f0*/  LOP3.LUT R37, R152, 0xffff, RZ, 0xc0, !PT ;  /* 0x0000ffff98257812 */ /* 0x000fe400078ec0ff */
[----:B------:R-:W-:Y:S02]  /*29600*/  PRMT R25, R25, 0x3340, R60 ;  /* 0x0000334019197816 */ /* 0x000fe4000000003c */
[--C-:B------:R-:W-:Y:S02]  /*29610*/  PRMT R29, R29, 0x3340, R0.reuse ;  /* 0x000033401d1d7816 */ /* 0x100fe40000000000 */
[--C-:B------:R-:W-:Y:S02]  /*29620*/  PRMT R31, R31, 0x3340, R0.reuse ;  /* 0x000033401f1f7816 */ /* 0x100fe40000000000 */
[----:B------:R-:W-:Y:S02]  /*29630*/  PRMT R37, R37, 0x3340, R0 ;  /* 0x0000334025257816 */ /* 0x000fe40000000000 */
[----:B--2---:R-:W-:-:S02]  /*29640*/  LOP3.LUT R4, R27, 0x300, RZ, 0xc0, !PT ;  /* 0x000003001b047812 */ /* 0x004fc400078ec0ff */
[----:B------:R-:W-:-:S05]  /*29650*/  PRMT R27, R86, 0x3340, R242 ;  /* 0x00003340561b7816 */ /* 0x000fca00000000f2 */
[----:B------:R-:W-:Y:S04]  /*29660*/  STL [R1+0xf40], R27 ;  /* 0x000f401b01007387 */ /* 0x000fe80000100800 */
[----:B------:R1:W-:Y:S02]  /*29670*/  STL [R1+0xf38], R40 ;  /* 0x000f382801007387 */ /* 0x0003e40000100800 */
[----:B-1----:R-:W-:Y:S02]  /*29680*/  PRMT R40, R21, 0x3340, R0 ;  /* 0x0000334015287816 */ /* 0x002fe40000000000 */
[----:B------:R-:W-:-:S04]  /*29690*/  SHF.R.U32.HI R21, RZ, 0x8, R246 ;  /* 0x00000008ff157819 */ /* 0x000fc800000116f6 */
[----:B------:R-:W-:-:S04]  /*296a0*/  LOP3.LUT R21, R21, 0xffff, RZ, 0xc0, !PT ;  /* 0x0000ffff15157812 */ /* 0x000fc800078ec0ff */
[----:B------:R-:W-:Y:S02]  /*296b0*/  PRMT R252, R252, 0x3340, R21 ;  /* 0x00003340fcfc7816 */ /* 0x000fe40000000015 */
[----:B------:R-:W-:-:S04]  /*296c0*/  SHF.R.U32.HI R21, RZ, 0x8, R106 ;  /* 0x00000008ff157819 */ /* 0x000fc8000001166a */
[----:B------:R-:W-:Y:S01]  /*296d0*/  LOP3.LUT R21, R21, 0xffff, RZ, 0xc0, !PT ;  /* 0x0000ffff15157812 */ /* 0x000fe200078ec0ff */
[----:B------:R-:W-:-:S03]  /*296e0*/  IMAD.IADD R4, R84, 0x1, R4 ;  /* 0x0000000154047824 */ /* 0x000fc600078e0204 */
[----:B------:R-:W-:Y:S02]  /*296f0*/  PRMT R47, R21, 0x3340, R47 ;  /* 0x00003340152f7816 */ /* 0x000fe4000000002f */
[----:B------:R-:W-:Y:S02]  /*29700*/  PRMT R21, R23, 0x4210, R90 ;  /* 0x0000421017157816 */ /* 0x000fe4000000005a */
[----:B------:R-:W-:-:S05]  /*29710*/  PRMT R23, R65, 0x4210, R26 ;  /* 0x0000421041177816 */ /* 0x000fca000000001a */
[----:B------:R1:W-:Y:S02]  /*29720*/  STSM.16.M88.4 [R4], R20 ;  /* 0x0000001404007844 */ /* 0x0003e40000000200 */
[----:B-1----:R-:W-:Y:S02]  /*29730*/  PRMT R23, R35, 0x5410, R38 ;  /* 0x0000541023177816 */ /* 0x002fe40000000026 */
[----:B------:R-:W-:Y:S02]  /*29740*/  PRMT R35, R2, 0x5410, R49 ;  /* 0x0000541002237816 */ /* 0x000fe40000000031 */
[----:B------:R-:W-:-:S04]  /*29750*/  LOP3.LUT R2, R137, 0x7f, RZ, 0xc0, !PT ;  /* 0x0000007f89027812 */ /* 0x000fc800078ec0ff */
[----:B------:R-:W-:Y:S01]  /*29760*/  LEA R2, R2, UR58, 0x4 ;  /* 0x0000003a02027c11 */ /* 0x000fe2000f8e20ff */
[----:B------:R-:W-:Y:S01]  /*29770*/  BAR.SYNC.DEFER_BLOCKING 0x0 ;  /* 0x0000000000007b1d */ /* 0x000fe20000010000 */
[----:B------:R-:W-:-:S04]  /*29780*/  LOP3.LUT R27, R52, 0xffff, RZ, 0xc0, !PT ;  /* 0x0000ffff341b7812 */ /* 0x000fc800078ec0ff */
[----:B------:R-:W-:Y:S02]  /*29790*/  PRMT R27, R27, 0x3340, R57 ;  /* 0x000033401b1b7816 */ /* 0x000fe40000000039 */
[----:B------:R-:W-:Y:S02]  /*297a0*/  SHF.R.U32.HI R46, RZ, 0x8, R184 ;  /* 0x00000008ff2e7819 */ /* 0x000fe400000116b8 */
[----:B------:R-:W-:Y:S02]  /*297b0*/  SHF.R.U32.HI R42, RZ, 0x8, R42 ;  /* 0x00000008ff2a7819 */ /* 0x000fe4000001162a */
[----:B------:R-:W-:Y:S02]  /*297c0*/  SHF.R.U32.HI R44, RZ, 0x8, R44 ;  /* 0x00000008ff2c7819 */ /* 0x000fe4000001162c */
[----:B------:R-:W-:Y:S02]  /*297d0*/  SHF.R.U32.HI R41, RZ, 0x8, R41 ;  /* 0x00000008ff297819 */ /* 0x000fe40000011629 */
[----:B------:R-:W-:-:S02]  /*297e0*/  SHF.R.U32.HI R228, RZ, 0x8, R228 ;  /* 0x00000008ffe47819 */ /* 0x000fc400000116e4 */
[----:B------:R-:W-:Y:S02]  /*297f0*/  SHF.R.U32.HI R76, RZ, 0x8, R76 ;  /* 0x00000008ff4c7819 */ /* 0x000fe4000001164c */
[----:B------:R-:W-:Y:S02]  /*29800*/  SHF.R.U32.HI R82, RZ, 0x8, R82 ;  /* 0x00000008ff527819 */ /* 0x000fe40000011652 */
[----:B------:R-:W-:Y:S02]  /*29810*/  SHF.R.U32.HI R77, RZ, 0x8, R77 ;  /* 0x00000008ff4d7819 */ /* 0x000fe4000001164d */
[----:B------:R-:W-:Y:S01]  /*29820*/  SHF.R.U32.HI R81, RZ, 0x8, R81 ;  /* 0x00000008ff517819 */ /* 0x000fe20000011651 */
[----:B------:R-:W1:Y:S01]  /*29830*/  LDS.128 R64, [R2] ;  /* 0x0000000002407984 */ /* 0x000e620000000c00 */
[----:B------:R-:W-:Y:S02]  /*29840*/  PRMT R20, R27, 0x5410, R29 ;  /* 0x000054101b147816 */ /* 0x000fe4000000001d */
[----:B------:R-:W-:-:S02]  /*29850*/  SHF.R.U32.HI R91, RZ, 0x8, R91 ;  /* 0x00000008ff5b7819 */ /* 0x000fc4000001165b */
[----:B------:R-:W-:Y:S02]  /*29860*/  SHF.R.U32.HI R97, RZ, 0x8, R97 ;  /* 0x00000008ff617819 */ /* 0x000fe40000011661 */
[----:B------:R-:W-:Y:S02]  /*29870*/  SHF.R.U32.HI R250, RZ, 0x8, R250 ;  /* 0x00000008fffa7819 */ /* 0x000fe400000116fa */
[----:B------:R-:W-:Y:S02]  /*29880*/  SHF.R.U32.HI R102, RZ, 0x8, R102 ;  /* 0x00000008ff667819 */ /* 0x000fe40000011666 */
[----:B------:R-:W-:Y:S02]  /*29890*/  SHF.R.U32.HI R99, RZ, 0x8, R99 ;  /* 0x00000008ff637819 */ /* 0x000fe40000011663 */
[----:B------:R-:W-:Y:S02]  /*298a0*/  SHF.R.U32.HI R249, RZ, 0x8, R249 ;  /* 0x00000008fff97819 */ /* 0x000fe400000116f9 */
[----:B------:R-:W-:-:S02]  /*298b0*/  PRMT R80, R115, 0x5410, R80 ;  /* 0x0000541073507816 */ /* 0x000fc40000000050 */
[----:B------:R-:W-:Y:S02]  /*298c0*/  SHF.R.U32.HI R54, RZ, 0x8, R248 ;  /* 0x00000008ff367819 */ /* 0x000fe400000116f8 */
[----:B------:R-:W-:Y:S02]  /*298d0*/  SHF.R.U32.HI R53, RZ, 0x8, R160 ;  /* 0x00000008ff357819 */ /* 0x000fe400000116a0 */
[----:B------:R-:W-:Y:S02]  /*298e0*/  LOP3.LUT R6, R6, 0xffefffff, RZ, 0xc0, !PT ;  /* 0xffefffff06067812 */ /* 0x000fe400078ec0ff */
[----:B------:R-:W-:Y:S02]  /*298f0*/  SHF.R.U32.HI R153, RZ, 0x8, R153 ;  /* 0x00000008ff997819 */ /* 0x000fe40000011699 */
[----:B------:R-:W-:Y:S02]  /*29900*/  SHF.R.U32.HI R221, RZ, 0x8, R221 ;  /* 0x00000008ffdd7819 */ /* 0x000fe400000116dd */
[----:B------:R-:W-:Y:S01]  /*29910*/  SHF.R.U32.HI R200, RZ, 0x8, R200 ;  /* 0x00000008ffc87819 */ /* 0x000fe200000116c8 */
[----:B------:R-:W-:Y:S01]  /*29920*/  IMAD.MOV.U32 R224, RZ, RZ, R211 ;  /* 0x000000ffffe07224 */ /* 0x000fe200078e00d3 */
[----:B------:R-:W-:-:S02]  /*29930*/  PRMT R21, R25, 0x5410, R31 ;  /* 0x0000541019157816 */ /* 0x000fc4000000001f */
[----:B------:R-:W-:Y:S02]  /*29940*/  SHF.R.U32.HI R239, RZ, 0x8, R239 ;  /* 0x00000008ffef7819 */ /* 0x000fe400000116ef */
[----:B------:R-:W-:Y:S02]  /*29950*/  SHF.R.U32.HI R196, RZ, 0x8, R196 ;  /* 0x00000008ffc47819 */ /* 0x000fe400000116c4 */
[----:B------:R-:W-:Y:S02]  /*29960*/  SHF.R.U32.HI R212, RZ, 0x8, R212 ;  /* 0x00000008ffd47819 */ /* 0x000fe400000116d4 */
[----:B------:R-:W-:Y:S02]  /*29970*/  SHF.R.U32.HI R235, RZ, 0x8, R235 ;  /* 0x00000008ffeb7819 */ /* 0x000fe400000116eb */
[----:B------:R-:W-:Y:S02]  /*29980*/  SHF.R.U32.HI R243, RZ, 0x8, R243 ;  /* 0x00000008fff37819 */ /* 0x000fe400000116f3 */
[----:B------:R-:W-:-:S02]  /*29990*/  SHF.R.U32.HI R245, RZ, 0x8, R245 ;  /* 0x00000008fff57819 */ /* 0x000fc400000116f5 */
[----:B------:R-:W-:Y:S01]  /*299a0*/  SHF.R.U32.HI R241, RZ, 0x8, R241 ;  /* 0x00000008fff17819 */ /* 0x000fe200000116f1 */
[----:B------:R-:W-:Y:S01]  /*299b0*/  IMAD.MOV.U32 R215, RZ, RZ, R183 ;  /* 0x000000ffffd77224 */ /* 0x000fe200078e00b7 */
[----:B------:R-:W-:Y:S01]  /*299c0*/  PRMT R22, R36, 0x5410, R37 ;  /* 0x0000541024167816 */ /* 0x000fe20000000025 */
[----:B------:R-:W-:Y:S01]  /*299d0*/  ULDC UR58, c[0x0][0x248] ;  /* 0x00009200003a7ab9 */ /* 0x000fe20000000800 */
[----:B------:R-:W-:Y:S01]  /*299e0*/  PRMT R20, R20, 0x5210, R88 ;  /* 0x0000521014147816 */ /* 0x000fe20000000058 */
[----:B------:R-:W2:Y:S01]  /*299f0*/  LDC R36, c[0x0][0x244] ;  /* 0x00009100ff247b82 */ /* 0x000ea20000000800 */
[----:B------:R-:W-:Y:S02]  /*29a00*/  PRMT R21, R21, 0x5210, R90 ;  /* 0x0000521015157816 */ /* 0x000fe4000000005a */
[----:B------:R-:W-:Y:S02]  /*29a10*/  PRMT R22, R22, 0x5210, R24 ;  /* 0x0000521016167816 */ /* 0x000fe40000000018 */
[----:B------:R-:W-:-:S03]  /*29a20*/  PRMT R23, R23, 0x5210, R26 ;  /* 0x0000521017177816 */ /* 0x000fc6000000001a */
[----:B------:R-:W-:Y:S06]  /*29a30*/  BAR.SYNC.DEFER_BLOCKING 0x0 ;  /* 0x0000000000007b1d */ /* 0x000fec0000010000 */
[----:B------:R4:W-:Y:S02]  /*29a40*/  STSM.16.M88.4 [R4], R20 ;  /* 0x0000001404007844 */ /* 0x0009e40000000200 */
[----:B------:R-:W-:Y:S01]  /*29a50*/  BAR.SYNC.DEFER_BLOCKING 0x0 ;  /* 0x0000000000007b1d */ /* 0x000fe20000010000 */
[----:B------:R-:W-:Y:S02]  /*29a60*/  PRMT R24, R71, 0x4210, R92 ;  /* 0x0000421047187816 */ /* 0x000fe4000000005c */
[----:B------:R-:W-:-:S03]  /*29a70*/  PRMT R25, R9, 0x4210, R94 ;  /* 0x0000421009197816 */ /* 0x000fc6000000005e */
[----:B------:R-:W1:Y:S01]  /*29a80*/  LDS.128 R60, [R2] ;  /* 0x00000000023c7984 */ /* 0x000e620000000c00 */
[----:B------:R-:W-:Y:S02]  /*29a90*/  PRMT R26, R87, 0x4210, R28 ;  /* 0x00004210571a7816 */ /* 0x000fe4000000001c */
[----:B------:R-:W-:Y:S01]  /*29aa0*/  PRMT R27, R85, 0x4210, R30 ;  /* 0x00004210551b7816 */ /* 0x000fe2000000001e */
[----:B------:R-:W-:Y:S06]  /*29ab0*/  BAR.SYNC.DEFER_BLOCKING 0x0 ;  /* 0x0000000000007b1d */ /* 0x000fec0000010000 */
[----:B------:R-:W-:Y:S02]  /*29ac0*/  STSM.16.M88.4 [R4], R24 ;  /* 0x0000001804007844 */ /* 0x000fe40000000200 */
[----:B------:R-:W-:Y:S01]  /*29ad0*/  BAR.SYNC.DEFER_BLOCKING 0x0 ;  /* 0x0000000000007b1d */ /* 0x000fe20000010000 */
[----:B------:R-:W-:-:S02]  /*29ae0*/  LOP3.LUT R46, R46, 0xffff, RZ, 0xc0, !PT ;  /* 0x0000ffff2e2e7812 */ /* 0x000fc400078ec0ff */
[----:B------:R-:W-:Y:S02]  /*29af0*/  LOP3.LUT R42, R42, 0xffff, RZ, 0xc0, !PT ;  /* 0x0000ffff2a2a7812 */ /* 0x000fe400078ec0ff */
[----:B------:R-:W-:Y:S02]  /*29b00*/  LOP3.LUT R44, R44, 0xffff, RZ, 0xc0, !PT ;  /* 0x0000ffff2c2c7812 */ /* 0x000fe400078ec0ff */
[----:B------:R-:W-:Y:S02]  /*29b10*/  LOP3.LUT R41, R41, 0xffff, RZ, 0xc0, !PT ;  /* 0x0000ffff29297812 */ /* 0x000fe400078ec0ff */
[----:B------:R-:W-:Y:S02]  /*29b20*/  LOP3.LUT R121, R228, 0xffff, RZ, 0xc0, !PT ;  /* 0x0000ffffe4797812 */ /* 0x000fe400078ec0ff */
[----:B------:R-:W-:Y:S02]  /*29b30*/  PRMT R118, R46, 0x3340, R118 ;  /* 0x000033402e767816 */ /* 0x000fe40000000076 */
[----:B------:R-:W-:-:S02]  /*29b40*/  SHF.R.U32.HI R46, RZ, 0x8, R103 ;  /* 0x00000008ff2e7819 */ /* 0x000fc40000011667 */
[----:B------:R-:W-:Y:S02]  /*29b50*/  PRMT R115, R42, 0x3340, R44 ;  /* 0x000033402a737816 */ /* 0x000fe4000000002c */
[----:B------:R-:W-:Y:S01]  /*29b60*/  PRMT R121, R41, 0x3340, R121 ;  /* 0x0000334029797816 */ /* 0x000fe20000000079 */
[----:B------:R-:W1:Y:S01]  /*29b70*/  LDS.128 R56, [R2] ;  /* 0x0000000002387984 */ /* 0x000e620000000c00 */
        /* <DEDUP_REMOVED lines=11> */
[----:B------:R-:W-:Y:S02]  /*29c30*/  PRMT R39, R39, 0x3340, R82 ;  /* 0x0000334027277816 */ /* 0x000fe40000000052 */
[----:B------:R-:W-:Y:S02]  /*29c40*/  PRMT R41, R41, 0x3340, R250 ;  /* 0x0000334029297816 */ /* 0x000fe400000000fa */
[----:B------:R-:W-:Y:S02]  /*29c50*/  PRMT R42, R42, 0x3340, R81 ;  /* 0x000033402a2a7816 */ /* 0x000fe40000000051 */
[--C-:B------:R-:W-:Y:S02]  /*29c60*/  PRMT R43, R43, 0x3340, R0.reuse ;  /* 0x000033402b2b7816 */ /* 0x100fe40000000000 */
[----:B------:R-:W-:-:S02]  /*29c70*/  PRMT R44, R44, 0x3340, R0 ;  /* 0x000033402c2c7816 */ /* 0x000fc40000000000 */
[----:B------:R-:W-:Y:S02]  /*29c80*/  PRMT R45, R45, 0x3340, R249 ;  /* 0x000033402d2d7816 */ /* 0x000fe400000000f9 */
[----:B------:R-:W-:Y:S02]  /*29c90*/  PRMT R46, R46, 0x3340, R0 ;  /* 0x000033402e2e7816 */ /* 0x000fe40000000000 */
[----:B------:R-:W-:Y:S02]  /*29ca0*/  PRMT R39, R39, 0x5410, R40 ;  /* 0x0000541027277816 */ /* 0x000fe40000000028 */
[----:B------:R-:W-:Y:S02]  /*29cb0*/  PRMT R42, R42, 0x5410, R43 ;  /* 0x000054102a2a7816 */ /* 0x000fe4000000002b */
[----:B------:R-:W-:Y:S02]  /*29cc0*/  PRMT R41, R41, 0x5410, R44 ;  /* 0x0000541029297816 */ /* 0x000fe4000000002c */
[----:B------:R-:W-:-:S02]  /*29cd0*/  PRMT R45, R45, 0x5410, R46 ;  /* 0x000054102d2d7816 */ /* 0x000fc4000000002e */
[----:B----4-:R-:W-:Y:S02]  /*29ce0*/  PRMT R20, R39, 0x5210, R92 ;  /* 0x0000521027147816 */ /* 0x010fe4000000005c */
[----:B------:R-:W-:Y:S02]  /*29cf0*/  PRMT R21, R42, 0x5210, R94 ;  /* 0x000052102a157816 */ /* 0x000fe4000000005e */
[----:B------:R-:W-:Y:S02]  /*29d00*/  PRMT R22, R41, 0x5210, R28 ;  /* 0x0000521029167816 */ /* 0x000fe4000000001c */
[----:B------:R-:W-:Y:S01]  /*29d10*/  PRMT R23, R45, 0x5210, R30 ;  /* 0x000052102d177816 */ /* 0x000fe2000000001e */
[----:B------:R-:W-:Y:S01]  /*29d20*/  BAR.SYNC.DEFER_BLOCKING 0x0 ;  /* 0x0000000000007b1d */ /* 0x000fe20000010000 */
[----:B------:R-:W-:Y:S02]  /*29d30*/  SHF.R.U32.HI R52, RZ, 0x8, R107 ;  /* 0x00000008ff347819 */ /* 0x000fe4000001166b */
[----:B------:R-:W-:-:S02]  /*29d40*/  LOP3.LUT R54, R54, 0xffff, RZ, 0xc0, !PT ;  /* 0x0000ffff36367812 */ /* 0x000fc400078ec0ff */
[----:B------:R-:W-:-:S03]  /*29d50*/  LOP3.LUT R52, R52, 0xffff, RZ, 0xc0, !PT ;  /* 0x0000ffff34347812 */ /* 0x000fc600078ec0ff */
[----:B------:R-:W4:Y:S01]  /*29d60*/  LDC R28, c[0x0][0x244] ;  /* 0x00009100ff1c7b82 */ /* 0x000f220000000800 */
[----:B------:R-:W-:Y:S01]  /*29d70*/  LOP3.LUT R53, R53, 0xffff, RZ, 0xc0, !PT ;  /* 0x0000ffff35357812 */ /* 0x000fe200078ec0ff */
[----:B------:R2:W-:Y:S01]  /*29d80*/  STSM.16.M88.4 [R4], R20 ;  /* 0x0000001404007844 */ /* 0x0005e20000000200 */
[----:B------:R-:W-:Y:S02]  /*29d90*/  PRMT R52, R52, 0x3340, R54 ;  /* 0x0000334034347816 */ /* 0x000fe40000000036 */
[----:B------:R-:W-:-:S04]  /*29da0*/  PRMT R53, R53, 0x3340, R0 ;  /* 0x0000334035357816 */ /* 0x000fc80000000000 */
[----:B------:R-:W-:Y:S01]  /*29db0*/  PRMT R29, R52, 0x5410, R53 ;  /* 0x00005410341d7816 */ /* 0x000fe20000000035 */
[----:B------:R-:W-:Y:S01]  /*29dc0*/  BAR.SYNC.DEFER_BLOCKING 0x0 ;  /* 0x0000000000007b1d */ /* 0x000fe20000010000 */
[----:B------:R-:W-:Y:S01]  /*29dd0*/  IMAD R31, R217, UR5, RZ ;  /* 0x00000005d91f7c24 */ /* 0x000fe2000f8e02ff */
[----:B------:R-:W-:Y:S02]  /*29de0*/  @P3 LOP3.LUT R6, R6, 0x100000, RZ, 0xfc, !PT ;  /* 0x0010000006063812 */ /* 0x000fe400078efcff */
[----:B------:R-:W-:Y:S02]  /*29df0*/  LOP3.LUT R9, R32, 0xffff, RZ, 0xc0, !PT ;  /* 0x0000ffff20097812 */ /* 0x000fe400078ec0ff */
[----:B------:R-:W-:Y:S02]  /*29e00*/  LOP3.LUT R6, R6, 0xfffbffff, RZ, 0xc0, !PT ;  /* 0xfffbffff06067812 */ /* 0x000fe400078ec0ff */
[----:B------:R-:W-:Y:S01]  /*29e10*/  LOP3.LUT R153, R153, 0xffff, RZ, 0xc0, !PT ;  /* 0x0000ffff99997812 */ /* 0x000fe200078ec0ff */
[----:B--2---:R-:W-:Y:S01]  /*29e20*/  IMAD R21, R36, 0x80, R31 ;  /* 0x0000008024157824 */ /* 0x004fe200078e021f */
[----:B------:R-:W2:Y:S01]  /*29e30*/  LDS.128 R52, [R2] ;  /* 0x0000000002347984 */ /* 0x000ea20000000c00 */
[----:B------:R-:W-:-:S02]  /*29e40*/  LOP3.LUT R22, R34, 0xffff, RZ, 0xc0, !PT ;  /* 0x0000ffff22167812 */ /* 0x000fc400078ec0ff */
[----:B------:R-:W-:Y:S02]  /*29e50*/  PRMT R24, R80, 0x4210, R96 ;  /* 0x0000421050187816 */ /* 0x000fe40000000060 */
[----:B------:R-:W-:Y:S02]  /*29e60*/  PRMT R25, R78, 0x4210, R98 ;  /* 0x000042104e197816 */ /* 0x000fe40000000062 */
[----:B------:R-:W-:Y:S01]  /*29e70*/  LOP3.LUT R221, R221, 0xffff, RZ, 0xc0, !PT ;  /* 0x0000ffffdddd7812 */ /* 0x000fe200078ec0ff */
[----:B------:R-:W-:Y:S01]  /*29e80*/  IMAD.MOV.U32 R211, RZ, RZ, R190 ;  /* 0x000000ffffd37224 */ /* 0x000fe200078e00be */
[----:B------:R-:W-:Y:S01]  /*29e90*/  PRMT R26, R8, 0x4210, R9 ;  /* 0x00004210081a7816 */ /* 0x000fe20000000009 */
[----:B----4-:R-:W-:Y:S01]  /*29ea0*/  IMAD R8, R28, 0x80, R21 ;  /* 0x000000801c087824 */ /* 0x010fe200078e0215 */
[----:B------:R-:W-:Y:S02]  /*29eb0*/  @P2 LOP3.LUT R6, R6, 0x40000, RZ, 0xfc, !PT ;  /* 0x0004000006062812 */ /* 0x000fe400078efcff */
[----:B------:R-:W-:-:S02]  /*29ec0*/  LOP3.LUT R200, R200, 0xffff, RZ, 0xc0, !PT ;  /* 0x0000ffffc8c87812 */ /* 0x000fc400078ec0ff */
[----:B------:R-:W-:Y:S01]  /*29ed0*/  SHF.R.U32.HI R48, RZ, 0x8, R244 ;  /* 0x00000008ff307819 */ /* 0x000fe200000116f4 */
[----:B------:R-:W-:Y:S01]  /*29ee0*/  IMAD.MOV.U32 R228, RZ, RZ, R198 ;  /* 0x000000ffffe47224 */ /* 0x000fe200078e00c6 */
[----:B------:R-:W-:Y:S01]  /*29ef0*/  PRMT R27, R33, 0x4210, R22 ;  /* 0x00004210211b7816 */ /* 0x000fe20000000016 */
[----:B------:R-:W-:Y:S01]  /*29f00*/  BAR.SYNC.DEFER_BLOCKING 0x0 ;  /* 0x0000000000007b1d */ /* 0x000fe20000010000 */
[----:B------:R-:W-:Y:S01]  /*29f10*/  IADD3 R20, P3, R21, UR14, RZ ;  /* 0x0000000e15147c10 */ /* 0x000fe2000ff7e0ff */
[----:B0-----:R-:W-:Y:S01]  /*29f20*/  IMAD R69, R69, 0x80, R8 ;  /* 0x0000008045457824 */ /* 0x001fe200078e0208 */
[----:B------:R-:W-:Y:S02]  /*29f30*/  IADD3 R30, P2, R31, UR12, RZ ;  /* 0x0000000c1f1e7c10 */ /* 0x000fe4000ff5e0ff */
[----:B------:R-:W-:Y:S01]  /*29f40*/  PRMT R134, R153, 0x3340, R134 ;  /* 0x0000334099867816 */ /* 0x000fe20000000086 */
[----:B------:R-:W-:Y:S01]  /*29f50*/  ULDC UR5, c[0x0][0x248] ;  /* 0x0000920000057ab9 */ /* 0x000fe20000000800 */
[----:B------:R-:W-:-:S02]  /*29f60*/  LOP3.LUT R153, R11, 0xffff, RZ, 0xc0, !PT ;  /* 0x0000ffff0b997812 */ /* 0x000fc400078ec0ff */
[----:B------:R-:W-:Y:S01]  /*29f70*/  LEA.HI.X.SX32 R21, R21, UR15, 0x1, P3 ;  /* 0x0000000f15157c11 */ /* 0x000fe200098f0eff */
[----:B------:R-:W-:Y:S01]  /*29f80*/  ULDC.64 UR14, c[0x0][0x220] ;  /* 0x00008800000e7ab9 */ /* 0x000fe20000000a00 */
[----:B------:R-:W-:Y:S01]  /*29f90*/  LEA.HI.X.SX32 R31, R31, UR13, 0x1, P2 ;  /* 0x0000000d1f1f7c11 */ /* 0x000fe200090f0eff */
[----:B------:R-:W-:Y:S01]  /*29fa0*/  ULDC.64 UR12, c[0x0][0x220] ;  /* 0x00008800000c7ab9 */ /* 0x000fe20000000a00 */
[----:B------:R-:W-:Y:S01]  /*29fb0*/  PRMT R125, R221, 0x3340, R125 ;  /* 0x00003340dd7d7816 */ /* 0x000fe2000000007d */
[----:B------:R-:W-:Y:S01]  /*29fc0*/  IMAD R190, R216, UR29, RZ ;  /* 0x0000001dd8be7c24 */ /* 0x000fe2000f8e02ff */
[----:B------:R-:W-:Y:S01]  /*29fd0*/  SHF.R.U32.HI R221, RZ, 0x8, R153 ;  /* 0x00000008ffdd7819 */ /* 0x000fe20000011699 */
[----:B------:R-:W4:Y:S01]  /*29fe0*/  LDL.LU R11, [R1+0x1320] ;  /* 0x00132000010b7983 */ /* 0x000f220000300800 */
[----:B------:R-:W-:-:S03]  /*29ff0*/  IADD3 R28, P2, R8, UR12, RZ ;  /* 0x0000000c081c7c10 */ /* 0x000fc6000ff5e0ff */
[----:B------:R0:W-:Y:S01]  /*2a000*/  STSM.16.M88.4 [R4], R24 ;  /* 0x0000001804007844 */ /* 0x0001e20000000200 */
[----:B------:R-:W-:Y:S02]  /*2a010*/  LOP3.LUT R239, R239, 0xffff, RZ, 0xc0, !PT ;  /* 0x0000ffffefef7812 */ /* 0x000fe400078ec0ff */
[----:B------:R-:W-:Y:S02]  /*2a020*/  PRMT R150, R200, 0x3340, R150 ;  /* 0x00003340c8967816 */ /* 0x000fe40000000096 */
[----:B------:R-:W-:Y:S02]  /*2a030*/  LOP3.LUT R48, R48, 0xffff, RZ, 0xc0, !PT ;  /* 0x0000ffff30307812 */ /* 0x000fe400078ec0ff */
[----:B------:R-:W-:Y:S02]  /*2a040*/  PRMT R34, R29, 0x5210, R9 ;  /* 0x000052101d227816 */ /* 0x000fe40000000009 */
[----:B------:R-:W-:Y:S02]  /*2a050*/  SHF.R.U32.HI R112, RZ, 0x8, R112 ;  /* 0x00000008ff707819 */ /* 0x000fe40000011670 */
[----:B------:R-:W-:-:S02]  /*2a060*/  SHF.R.U32.HI R247, RZ, 0x8, R247 ;  /* 0x00000008fff77819 */ /* 0x000fc400000116f7 */
[----:B------:R-:W-:Y:S02]  /*2a070*/  SHF.R.U32.HI R51, RZ, 0x8, R162 ;  /* 0x00000008ff337819 */ /* 0x000fe400000116a2 */
[----:B------:R-:W-:Y:S02]  /*2a080*/  LOP3.LUT R196, R196, 0xffff, RZ, 0xc0, !PT ;  /* 0x0000ffffc4c47812 */ /* 0x000fe400078ec0ff */
[----:B------:R-:W-:Y:S01]  /*2a090*/  SHF.R.U32.HI R188, RZ, 0x8, R188 ;  /* 0x00000008ffbc7819 */ /* 0x000fe200000116bc */
[----:B------:R-:W-:Y:S01]  /*2a0a0*/  VIADD R182, R190, UR61 ;  /* 0x0000003dbeb67c36 */ /* 0x000fe20008000000 */
[----:B0-----:R-:W-:Y:S01]  /*2a0b0*/  IADD3 R24, P3, R69, UR14, RZ ;  /* 0x0000000e45187c10 */ /* 0x001fe2000ff7e0ff */
[----:B------:R-:W-:Y:S01]  /*2a0c0*/  ULDC UR14, c[0x0][0x248] ;  /* 0x00009200000e7ab9 */ /* 0x000fe20000000800 */
[----:B------:R-:W-:Y:S01]  /*2a0d0*/  LOP3.LUT R221, R221, 0xffff, RZ, 0xc0, !PT ;  /* 0x0000ffffdddd7812 */ /* 0x000fe200078ec0ff */
[----:B------:R-:W-:Y:S01]  /*2a0e0*/  ULDC UR12, c[0x0][0x248] ;  /* 0x00009200000c7ab9 */ /* 0x000fe20000000800 */
[----:B------:R-:W-:-:S02]  /*2a0f0*/  LEA.HI.X.SX32 R69, R69, UR15, 0x1, P3 ;  /* 0x0000000f45457c11 */ /* 0x000fc400098f0eff */
[----:B------:R-:W-:Y:S02]  /*2a100*/  LOP3.LUT R212, R212, 0xffff, RZ, 0xc0, !PT ;  /* 0x0000ffffd4d47812 */ /* 0x000fe400078ec0ff */
[----:B------:R-:W-:Y:S02]  /*2a110*/  PRMT R50, R50, 0x3340, R0 ;  /* 0x0000334032327816 */ /* 0x000fe40000000000 */
[----:B------:R-:W-:Y:S02]  /*2a120*/  LOP3.LUT R156, R235, 0xffff, RZ, 0xc0, !PT ;  /* 0x0000ffffeb9c7812 */ /* 0x000fe400078ec0ff */
[----:B------:R-:W-:Y:S02]  /*2a130*/  LOP3.LUT R243, R243, 0xffff, RZ, 0xc0, !PT ;  /* 0x0000fffff3f37812 */ /* 0x000fe400078ec0ff */
[----:B------:R-:W-:Y:S02]  /*2a140*/  PRMT R32, R35, 0x5210, R96 ;  /* 0x0000521023207816 */ /* 0x000fe40000000060 */
[----:B------:R-:W-:-:S02]  /*2a150*/  LOP3.LUT R245, R245, 0xffff, RZ, 0xc0, !PT ;  /* 0x0000fffff5f57812 */ /* 0x000fc400078ec0ff */
[----:B------:R-:W-:Y:S02]  /*2a160*/  LOP3.LUT R241, R241, 0xffff, RZ, 0xc0, !PT ;  /* 0x0000fffff1f17812 */ /* 0x000fe400078ec0ff */
[----:B------:R-:W-:Y:S02]  /*2a170*/  SHF.R.U32.HI R208, RZ, 0x8, R208 ;  /* 0x00000008ffd07819 */ /* 0x000fe400000116d0 */
[----:B------:R-:W-:Y:S02]  /*2a180*/  SHF.R.U32.HI R237, RZ, 0x8, R237 ;  /* 0x00000008ffed7819 */ /* 0x000fe400000116ed */
[----:B------:R-:W-:Y:S02]  /*2a190*/  SHF.R.U32.HI R233, RZ, 0x8, R233 ;  /* 0x00000008ffe97819 */ /* 0x000fe400000116e9 */
[----:B------:R-:W-:Y:S02]  /*2a1a0*/  PRMT R123, R123, 0x3340, R232 ;  /* 0x000033407b7b7816 */ /* 0x000fe400000000e8 */
[----:B------:R-:W-:-:S02]  /*2a1b0*/  SHF.R.U32.HI R231, RZ, 0x8, R231 ;  /* 0x00000008ffe77819 */ /* 0x000fc400000116e7 */
[----:B------:R-:W-:Y:S02]  /*2a1c0*/  SHF.R.U32.HI R229, RZ, 0x8, R229 ;  /* 0x00000008ffe57819 */ /* 0x000fe400000116e5 */
[----:B------:R-:W-:Y:S02]  /*2a1d0*/  SHF.R.U32.HI R79, RZ, 0x8, R79 ;  /* 0x00000008ff4f7819 */ /* 0x000fe4000001164f */
[----:B------:R-:W-:Y:S02]  /*2a1e0*/  SHF.R.U32.HI R227, RZ, 0x8, R227 ;  /* 0x00000008ffe37819 */ /* 0x000fe400000116e3 */
[----:B------:R-:W-:Y:S02]  /*2a1f0*/  SHF.R.U32.HI R225, RZ, 0x8, R225 ;  /* 0x00000008ffe17819 */ /* 0x000fe400000116e1 */
[----:B------:R-:W-:Y:S02]  /*2a200*/  SHF.R.U32.HI R223, RZ, 0x8, R223 ;  /* 0x00000008ffdf7819 */ /* 0x000fe400000116df */
[----:B------:R-:W-:-:S02]  /*2a210*/  SHF.R.U32.HI R93, RZ, 0x8, R93 ;  /* 0x00000008ff5d7819 */ /* 0x000fc4000001165d */
[----:B------:R-:W-:Y:S02]  /*2a220*/  SHF.R.U32.HI R100, RZ, 0x8, R100 ;  /* 0x00000008ff647819 */ /* 0x000fe40000011664 */
[----:B------:R-:W-:Y:S02]  /*2a230*/  SHF.R.U32.HI R104, RZ, 0x8, R104 ;  /* 0x00000008ff687819 */ /* 0x000fe40000011668 */
[----:B------:R-:W-:Y:S01]  /*2a240*/  SHF.R.U32.HI R204, RZ, 0x8, R204 ;  /* 0x00000008ffcc7819 */ /* 0x000fe200000116cc */
[----:B------:R-:W-:Y:S01]  /*2a250*/  IMAD.MOV.U32 R202, RZ, RZ, R211 ;  /* 0x000000ffffca7224 */ /* 0x000fe200078e00d3 */
[----:B------:R-:W-:Y:S01]  /*2a260*/  LEA.HI.X.SX32 R29, R8, UR13, 0x1, P2 ;  /* 0x0000000d081d7c11 */ /* 0x000fe200090f0eff */
[----:B------:R-:W-:Y:S01]  /*2a270*/  ULDC UR29, c[0x0][0x248] ;  /* 0x00009200001d7ab9 */ /* 0x000fe20000000800 */
[----:B------:R-:W-:Y:S02]  /*2a280*/  SHF.R.S32.HI R9, RZ, 0x1f, R190 ;  /* 0x0000001fff097819 */ /* 0x000fe400000114be */
[----:B------:R-:W-:-:S02]  /*2a290*/  PRMT R164, R239, 0x3340, R164 ;  /* 0x00003340efa47816 */ /* 0x000fc400000000a4 */
[----:B------:R-:W-:Y:S02]  /*2a2a0*/  LOP3.LUT R247, R247, 0xffff, RZ, 0xc0, !PT ;  /* 0x0000fffff7f77812 */ /* 0x000fe400078ec0ff */
[----:B------:R-:W-:Y:S02]  /*2a2b0*/  LOP3.LUT R51, R51, 0xffff, RZ, 0xc0, !PT ;  /* 0x0000ffff33337812 */ /* 0x000fe400078ec0ff */
[----:B------:R-:W-:Y:S02]  /*2a2c0*/  PRMT R142, R196, 0x3340, R142 ;  /* 0x00003340c48e7816 */ /* 0x000fe4000000008e */
[----:B------:R-:W-:Y:S01]  /*2a2d0*/  LOP3.LUT R188, R188, 0xffff, RZ, 0xc0, !PT ;  /* 0x0000ffffbcbc7812 */ /* 0x000fe200078ec0ff */
[----:B------:R-:W-:Y:S01]  /*2a2e0*/  VIADD R25, R182, UR28 ;  /* 0x0000001cb6197c36 */ /* 0x000fe20008000000 */
[C---:B------:R-:W-:Y:S02]  /*2a2f0*/  IADD3 R200, P3, R190.reuse, R30, RZ ;  /* 0x0000001ebec87210 */ /* 0x040fe40007f7e0ff */
[----:B------:R-:W-:Y:S01]  /*2a300*/  SHF.R.U32.HI R105, RZ, 0x8, R105 ;  /* 0x00000008ff697819 */ /* 0x000fe20000011669 */
[----:B------:R-:W-:Y:S01]  /*2a310*/  IMAD.MOV.U32 R91, RZ, RZ, R203 ;  /* 0x000000ffff5b7224 */ /* 0x000fe200078e00cb */
[----:B------:R-:W-:Y:S01]  /*2a320*/  IADD3 R198, P2, R190, R20, RZ ;  /* 0x00000014bec67210 */ /* 0x000fe20007f5e0ff */
[----:B------:R-:W-:Y:S01]  /*2a330*/  IMAD.MOV.U32 R239, RZ, RZ, R201 ;  /* 0x000000ffffef7224 */ /* 0x000fe200078e00c9 */
[----:B------:R-:W-:Y:S01]  /*2a340*/  PRMT R221, R221, 0x3340, R48 ;  /* 0x00003340dddd7816 */ /* 0x000fe20000000030 */
[C---:B------:R-:W-:Y:S01]  /*2a350*/  IMAD.X R201, R9.reuse, 0x1, R31, P3 ;  /* 0x0000000109c97824 */ /* 0x040fe200018e061f */
[----:B------:R-:W-:Y:S01]  /*2a360*/  LOP3.LUT R48, R112, 0xffff, RZ, 0xc0, !PT ;  /* 0x0000ffff70307812 */ /* 0x000fe200078ec0ff */
[----:B------:R-:W-:Y:S01]  /*2a370*/  IMAD.X R199, R9, 0x1, R21, P2 ;  /* 0x0000000109c77824 */ /* 0x000fe200010e0615 */
[C---:B------:R-:W-:Y:S01]  /*2a380*/  IADD3 R196, P3, R190.reuse, R28, RZ ;  /* 0x0000001cbec47210 */ /* 0x040fe20007f7e0ff */
[----:B------:R-:W-:Y:S01]  /*2a390*/  IMAD.MOV.U32 R235, RZ, RZ, R189 ;  /* 0x000000ffffeb7224 */ /* 0x000fe200078e00bd */
[----:B------:R-:W-:Y:S01]  /*2a3a0*/  IADD3 R190, P2, R190, R24, RZ ;  /* 0x00000018bebe7210 */ /* 0x000fe20007f5e0ff */
[----:B------:R-:W-:Y:S01]  /*2a3b0*/  ULDC UR15, c[0x0][0x248] ;  /* 0x00009200000f7ab9 */ /* 0x000fe20000000800 */
[----:B------:R-:W-:Y:S01]  /*2a3c0*/  PRMT R48, R48, 0x3340, R247 ;  /* 0x0000334030307816 */ /* 0x000fe200000000f7 */
[----:B------:R-:W-:Y:S01]  /*2a3d0*/  ULDC UR13, c[0x0][0x248] ;  /* 0x00009200000d7ab9 */ /* 0x000fe20000000800 */
[----:B------:R-:W-:Y:S01]  /*2a3e0*/  PRMT R51, R51, 0x3340, R0 ;  /* 0x0000334033337816 */ /* 0x000fe20000000000 */
[C---:B------:R-:W-:Y:S01]  /*2a3f0*/  IMAD.X R197, R9.reuse, 0x1, R29, P3 ;  /* 0x0000000109c57824 */ /* 0x040fe200018e061d */
[----:B------:R-:W-:Y:S01]  /*2a400*/  PRMT R126, R188, 0x3340, R126 ;  /* 0x00003340bc7e7816 */ /* 0x000fe2000000007e */
[----:B------:R-:W-:Y:S01]  /*2a410*/  IMAD.X R191, R9, 0x1, R69, P2 ;  /* 0x0000000109bf7824 */ /* 0x000fe200010e0645 */
[----:B------:R-:W-:Y:S01]  /*2a420*/  PRMT R48, R48, 0x5410, R51 ;  /* 0x0000541030307816 */ /* 0x000fe20000000033 */
[----:B------:R-:W-:Y:S01]  /*2a430*/  ULDC UR28, c[0x0][0x248] ;  /* 0x00009200001c7ab9 */ /* 0x000fe20000000800 */
[----:B------:R-:W-:Y:S01]  /*2a440*/  SHF.R.S32.HI R8, RZ, 0x1f, R182 ;  /* 0x0000001fff087819 */ /* 0x000fe200000114b6 */
[----:B------:R-:W-:Y:S01]  /*2a450*/  ULDC UR61, c[0x0][0x228] ;  /* 0x00008a00003d7ab9 */ /* 0x000fe20000000800 */
[----:B------:R-:W-:-:S02]  /*2a460*/  IADD3 R188, P3, R182, R30, RZ ;  /* 0x0000001eb6bc7210 */ /* 0x000fc40007f7e0ff */
[----:B------:R-:W-:Y:S02]  /*2a470*/  IADD3 R186, P2, R182, R20, RZ ;  /* 0x00000014b6ba7210 */ /* 0x000fe40007f5e0ff */
[----:B------:R-:W-:Y:S01]  /*2a480*/  PRMT R174, R212, 0x3340, R174 ;  /* 0x00003340d4ae7816 */ /* 0x000fe200000000ae */
[----:B------:R-:W-:Y:S01]  /*2a490*/  IMAD.MOV.U32 R212, RZ, RZ, R213 ;  /* 0x000000ffffd47224 */ /* 0x000fe200078e00d5 */
[----:B------:R-:W-:Y:S01]  /*2a4a0*/  PRMT R47, R47, 0x5410, R50 ;  /* 0x000054102f2f7816 */ /* 0x000fe20000000032 */
[----:B------:R-:W-:Y:S01]  /*2a4b0*/  IMAD.MOV.U32 R213, RZ, RZ, R187 ;  /* 0x000000ffffd57224 */ /* 0x000fe200078e00bb */
[----:B------:R-:W-:Y:S01]  /*2a4c0*/  PRMT R35, R48, 0x5210, R22 ;  /* 0x0000521030237816 */ /* 0x000fe20000000016 */
[----:B------:R-:W-:Y:S01]  /*2a4d0*/  BAR.SYNC.DEFER_BLOCKING 0x0 ;  /* 0x0000000000007b1d */ /* 0x000fe20000010000 */
[----:B------:R-:W-:Y:S01]  /*2a4e0*/  IMAD.X R189, R8, 0x1, R31, P3 ;  /* 0x0000000108bd7824 */ /* 0x000fe200018e061f */
[----:B------:R-:W-:Y:S01]  /*2a4f0*/  IADD3 R184, P3, R182, R28, RZ ;  /* 0x0000001cb6b87210 */ /* 0x000fe20007f7e0ff */
[----:B------:R-:W-:Y:S01]  /*2a500*/  IMAD.X R187, R8, 0x1, R21, P2 ;  /* 0x0000000108bb7824 */ /* 0x000fe200010e0615 */
[----:B------:R-:W-:-:S02]  /*2a510*/  IADD3 R182, P2, R182, R24, RZ ;  /* 0x00000018b6b67210 */ /* 0x000fc40007f5e0ff */
[----:B------:R-:W-:Y:S01]  /*2a520*/  PRMT R175, R243, 0x3340, R175 ;  /* 0x00003340f3af7816 */ /* 0x000fe200000000af */
[----:B------:R-:W-:Y:S01]  /*2a530*/  IMAD.MOV.U32 R243, RZ, RZ, R214 ;  /* 0x000000fffff37224 */ /* 0x000fe200078e00d6 */
[----:B------:R-:W-:Y:S01]  /*2a540*/  PRMT R173, R245, 0x3340, R173 ;  /* 0x00003340f5ad7816 */ /* 0x000fe200000000ad */
[----:B------:R-:W-:Y:S01]  /*2a550*/  IMAD.MOV.U32 R214, RZ, RZ, R185 ;  /* 0x000000ffffd67224 */ /* 0x000fe200078e00b9 */
[----:B------:R-:W-:Y:S01]  /*2a560*/  SHF.R.S32.HI R9, RZ, 0x1f, R25 ;  /* 0x0000001fff097819 */ /* 0x000fe20000011419 */
[----:B------:R-:W-:Y:S02]  /*2a570*/  IMAD.MOV.U32 R245, RZ, RZ, R207 ;  /* 0x000000fffff57224 */ /* 0x000fe400078e00cf */
[C---:B------:R-:W-:Y:S01]  /*2a580*/  IMAD.X R185, R8.reuse, 0x1, R29, P3 ;  /* 0x0000000108b97824 */ /* 0x040fe200018e061d */
[C---:B------:R-:W-:Y:S01]  /*2a590*/  IADD3 R180, P3, R25.reuse, R30, RZ ;  /* 0x0000001e19b47210 */ /* 0x040fe20007f7e0ff */
[----:B------:R-:W-:Y:S02]  /*2a5a0*/  IMAD.MOV.U32 R207, RZ, RZ, R178 ;  /* 0x000000ffffcf7224 */ /* 0x000fe400078e00b2 */
[----:B------:R-:W-:Y:S01]  /*2a5b0*/  IMAD.X R183, R8, 0x1, R69, P2 ;  /* 0x0000000108b77824 */ /* 0x000fe200010e0645 */
[----:B------:R-:W0:Y:S01]  /*2a5c0*/  LDS.128 R48, [R2] ;  /* 0x0000000002307984 */ /* 0x000e220000000c00 */
[----:B------:R-:W-:-:S02]  /*2a5d0*/  IADD3 R178, P2, R25, R20, RZ ;  /* 0x0000001419b27210 */ /* 0x000fc40007f5e0ff */
[----:B------:R-:W-:Y:S01]  /*2a5e0*/  PRMT R165, R241, 0x3340, R165 ;  /* 0x00003340f1a57816 */ /* 0x000fe200000000a5 */
[----:B------:R-:W-:Y:S01]  /*2a5f0*/  IMAD.MOV.U32 R241, RZ, RZ, R206 ;  /* 0x000000fffff17224 */ /* 0x000fe200078e00ce */
[----:B------:R-:W-:Y:S01]  /*2a600*/  LOP3.LUT R208, R208, 0xffff, RZ, 0xc0, !PT ;  /* 0x0000ffffd0d07812 */ /* 0x000fe200078ec0ff */
[----:B------:R-:W-:Y:S02]  /*2a610*/  IMAD.MOV.U32 R206, RZ, RZ, R176 ;  /* 0x000000ffffce7224 */ /* 0x000fe400078e00b0 */
[----:B------:R-:W-:Y:S01]  /*2a620*/  IMAD.X R181, R9, 0x1, R31, P3 ;  /* 0x0000000109b57824 */ /* 0x000fe200018e061f */
[----:B------:R-:W-:Y:S01]  /*2a630*/  IADD3 R176, P3, R25, R28, RZ ;  /* 0x0000001c19b07210 */ /* 0x000fe20007f7e0ff */
[----:B------:R-:W-:Y:S01]  /*2a640*/  IMAD.X R179, R9, 0x1, R21, P2 ;  /* 0x0000000109b37824 */ /* 0x000fe200010e0615 */
[C---:B------:R-:W-:Y:S01]  /*2a650*/  IADD3 R82, P2, R25.reuse, R24, RZ ;  /* 0x0000001819527210 */ /* 0x040fe20007f5e0ff */
[----:B------:R-:W-:Y:S01]  /*2a660*/  VIADD R23, R25, UR27 ;  /* 0x0000001b19177c36 */ /* 0x000fe20008000000 */
[----:B------:R-:W-:Y:S01]  /*2a670*/  PRMT R166, R208, 0x3340, R166 ;  /* 0x00003340d0a67816 */ /* 0x000fe200000000a6 */
[----:B------:R-:W-:Y:S01]  /*2a680*/  IMAD.MOV.U32 R208, RZ, RZ, R205 ;  /* 0x000000ffffd07224 */ /* 0x000fe200078e00cd */
[----:B------:R-:W-:Y:S01]  /*2a690*/  PRMT R33, R47, 0x5210, R98 ;  /* 0x000052102f217816 */ /* 0x000fe20000000062 */
[----:B------:R-:W-:Y:S01]  /*2a6a0*/  BAR.SYNC.DEFER_BLOCKING 0x0 ;  /* 0x0000000000007b1d */ /* 0x000fe20000010000 */
[----:B------:R-:W-:Y:S01]  /*2a6b0*/  IMAD.MOV.U32 R205, RZ, RZ, R177 ;  /* 0x000000ffffcd7224 */ /* 0x000fe200078e00b1 */
[----:B------:R-:W-:Y:S01]  /*2a6c0*/  SHF.R.S32.HI R22, RZ, 0x1f, R23 ;  /* 0x0000001fff167819 */ /* 0x000fe20000011417 */
[----:B------:R-:W-:Y:S01]  /*2a6d0*/  IMAD.X R177, R9, 0x1, R29, P3 ;  /* 0x0000000109b17824 */ /* 0x000fe200018e061d */
[----:B------:R-:W-:Y:S01]  /*2a6e0*/  IADD3 R76, P3, R23, R30, RZ ;  /* 0x0000001e174c7210 */ /* 0x000fe20007f7e0ff */
[----:B------:R-:W-:Y:S01]  /*2a6f0*/  IMAD.X R83, R9, 0x1, R69, P2 ;  /* 0x0000000109537824 */ /* 0x000fe200010e0645 */
[----:B------:R-:W-:-:S02]  /*2a700*/  IADD3 R26, P2, R23, R20, RZ ;  /* 0x00000014171a7210 */ /* 0x000fc40007f5e0ff */
[----:B------:R-:W-:Y:S01]  /*2a710*/  PRMT R153, R153, 0x3340, R244 ;  /* 0x0000334099997816 */ /* 0x000fe200000000f4 */
[C---:B------:R-:W-:Y:S01]  /*2a720*/  IMAD.X R77, R22.reuse, 0x1, R31, P3 ;  /* 0x00000001164d7824 */ /* 0x040fe200018e061f */
[----:B------:R-:W-:Y:S01]  /*2a730*/  LOP3.LUT R237, R237, 0xffff, RZ, 0xc0, !PT ;  /* 0x0000ffffeded7812 */ /* 0x000fe200078ec0ff */
[----:B------:R-:W-:Y:S01]  /*2a740*/  IMAD.X R27, R22, 0x1, R21, P2 ;  /* 0x00000001161b7824 */ /* 0x000fe200010e0615 */
[----:B------:R3:W-:Y:S01]  /*2a750*/  STL.64 [R1+0x1c8], R82 ;  /* 0x0001c85201007387 */ /* 0x0007e20000100a00 */
[----:B------:R-:W-:Y:S01]  /*2a760*/  IMAD.MOV.U32 R84, RZ, RZ, R245 ;  /* 0x000000ffff547224 */ /* 0x000fe200078e00f5 */
[----:B------:R-:W-:Y:S01]  /*2a770*/  LOP3.LUT R233, R233, 0xffff, RZ, 0xc0, !PT ;  /* 0x0000ffffe9e97812 */ /* 0x000fe200078ec0ff */
[----:B------:R-:W-:Y:S01]  /*2a780*/  IMAD.MOV.U32 R152, RZ, RZ, R243 ;  /* 0x000000ffff987224 */ /* 0x000fe200078e00f3 */
[----:B------:R-:W-:Y:S01]  /*2a790*/  STL.64 [R1+0x1c0], R76 ;  /* 0x0001c04c01007387 */ /* 0x000fe20000100a00 */
[----:B------:R-:W-:Y:S01]  /*2a7a0*/  VIADD R8, R23, UR26 ;  /* 0x0000001a17087c36 */ /* 0x000fe20008000000 */
[----:B------:R-:W-:Y:S01]  /*2a7b0*/  LOP3.LUT R231, R231, 0xffff, RZ, 0xc0, !PT ;  /* 0x0000ffffe7e77812 */ /* 0x000fe200078ec0ff */
[----:B------:R-:W-:Y:S01]  /*2a7c0*/  IMAD.MOV.U32 R154, RZ, RZ, R241 ;  /* 0x000000ffff9a7224 */ /* 0x000fe200078e00f1 */
[----:B------:R1:W-:Y:S01]  /*2a7d0*/  STL.64 [R1+0x1b8], R26 ;  /* 0x0001b81a01007387 */ /* 0x0003e20000100a00 */
[----:B------:R-:W-:Y:S01]  /*2a7e0*/  IMAD.MOV.U32 R86, RZ, RZ, R239 ;  /* 0x000000ffff567224 */ /* 0x000fe200078e00ef */
[----:B------:R-:W-:Y:S01]  /*2a7f0*/  LOP3.LUT R229, R229, 0xffff, RZ, 0xc0, !PT ;  /* 0x0000ffffe5e57812 */ /* 0x000fe200078ec0ff */
[----:B------:R-:W-:Y:S01]  /*2a800*/  IMAD.MOV.U32 R75, RZ, RZ, R235 ;  /* 0x000000ffff4b7224 */ /* 0x000fe200078e00eb */
[----:B------:R2:W-:Y:S01]  /*2a810*/  STSM.16.M88.4 [R4], R32 ;  /* 0x0000002004007844 */ /* 0x0005e20000000200 */
[----:B------:R-:W-:Y:S01]  /*2a820*/  PRMT R157, R237, 0x3340, R157 ;  /* 0x00003340ed9d7816 */ /* 0x000fe2000000009d */
[----:B---3--:R-:W-:Y:S01]  /*2a830*/  IMAD.MOV.U32 R83, RZ, RZ, R228 ;  /* 0x000000ffff537224 */ /* 0x008fe200078e00e4 */
[----:B------:R-:W-:-:S02]  /*2a840*/  PRMT R149, R233, 0x3340, R149 ;  /* 0x00003340e9957816 */ /* 0x000fc40000000095 */
[----:B------:R-:W-:Y:S02]  /*2a850*/  LOP3.LUT R79, R79, 0xffff, RZ, 0xc0, !PT ;  /* 0x0000ffff4f4f7812 */ /* 0x000fe400078ec0ff */
[----:B------:R-:W-:Y:S02]  /*2a860*/  LOP3.LUT R227, R227, 0xffff, RZ, 0xc0, !PT ;  /* 0x0000ffffe3e37812 */ /* 0x000fe400078ec0ff */
[----:B------:R-:W-:Y:S01]  /*2a870*/  LOP3.LUT R225, R225, 0xffff, RZ, 0xc0, !PT ;  /* 0x0000ffffe1e17812 */ /* 0x000fe200078ec0ff */
[----:B------:R-:W-:Y:S01]  /*2a880*/  IMAD.MOV.U32 R89, RZ, RZ, R214 ;  /* 0x000000ffff597224 */ /* 0x000fe200078e00d6 */
[----:B-1----:R-:W-:Y:S02]  /*2a890*/  IADD3 R26, P2, R23, R24, RZ ;  /* 0x00000018171a7210 */ /* 0x002fe40007f5e0ff */
[----:B------:R-:W-:Y:S02]  /*2a8a0*/  LOP3.LUT R223, R223, 0xffff, RZ, 0xc0, !PT ;  /* 0x0000ffffdfdf7812 */ /* 0x000fe400078ec0ff */
[----:B------:R-:W-:-:S02]  /*2a8b0*/  LOP3.LUT R93, R93, 0xffff, RZ, 0xc0, !PT ;  /* 0x0000ffff5d5d7812 */ /* 0x000fc400078ec0ff */
[----:B------:R-:W-:Y:S02]  /*2a8c0*/  LOP3.LUT R100, R100, 0xffff, RZ, 0xc0, !PT ;  /* 0x0000ffff64647812 */ /* 0x000fe400078ec0ff */
[----:B------:R-:W-:Y:S02]  /*2a8d0*/  LOP3.LUT R104, R104, 0xffff, RZ, 0xc0, !PT ;  /* 0x0000ffff68687812 */ /* 0x000fe400078ec0ff */
[----:B------:R-:W-:Y:S01]  /*2a8e0*/  LOP3.LUT R158, R204, 0xffff, RZ, 0xc0, !PT ;  /* 0x0000ffffcc9e7812 */ /* 0x000fe200078ec0ff */
[----:B------:R-:W-:Y:S01]  /*2a8f0*/  IMAD.MOV.U32 R76, RZ, RZ, R208 ;  /* 0x000000ffff4c7224 */ /* 0x000fe200078e00d0 */
[----:B--2---:R-:W-:Y:S01]  /*2a900*/  IADD3 R32, P3, R23, R28, RZ ;  /* 0x0000001c17207210 */ /* 0x004fe20007f7e0ff */
[C---:B------:R-:W-:Y:S01]  /*2a910*/  IMAD.X R27, R22.reuse, 0x1, R69, P2 ;  /* 0x00000001161b7824 */ /* 0x040fe200010e0645 */
[----:B------:R-:W-:Y:S01]  /*2a920*/  ULDC UR27, c[0x0][0x248] ;  /* 0x00009200001b7ab9 */ /* 0x000fe20000000800 */
[----:B------:R-:W-:Y:S02]  /*2a930*/  ULDC UR26, c[0x0][0x248] ;  /* 0x00009200001a7ab9 */ /* 0x000fe40000000800 */
[----:B------:R-:W-:Y:S01]  /*2a940*/  IMAD.X R33, R22, 0x1, R29, P3 ;  /* 0x0000000116217824 */ /* 0x000fe200018e061d */
[----:B------:R-:W-:-:S04]  /*2a950*/  SHF.R.S32.HI R23, RZ, 0x1f, R8 ;  /* 0x0000001fff177819 */ /* 0x000fc80000011408 */
[----:B------:R1:W-:Y:S04]  /*2a960*/  STL.64 [R1+0x1b0], R32 ;  /* 0x0001b02001007387 */ /* 0x0003e80000100a00 */
[----:B------:R2:W-:Y:S01]  /*2a970*/  STL.64 [R1+0x1a8], R26 ;  /* 0x0001a81a01007387 */ /* 0x0005e20000100a00 */
[C---:B-1----:R-:W-:Y:S02]  /*2a980*/  IADD3 R32, P3, R8.reuse, R30, RZ ;  /* 0x0000001e08207210 */ /* 0x042fe40007f7e0ff */
[----:B--2---:R-:W-:-:S03]  /*2a990*/  IADD3 R26, P2, R8, R20, RZ ;  /* 0x00000014081a7210 */ /* 0x004fc60007f5e0ff */
[C---:B------:R-:W-:Y:S02]  /*2a9a0*/  IMAD.X R33, R23.reuse, 0x1, R31, P3 ;  /* 0x0000000117217824 */ /* 0x040fe400018e061f */
[----:B------:R-:W-:-:S03]  /*2a9b0*/  IMAD.X R27, R23, 0x1, R21, P2 ;  /* 0x00000001171b7824 */ /* 0x000fc600010e0615 */
[----:B------:R1:W-:Y:S01]  /*2a9c0*/  STL.64 [R1+0x1a0], R32 ;  /* 0x0001a02001007387 */ /* 0x0003e20000100a00 */
[C---:B------:R-:W-:Y:S01]  /*2a9d0*/  VIADD R9, R8.reuse, UR25 ;  /* 0x0000001908097c36 */ /* 0x040fe20008000000 */
[----:B------:R-:W-:Y:S02]  /*2a9e0*/  PRMT R148, R231, 0x3340, R148 ;  /* 0x00003340e7947816 */ /* 0x000fe40000000094 */
[----:B------:R-:W-:Y:S01]  /*2a9f0*/  PRMT R141, R229, 0x3340, R141 ;  /* 0x00003340e58d7816 */ /* 0x000fe2000000008d */
[----:B------:R2:W-:Y:S01]  /*2aa00*/  STL.64 [R1+0x198], R26 ;  /* 0x0001981a01007387 */ /* 0x0005e20000100a00 */
[C---:B-1----:R-:W-:Y:S02]  /*2aa10*/  IADD3 R32, P3, R8.reuse, R28, RZ ;  /* 0x0000001c08207210 */ /* 0x042fe40007f7e0ff */
[----:B------:R-:W-:Y:S02]  /*2aa20*/  PRMT R124, R79, 0x3340, R124 ;  /* 0x000033404f7c7816 */ /* 0x000fe4000000007c */
[----:B------:R-:W-:Y:S01]  /*2aa30*/  PRMT R140, R227, 0x3340, R140 ;  /* 0x00003340e38c7816 */ /* 0x000fe2000000008c */
[----:B------:R-:W-:Y:S01]  /*2aa40*/  IMAD.X R33, R23, 0x1, R29, P3 ;  /* 0x0000000117217824 */ /* 0x000fe200018e061d */
[----:B--2---:R-:W-:-:S02]  /*2aa50*/  IADD3 R26, P2, R8, R24, RZ ;  /* 0x00000018081a7210 */ /* 0x004fc40007f5e0ff */
[----:B------:R-:W-:Y:S01]  /*2aa60*/  PRMT R133, R225, 0x3340, R133 ;  /* 0x00003340e1857816 */ /* 0x000fe20000000085 */
[----:B------:R-:W-:Y:S01]  /*2aa70*/  IMAD.MOV.U32 R204, RZ, RZ, R144 ;  /* 0x000000ffffcc7224 */ /* 0x000fe200078e0090 */
[----:B------:R1:W-:Y:S01]  /*2aa80*/  STL.64 [R1+0x190], R32 ;  /* 0x0001902001007387 */ /* 0x0003e20000100a00 */
[----:B------:R-:W-:Y:S01]  /*2aa90*/  IMAD.X R27, R23, 0x1, R69, P2 ;  /* 0x00000001171b7824 */ /* 0x000fe200010e0645 */
[----:B------:R-:W-:Y:S02]  /*2aaa0*/  SHF.R.S32.HI R22, RZ, 0x1f, R9 ;  /* 0x0000001fff167819 */ /* 0x000fe40000011409 */
[----:B------:R-:W-:Y:S02]  /*2aab0*/  PRMT R132, R223, 0x3340, R132 ;  /* 0x00003340df847816 */ /* 0x000fe40000000084 */
[----:B------:R-:W-:Y:S01]  /*2aac0*/  PRMT R146, R93, 0x3340, R100 ;  /* 0x000033405d927816 */ /* 0x000fe20000000064 */
[----:B------:R2:W-:Y:S01]  /*2aad0*/  STL.64 [R1+0x188], R26 ;  /* 0x0001881a01007387 */ /* 0x0005e20000100a00 */
[----:B------:R-:W-:Y:S01]  /*2aae0*/  PRMT R116, R104, 0x3340, R116 ;  /* 0x0000334068747816 */ /* 0x000fe20000000074 */
[----:B------:R-:W-:Y:S01]  /*2aaf0*/  IMAD.MOV.U32 R208, RZ, RZ, R143 ;  /* 0x000000ffffd07224 */ /* 0x000fe200078e008f */
[----:B------:R-:W-:Y:S01]  /*2ab00*/  ULDC UR25, c[0x0][0x248] ;  /* 0x0000920000197ab9 */ /* 0x000fe20000000800 */
[----:B-1----:R-:W-:-:S05]  /*2ab10*/  IADD3 R32, P3, R9, R30, RZ ;  /* 0x0000001e09207210 */ /* 0x002fca0007f7e0ff */
[----:B------:R-:W-:Y:S01]  /*2ab20*/  IMAD.X R33, R22, 0x1, R31, P3 ;  /* 0x0000000116217824 */ /* 0x000fe200018e061f */
[----:B--2---:R-:W-:-:S04]  /*2ab30*/  IADD3 R26, P2, R9, R20, RZ ;  /* 0x00000014091a7210 */ /* 0x004fc80007f5e0ff */
[----:B------:R1:W-:Y:S01]  /*2ab40*/  STL.64 [R1+0x180], R32 ;  /* 0x0001802001007387 */ /* 0x0003e20000100a00 */
[----:B------:R-:W-:Y:S02]  /*2ab50*/  IMAD.X R27, R22, 0x1, R21, P2 ;  /* 0x00000001161b7824 */ /* 0x000fe400010e0615 */
[C---:B------:R-:W-:Y:S01]  /*2ab60*/  VIADD R8, R9.reuse, UR24 ;  /* 0x0000001809087c36 */ /* 0x040fe20008000000 */
[----:B------:R-:W-:Y:S02]  /*2ab70*/  ULDC UR24, c[0x0][0x248] ;  /* 0x0000920000187ab9 */ /* 0x000fe40000000800 */
[----:B------:R2:W-:Y:S01]  /*2ab80*/  STL.64 [R1+0x178], R26 ;  /* 0x0001781a01007387 */ /* 0x0005e20000100a00 */
[----:B-1----:R-:W-:-:S05]  /*2ab90*/  IADD3 R32, P3, R9, R28, RZ ;  /* 0x0000001c09207210 */ /* 0x002fca0007f7e0ff */
[C---:B------:R-:W-:Y:S01]  /*2aba0*/  IMAD.X R33, R22.reuse, 0x1, R29, P3 ;  /* 0x0000000116217824 */ /* 0x040fe200018e061d */
[----:B--2---:R-:W-:Y:S02]  /*2abb0*/  IADD3 R26, P2, R9, R24, RZ ;  /* 0x00000018091a7210 */ /* 0x004fe40007f5e0ff */
[----:B------:R-:W-:Y:S02]  /*2abc0*/  SHF.R.S32.HI R23, RZ, 0x1f, R8 ;  /* 0x0000001fff177819 */ /* 0x000fe40000011408 */
[----:B------:R1:W-:Y:S01]  /*2abd0*/  STL.64 [R1+0x170], R32 ;  /* 0x0001702001007387 */ /* 0x0003e20000100a00 */
[----:B------:R-:W-:-:S05]  /*2abe0*/  IMAD.X R27, R22, 0x1, R69, P2 ;  /* 0x00000001161b7824 */ /* 0x000fca00010e0645 */
[----:B------:R2:W-:Y:S01]  /*2abf0*/  STL.64 [R1+0x168], R26 ;  /* 0x0001681a01007387 */ /* 0x0005e20000100a00 */
        /* <DEDUP_REMOVED lines=152> */
[C---:B--2---:R-:W-:Y:S02]  /*2b580*/  IADD3 R26, P2, R8.reuse, R20, RZ ;  /* 0x00000014081a7210 */ /* 0x044fe40007f5e0ff */
[----:B------:R-:W-:-:S03]  /*2b590*/  IADD3 R22, P3, R8, R28, RZ ;  /* 0x0000001c08167210 */ /* 0x000fc60007f7e0ff */
[C---:B------:R-:W-:Y:S02]  /*2b5a0*/  IMAD.X R27, R9.reuse, 0x1, R21, P2 ;  /* 0x00000001091b7824 */ /* 0x040fe400010e0615 */
[----:B------:R-:W-:Y:S01]  /*2b5b0*/  IMAD.X R23, R9, 0x1, R29, P3 ;  /* 0x0000000109177824 */ /* 0x000fe200018e061d */
[----:B------:R-:W-:Y:S01]  /*2b5c0*/  STL.64 [R1+0x20], R32 ;  /* 0x0000202001007387 */ /* 0x000fe20000100a00 */
[C---:B------:R-:W-:Y:S01]  /*2b5d0*/  VIADD R246, R8.reuse, UR7 ;  /* 0x0000000708f67c36 */ /* 0x040fe20008000000 */
[----:B------:R-:W-:Y:S02]  /*2b5e0*/  ULDC UR7, c[0x0][0x248] ;  /* 0x0000920000077ab9 */ /* 0x000fe40000000800 */
[----:B------:R1:W-:Y:S04]  /*2b5f0*/  STL.64 [R1+0x18], R26 ;  /* 0x0000181a01007387 */ /* 0x0003e80000100a00 */
[----:B------:R2:W-:Y:S01]  /*2b600*/  STL.64 [R1+0x10], R22 ;  /* 0x0000101601007387 */ /* 0x0005e20000100a00 */
[----:B-1----:R-:W-:-:S02]  /*2b610*/  IADD3 R26, P2, R8, R24, RZ ;  /* 0x00000018081a7210 */ /* 0x002fc40007f5e0ff */
[----:B------:R-:W-:Y:S02]  /*2b620*/  SHF.R.S32.HI R8, RZ, 0x1f, R246 ;  /* 0x0000001fff087819 */ /* 0x000fe400000114f6 */
[C---:B--2---:R-:W-:Y:S01]  /*2b630*/  IADD3 R22, P3, R246.reuse, R30, RZ ;  /* 0x0000001ef6167210 */ /* 0x044fe20007f7e0ff */
[----:B------:R-:W-:Y:S01]  /*2b640*/  IMAD.X R27, R9, 0x1, R69, P2 ;  /* 0x00000001091b7824 */ /* 0x000fe200010e0645 */
[C---:B------:R-:W-:Y:S01]  /*2b650*/  IADD3 R250, P2, R246.reuse, R20, RZ ;  /* 0x00000014f6fa7210 */ /* 0x040fe20007f5e0ff */
[----:B------:R-:W-:Y:S01]  /*2b660*/  VIADD R238, R246, UR5 ;  /* 0x00000005f6ee7c36 */ /* 0x000fe20008000000 */
[----:B------:R-:W-:Y:S01]  /*2b670*/  ULDC UR5, c[0x0][0x248] ;  /* 0x0000920000057ab9 */ /* 0x000fe20000000800 */
[----:B------:R-:W-:Y:S01]  /*2b680*/  IMAD.X R23, R8, 0x1, R31, P3 ;  /* 0x0000000108177824 */ /* 0x000fe200018e061f */
[----:B------:R-:W-:Y:S01]  /*2b690*/  IADD3 R248, P3, R246, R28, RZ ;  /* 0x0000001cf6f87210 */ /* 0x000fe20007f7e0ff */
[----:B------:R-:W-:Y:S01]  /*2b6a0*/  IMAD.X R251, R8, 0x1, R21, P2 ;  /* 0x0000000108fb7824 */ /* 0x000fe200010e0615 */
[----:B------:R-:W-:-:S02]  /*2b6b0*/  IADD3 R246, P2, R246, R24, RZ ;  /* 0x00000018f6f67210 */ /* 0x000fc40007f5e0ff */
[----:B------:R-:W-:Y:S01]  /*2b6c0*/  SHF.R.S32.HI R9, RZ, 0x1f, R238 ;  /* 0x0000001fff097819 */ /* 0x000fe200000114ee */
[----:B------:R-:W-:Y:S01]  /*2b6d0*/  IMAD.X R249, R8, 0x1, R29, P3 ;  /* 0x0000000108f97824 */ /* 0x000fe200018e061d */
[----:B------:R-:W-:Y:S01]  /*2b6e0*/  IADD3 R244, P3, R238, R30, RZ ;  /* 0x0000001eeef47210 */ /* 0x000fe20007f7e0ff */
[----:B------:R-:W-:Y:S01]  /*2b6f0*/  IMAD.X R247, R8, 0x1, R69, P2 ;  /* 0x0000000108f77824 */ /* 0x000fe200010e0645 */
[C---:B------:R-:W-:Y:S01]  /*2b700*/  IADD3 R242, P2, R238.reuse, R20, RZ ;  /* 0x00000014eef27210 */ /* 0x040fe20007f5e0ff */
[C---:B------:R-:W-:Y:S01]  /*2b710*/  VIADD R230, R238.reuse, UR15 ;  /* 0x0000000feee67c36 */ /* 0x040fe20008000000 */
[----:B------:R-:W-:Y:S01]  /*2b720*/  STL.64 [R1+0x8], R26 ;  /* 0x0000081a01007387 */ /* 0x000fe20000100a00 */
[C---:B------:R-:W-:Y:S01]  /*2b730*/  IMAD.X R245, R9.reuse, 0x1, R31, P3 ;  /* 0x0000000109f57824 */ /* 0x040fe200018e061f */
[C---:B------:R-:W-:Y:S01]  /*2b740*/  IADD3 R240, P3, R238.reuse, R28, RZ ;  /* 0x0000001ceef07210 */ /* 0x040fe20007f7e0ff */
[C---:B------:R-:W-:Y:S01]  /*2b750*/  IMAD.X R243, R9.reuse, 0x1, R21, P2 ;  /* 0x0000000109f37824 */ /* 0x040fe200010e0615 */
[----:B------:R-:W-:Y:S01]  /*2b760*/  IADD3 R238, P2, R238, R24, RZ ;  /* 0x00000018eeee7210 */ /* 0x000fe20007f5e0ff */
[----:B------:R-:W-:Y:S01]  /*2b770*/  IMAD.MOV.U32 R79, RZ, RZ, R224 ;  /* 0x000000ffff4f7224 */ /* 0x000fe200078e00e0 */
[----:B------:R-:W-:Y:S01]  /*2b780*/  SHF.R.S32.HI R8, RZ, 0x1f, R230 ;  /* 0x0000001fff087819 */ /* 0x000fe200000114e6 */
[C---:B------:R-:W-:Y:S01]  /*2b790*/  IMAD.X R241, R9.reuse, 0x1, R29, P3 ;  /* 0x0000000109f17824 */ /* 0x040fe200018e061d */
[C---:B------:R-:W-:Y:S01]  /*2b7a0*/  IADD3 R236, P3, R230.reuse, R30, RZ ;  /* 0x0000001ee6ec7210 */ /* 0x040fe20007f7e0ff */
[----:B------:R-:W-:Y:S01]  /*2b7b0*/  IMAD.X R239, R9, 0x1, R69, P2 ;  /* 0x0000000109ef7824 */ /* 0x000fe200010e0645 */
[C---:B------:R-:W-:Y:S01]  /*2b7c0*/  IADD3 R234, P2, R230.reuse, R20, RZ ;  /* 0x00000014e6ea7210 */ /* 0x040fe20007f5e0ff */
[----:B------:R-:W-:Y:S01]  /*2b7d0*/  VIADD R222, R230, UR14 ;  /* 0x0000000ee6de7c36 */ /* 0x000fe20008000000 */
[----:B------:R1:W-:Y:S01]  /*2b7e0*/  STL.64 [R1], R22 ;  /* 0x0000001601007387 */ /* 0x0003e20000100a00 */
[----:B------:R-:W-:Y:S01]  /*2b7f0*/  IMAD.X R237, R8, 0x1, R31, P3 ;  /* 0x0000000108ed7824 */ /* 0x000fe200018e061f */
[----:B------:R-:W-:Y:S01]  /*2b800*/  IADD3 R232, P3, R230, R28, RZ ;  /* 0x0000001ce6e87210 */ /* 0x000fe20007f7e0ff */
[----:B------:R-:W-:Y:S01]  /*2b810*/  IMAD.X R235, R8, 0x1, R21, P2 ;  /* 0x0000000108eb7824 */ /* 0x000fe200010e0615 */
[----:B------:R-:W-:Y:S01]  /*2b820*/  IADD3 R230, P2, R230, R24, RZ ;  /* 0x00000018e6e67210 */ /* 0x000fe20007f5e0ff */
[----:B------:R-:W-:Y:S01]  /*2b830*/  IMAD.MOV.U32 R100, RZ, RZ, R212 ;  /* 0x000000ffff647224 */ /* 0x000fe200078e00d4 */
[----:B------:R-:W-:Y:S01]  /*2b840*/  ULDC UR15, c[0x0][0x248] ;  /* 0x00009200000f7ab9 */ /* 0x000fe20000000800 */
[----:B------:R-:W-:Y:S01]  /*2b850*/  IMAD.X R233, R8, 0x1, R29, P3 ;  /* 0x0000000108e97824 */ /* 0x000fe200018e061d */
[----:B------:R-:W-:Y:S01]  /*2b860*/  IADD3 R228, P3, R222, R30, RZ ;  /* 0x0000001edee47210 */ /* 0x000fe20007f7e0ff */
[----:B------:R-:W-:Y:S01]  /*2b870*/  IMAD.X R231, R8, 0x1, R69, P2 ;  /* 0x0000000108e77824 */ /* 0x000fe200010e0645 */
[----:B------:R-:W-:Y:S01]  /*2b880*/  ULDC UR14, c[0x0][0x248] ;  /* 0x00009200000e7ab9 */ /* 0x000fe20000000800 */
[----:B-1----:R-:W-:-:S02]  /*2b890*/  SHF.R.S32.HI R23, RZ, 0x1f, R222 ;  /* 0x0000001fff177819 */ /* 0x002fc400000114de */
[C---:B------:R-:W-:Y:S01]  /*2b8a0*/  IADD3 R226, P2, R222.reuse, R20, RZ ;  /* 0x00000014dee27210 */ /* 0x040fe20007f5e0ff */
[C---:B------:R-:W-:Y:S01]  /*2b8b0*/  VIADD R22, R222.reuse, UR13 ;  /* 0x0000000dde167c36 */ /* 0x040fe20008000000 */
[----:B------:R-:W-:Y:S01]  /*2b8c0*/  ULDC UR13, c[0x0][0x248] ;  /* 0x00009200000d7ab9 */ /* 0x000fe20000000800 */
[C---:B------:R-:W-:Y:S01]  /*2b8d0*/  IMAD.X R229, R23.reuse, 0x1, R31, P3 ;  /* 0x0000000117e57824 */ /* 0x040fe200018e061f */
[C---:B------:R-:W-:Y:S01]  /*2b8e0*/  IADD3 R224, P3, R222.reuse, R28, RZ ;  /* 0x0000001cdee07210 */ /* 0x040fe20007f7e0ff */
[C---:B------:R-:W-:Y:S01]  /*2b8f0*/  IMAD.X R227, R23.reuse, 0x1, R21, P2 ;  /* 0x0000000117e37824 */ /* 0x040fe200010e0615 */
[----:B------:R-:W-:Y:S02]  /*2b900*/  IADD3 R222, P2, R222, R24, RZ ;  /* 0x00000018dede7210 */ /* 0x000fe40007f5e0ff */
[----:B------:R-:W-:Y:S01]  /*2b910*/  SHF.R.S32.HI R9, RZ, 0x1f, R22 ;  /* 0x0000001fff097819 */ /* 0x000fe20000011416 */
[C---:B------:R-:W-:Y:S01]  /*2b920*/  IMAD.X R225, R23.reuse, 0x1, R29, P3 ;  /* 0x0000000117e17824 */ /* 0x040fe200018e061d */
[C---:B------:R-:W-:Y:S01]  /*2b930*/  IADD3 R214, P3, R22.reuse, R30, RZ ;  /* 0x0000001e16d67210 */ /* 0x040fe20007f7e0ff */
[----:B------:R-:W-:Y:S01]  /*2b940*/  IMAD.X R223, R23, 0x1, R69, P2 ;  /* 0x0000000117df7824 */ /* 0x000fe200010e0645 */
[----:B------:R-:W-:Y:S01]  /*2b950*/  IADD3 R212, P2, R22, R20, RZ ;  /* 0x0000001416d47210 */ /* 0x000fe20007f5e0ff */
[----:B------:R-:W-:-:S02]  /*2b960*/  IMAD.MOV.U32 R144, RZ, RZ, R215 ;  /* 0x000000ffff907224 */ /* 0x000fc400078e00d7 */
[----:B------:R-:W-:Y:S02]  /*2b970*/  IMAD.MOV.U32 R104, RZ, RZ, R210 ;  /* 0x000000ffff687224 */ /* 0x000fe400078e00d2 */
[C---:B------:R-:W-:Y:S01]  /*2b980*/  IMAD.X R215, R9.reuse, 0x1, R31, P3 ;  /* 0x0000000109d77824 */ /* 0x040fe200018e061f */
[C---:B------:R-:W-:Y:S01]  /*2b990*/  IADD3 R210, P3, R22.reuse, R28, RZ ;  /* 0x0000001c16d27210 */ /* 0x040fe20007f7e0ff */
[C---:B------:R-:W-:Y:S01]  /*2b9a0*/  VIADD R8, R22.reuse, UR12 ;  /* 0x0000000c16087c36 */ /* 0x040fe20008000000 */
[----:B------:R-:W-:Y:S01]  /*2b9b0*/  ULDC UR12, c[0x0][0x248] ;  /* 0x00009200000c7ab9 */ /* 0x000fe20000000800 */
[----:B------:R-:W-:Y:S02]  /*2b9c0*/  IMAD.MOV.U32 R143, RZ, RZ, R213 ;  /* 0x000000ffff8f7224 */ /* 0x000fe400078e00d5 */
[C---:B------:R-:W-:Y:S01]  /*2b9d0*/  IMAD.X R213, R9.reuse, 0x1, R21, P2 ;  /* 0x0000000109d57824 */ /* 0x040fe200010e0615 */
[----:B------:R-:W-:Y:S01]  /*2b9e0*/  IADD3 R32, P2, R22, R24, RZ ;  /* 0x0000001816207210 */ /* 0x000fe20007f5e0ff */
[----:B------:R-:W-:Y:S01]  /*2b9f0*/  IMAD.X R211, R9, 0x1, R29, P3 ;  /* 0x0000000109d37824 */ /* 0x000fe200018e061d */
[----:B------:R-:W-:-:S02]  /*2ba00*/  SHF.R.S32.HI R23, RZ, 0x1f, R8 ;  /* 0x0000001fff177819 */ /* 0x000fc40000011408 */
[----:B------:R-:W-:Y:S01]  /*2ba10*/  IADD3 R26, P3, R8, R30, RZ ;  /* 0x0000001e081a7210 */ /* 0x000fe20007f7e0ff */
[----:B------:R-:W-:-:S04]  /*2ba20*/  IMAD.X R33, R9, 0x1, R69, P2 ;  /* 0x0000000109217824 */ /* 0x000fc800010e0645 */
[----:B------:R-:W-:Y:S01]  /*2ba30*/  IMAD.X R27, R23, 0x1, R31, P3 ;  /* 0x00000001171b7824 */ /* 0x000fe200018e061f */
[----:B------:R1:W-:Y:S04]  /*2ba40*/  STL.64 [R1+0xe78], R32 ;  /* 0x000e782001007387 */ /* 0x0003e80000100a00 */
[----:B------:R2:W-:Y:S01]  /*2ba50*/  STL.64 [R1+0xe70], R26 ;  /* 0x000e701a01007387 */ /* 0x0005e20000100a00 */
[C---:B-1----:R-:W-:Y:S02]  /*2ba60*/  IADD3 R32, P2, R8.reuse, R20, RZ ;  /* 0x0000001408207210 */ /* 0x042fe40007f5e0ff */
[----:B--2---:R-:W-:-:S03]  /*2ba70*/  IADD3 R26, P3, R8, R28, RZ ;  /* 0x0000001c081a7210 */ /* 0x004fc60007f7e0ff */
[C---:B------:R-:W-:Y:S02]  /*2ba80*/  IMAD.X R33, R23.reuse, 0x1, R21, P2 ;  /* 0x0000000117217824 */ /* 0x040fe400010e0615 */
[C---:B------:R-:W-:Y:S01]  /*2ba90*/  VIADD R22, R8.reuse, UR55 ;  /* 0x0000003708167c36 */ /* 0x040fe20008000000 */
[----:B------:R-:W-:Y:S01]  /*2baa0*/  ULDC UR55, c[0x0][0x248] ;  /* 0x0000920000377ab9 */ /* 0x000fe20000000800 */
[----:B------:R-:W-:Y:S01]  /*2bab0*/  IMAD.X R27, R23, 0x1, R29, P3 ;  /* 0x00000001171b7824 */ /* 0x000fe200018e061d */
[----:B------:R1:W-:Y:S02]  /*2bac0*/  STL.64 [R1+0xe68], R32 ;  /* 0x000e682001007387 */ /* 0x0003e40000100a00 */
[----:B------:R-:W-:Y:S02]  /*2bad0*/  SHF.R.S32.HI R9, RZ, 0x1f, R22 ;  /* 0x0000001fff097819 */ /* 0x000fe40000011416 */
[----:B------:R2:W-:Y:S01]  /*2bae0*/  STL.64 [R1+0xe60], R26 ;  /* 0x000e601a01007387 */ /* 0x0005e20000100a00 */
[----:B-1----:R-:W-:-:S02]  /*2baf0*/  IADD3 R32, P2, R8, R24, RZ ;  /* 0x0000001808207210 */ /* 0x002fc40007f5e0ff */
[----:B--2---:R-:W-:-:S03]  /*2bb00*/  IADD3 R26, P3, R22, R30, RZ ;  /* 0x0000001e161a7210 */ /* 0x004fc60007f7e0ff */
[----:B------:R-:W-:Y:S02]  /*2bb10*/  IMAD.X R33, R23, 0x1, R69, P2 ;  /* 0x0000000117217824 */ /* 0x000fe400010e0645 */
[----:B------:R-:W-:-:S03]  /*2bb20*/  IMAD.X R27, R9, 0x1, R31, P3 ;  /* 0x00000001091b7824 */ /* 0x000fc600018e061f */
        /* <DEDUP_REMOVED lines=728> */
[----:B------:R1:W-:Y:S04]  /*2e8b0*/  STL.64 [R1+0x588], R32 ;  /* 0x0005882001007387 */ /* 0x0003e80000100a00 */
[----:B------:R2:W-:Y:S01]  /*2e8c0*/  STL.64 [R1+0x568], R26 ;  /* 0x0005681a01007387 */ /* 0x0005e20000100a00 */
[----:B-1----:R-:W-:-:S02]  /*2e8d0*/  IADD3 R32, P2, R22, R24, RZ ;  /* 0x0000001816207210 */ /* 0x002fc40007f5e0ff */
[----:B------:R-:W-:Y:S02]  /*2e8e0*/  SHF.R.S32.HI R22, RZ, 0x1f, R8 ;  /* 0x0000001fff167819 */ /* 0x000fe40000011408 */
[----:B--2---:R-:W-:Y:S01]  /*2e8f0*/  IADD3 R26, P3, R8, R30, RZ ;  /* 0x0000001e081a7210 */ /* 0x004fe20007f7e0ff */
[----:B------:R-:W-:-:S04]  /*2e900*/  IMAD.X R33, R9, 0x1, R69, P2 ;  /* 0x0000000109217824 */ /* 0x000fc800010e0645 */
[----:B------:R-:W-:Y:S01]  /*2e910*/  IMAD.X R27, R22, 0x1, R31, P3 ;  /* 0x00000001161b7824 */ /* 0x000fe200018e061f */
[----:B------:R1:W-:Y:S04]  /*2e920*/  STL.64 [R1+0x560], R32 ;  /* 0x0005602001007387 */ /* 0x0003e80000100a00 */
[----:B------:R2:W-:Y:S01]  /*2e930*/  STL.64 [R1+0x548], R26 ;  /* 0x0005481a01007387 */ /* 0x0005e20000100a00 */
[C---:B-1----:R-:W-:Y:S02]  /*2e940*/  IADD3 R32, P2, R8.reuse, R20, RZ ;  /* 0x0000001408207210 */ /* 0x042fe40007f5e0ff */
[----:B--2---:R-:W-:-:S03]  /*2e950*/  IADD3 R26, P3, R8, R28, RZ ;  /* 0x0000001c081a7210 */ /* 0x004fc60007f7e0ff */
[----:B------:R-:W-:Y:S02]  /*2e960*/  IMAD.X R33, R22, 0x1, R21, P2 ;  /* 0x0000000116217824 */ /* 0x000fe400010e0615 */
[----:B------:R-:W-:Y:S01]  /*2e970*/  VIADD R9, R8, UR12 ;  /* 0x0000000c08097c36 */ /* 0x000fe20008000000 */
        /* <DEDUP_REMOVED lines=13> */
[C---:B------:R-:W-:Y:S02]  /*2ea50*/  IMAD.X R33, R8.reuse, 0x1, R21, P2 ;  /* 0x0000000108217824 */ /* 0x040fe400010e0615 */
[----:B------:R-:W-:Y:S01]  /*2ea60*/  VIADD R22, R9, UR55 ;  /* 0x0000003709167c36 */ /* 0x000fe20008000000 */
[----:B------:R-:W-:Y:S01]  /*2ea70*/  LOP3.LUT R105, R105, 0xffff, RZ, 0xc0, !PT ;  /* 0x0000ffff69697812 */ /* 0x000fe200078ec0ff */
[----:B------:R-:W-:Y:S01]  /*2ea80*/  IMAD.X R27, R8, 0x1, R29, P3 ;  /* 0x00000001081b7824 */ /* 0x000fe200018e061d */
[----:B------:R1:W-:Y:S01]  /*2ea90*/  STL.64 [R1+0x500], R32 ;  /* 0x0005002001007387 */ /* 0x0003e20000100a00 */
[----:B------:R-:W-:Y:S02]  /*2eaa0*/  IMAD.MOV.U32 R93, RZ, RZ, R89 ;  /* 0x000000ffff5d7224 */ /* 0x000fe400078e0059 */
[----:B------:R-:W-:Y:S01]  /*2eab0*/  IMAD.MOV.U32 R77, RZ, RZ, R206 ;  /* 0x000000ffff4d7224 */ /* 0x000fe200078e00ce */
[----:B------:R2:W-:Y:S01]  /*2eac0*/  STL.64 [R1+0x4e8], R26 ;  /* 0x0004e81a01007387 */ /* 0x0005e20000100a00 */
[----:B------:R-:W-:-:S02]  /*2ead0*/  IMAD.MOV.U32 R101, RZ, RZ, R208 ;  /* 0x000000ffff657224 */ /* 0x000fc400078e00d0 */
[----:B------:R-:W-:Y:S02]  /*2eae0*/  IMAD.MOV.U32 R95, RZ, RZ, R207 ;  /* 0x000000ffff5f7224 */ /* 0x000fe400078e00cf */
[----:B------:R-:W-:Y:S01]  /*2eaf0*/  IMAD.MOV.U32 R97, RZ, RZ, R205 ;  /* 0x000000ffff617224 */ /* 0x000fe200078e00cd */
[----:B------:R-:W-:Y:S01]  /*2eb00*/  LOP3.LUT R6, R6, 0xffff7fff, RZ, 0xc0, !PT ;  /* 0xffff7fff06067812 */ /* 0x000fe200078ec0ff */
[----:B------:R-:W-:Y:S01]  /*2eb10*/  ULDC UR55, c[0x0][0x228] ;  /* 0x00008a0000377ab9 */ /* 0x000fe20000000800 */
[----:B-1----:R-:W-:Y:S02]  /*2eb20*/  IADD3 R32, P2, R9, R24, RZ ;  /* 0x0000001809207210 */ /* 0x002fe40007f5e0ff */
        /* <DEDUP_REMOVED lines=9> */
[C---:B------:R-:W-:Y:S01]  /*2ebc0*/  VIADD R8, R22.reuse, UR54 ;  /* 0x0000003616087c36 */ /* 0x040fe20008000000 */
[----:B------:R-:W-:Y:S01]  /*2ebd0*/  PRMT R117, R105, 0x3340, R117 ;  /* 0x0000334069757816 */ /* 0x000fe20000000075 */
[----:B------:R-:W-:Y:S01]  /*2ebe0*/  IMAD.X R27, R9, 0x1, R29, P3 ;  /* 0x00000001091b7824 */ /* 0x000fe200018e061d */
[----:B------:R1:W-:Y:S01]  /*2ebf0*/  STL.64 [R1+0x4c0], R32 ;  /* 0x0004c02001007387 */ /* 0x0003e20000100a00 */
[----:B------:R-:W-:Y:S01]  /*2ec00*/  IMAD.MOV.U32 R89, RZ, RZ, R202 ;  /* 0x000000ffff597224 */ /* 0x000fe200078e00ca */
[----:B------:R-:W-:Y:S01]  /*2ec10*/  LOP3.LUT R7, R7, 0xff7fffff, RZ, 0xc0, !PT ;  /* 0xff7fffff07077812 */ /* 0x000fe200078ec0ff */
[----:B------:R-:W-:Y:S01]  /*2ec20*/  ULDC UR54, c[0x0][0x228] ;  /* 0x00008a0000367ab9 */ /* 0x000fe20000000800 */
        /* <DEDUP_REMOVED lines=12> */
[----:B------:R-:W-:Y:S01]  /*2ecf0*/  LOP3.LUT R3, R3, 0xffdfffff, RZ, 0xc0, !PT ;  /* 0xffdfffff03037812 */ /* 0x000fe200078ec0ff */
[----:B------:R-:W-:Y:S01]  /*2ed00*/  IMAD.X R27, R22, 0x1, R29, P3 ;  /* 0x00000001161b7824 */ /* 0x000fe200018e061d */
[----:B------:R1:W-:Y:S01]  /*2ed10*/  STL.64 [R1+0x4d0], R32 ;  /* 0x0004d02001007387 */ /* 0x0003e20000100a00 */
[----:B------:R-:W-:Y:S01]  /*2ed20*/  IMAD.MOV.U32 R82, RZ, RZ, R89 ;  /* 0x000000ffff527224 */ /* 0x000fe200078e0059 */
[----:B------:R-:W-:Y:S01]  /*2ed30*/  PRMT R156, R156, 0x3340, R0 ;  /* 0x000033409c9c7816 */ /* 0x000fe20000000000 */
[----:B------:R-:W-:Y:S01]  /*2ed40*/  IMAD.MOV.U32 R105, RZ, RZ, R204 ;  /* 0x000000ffff697224 */ /* 0x000fe200078e00cc */
[----:B------:R2:W-:Y:S01]  /*2ed50*/  STL.64 [R1+0x4f8], R26 ;  /* 0x0004f81a01007387 */ /* 0x0005e20000100a00 */
[----:B------:R-:W-:Y:S01]  /*2ed60*/  PRMT R158, R158, 0x3340, R0 ;  /* 0x000033409e9e7816 */ /* 0x000fe20000000000 */
[----:B------:R-:W-:Y:S01]  /*2ed70*/  ULDC UR53, c[0x0][0x228] ;  /* 0x00008a0000357ab9 */ /* 0x000fe20000000800 */
        /* <DEDUP_REMOVED lines=10> */
[C---:B------:R-:W-:Y:S02]  /*2ee20*/  VIADD R22, R9.reuse, UR52 ;  /* 0x0000003409167c36 */ /* 0x040fe40008000000 */
[----:B------:R-:W-:Y:S02]  /*2ee30*/  IMAD.MOV.U32 R89, RZ, RZ, R144 ;  /* 0x000000ffff597224 */ /* 0x000fe400078e0090 */
[----:B------:R-:W-:Y:S01]  /*2ee40*/  IMAD.X R27, R8, 0x1, R29, P3 ;  /* 0x00000001081b7824 */ /* 0x000fe200018e061d */
[----:B------:R1:W-:Y:S01]  /*2ee50*/  STL.64 [R1+0x510], R32 ;  /* 0x0005102001007387 */ /* 0x0003e20000100a00 */
[----:B------:R-:W-:Y:S01]  /*2ee60*/  LOP3.LUT R0, R0, 0x7fffffff, RZ, 0xc0, !PT ;  /* 0x7fffffff00007812 */ /* 0x000fe200078ec0ff */
[----:B------:R-:W-:Y:S02]  /*2ee70*/  ULDC UR52, c[0x0][0x228] ;  /* 0x00008a0000347ab9 */ /* 0x000fe40000000800 */
        /* <DEDUP_REMOVED lines=162> */
[----:B----4-:R-:W-:Y:S01]  /*2f8a0*/  LOP3.LUT R11, R11, 0x7fffffff, RZ, 0xc0, !PT ;  /* 0x7fffffff0b0b7812 */ /* 0x010fe200078ec0ff */
        /* <DEDUP_REMOVED lines=242> */
[----:B------:R-:W-:Y:S02]  /*307d0*/  VIADD R9, R8, UR29 ;  /* 0x0000001d08097c36 */ /* 0x000fe40008000000 */
        /* <DEDUP_REMOVED lines=14> */
[----:B------:R-:W-:Y:S01]  /*308c0*/  ULDC.64 UR28, c[0x0][0x228] ;  /* 0x00008a00001c7ab9 */ /* 0x000fe20000000a00 */
        /* <DEDUP_REMOVED lines=164> */
[C---:B--2---:R-:W-:Y:S01]  /*31310*/  IADD3 R26, P3, R9.reuse, R30, RZ ;  /* 0x0000001e091a7210 */ /* 0x044fe20007f7e0ff */
[----:B------:R-:W-:Y:S01]  /*31320*/  IMAD.X R33, R22, 0x1, R69, P2 ;  /* 0x0000000116217824 */ /* 0x000fe200010e0645 */
[----:B------:R-:W-:-:S03]  /*31330*/  IADD3 R22, P2, R9, R20, RZ ;  /* 0x0000001409167210 */ /* 0x000fc60007f5e0ff */
[C---:B------:R-:W-:Y:S01]  /*31340*/  IMAD.X R27, R8.reuse, 0x1, R31, P3 ;  /* 0x00000001081b7824 */ /* 0x040fe200018e061f */
[----:B------:R-:W-:Y:S01]  /*31350*/  STL.64 [R1+0x320], R32 ;  /* 0x0003202001007387 */ /* 0x000fe20000100a00 */
[----:B------:R-:W-:-:S03]  /*31360*/  IMAD.X R23, R8, 0x1, R21, P2 ;  /* 0x0000000108177824 */ /* 0x000fc600010e0615 */
[----:B------:R1:W-:Y:S04]  /*31370*/  STL.64 [R1+0x318], R26 ;  /* 0x0003181a01007387 */ /* 0x0003e80000100a00 */
[----:B------:R2:W-:Y:S01]  /*31380*/  STL.64 [R1+0x310], R22 ;  /* 0x0003101601007387 */ /* 0x0005e20000100a00 */
[C---:B-1----:R-:W-:Y:S02]  /*31390*/  IADD3 R26, P3, R9.reuse, R28, RZ ;  /* 0x0000001c091a7210 */ /* 0x042fe40007f7e0ff */
[----:B--2---:R-:W-:-:S03]  /*313a0*/  IADD3 R22, P2, R9, R24, RZ ;  /* 0x0000001809167210 */ /* 0x004fc60007f5e0ff */
[C---:B------:R-:W-:Y:S02]  /*313b0*/  IMAD.X R27, R8.reuse, 0x1, R29, P3 ;  /* 0x00000001081b7824 */ /* 0x040fe400018e061d */
[----:B------:R-:W-:Y:S01]  /*313c0*/  VIADD R9, R9, UR16 ;  /* 0x0000001009097c36 */ /* 0x000fe20008000000 */
[----:B------:R-:W-:Y:S01]  /*313d0*/  ULDC UR16, c[0x0][0x248] ;  /* 0x0000920000107ab9 */ /* 0x000fe20000000800 */
[----:B------:R-:W-:Y:S01]  /*313e0*/  IMAD.X R23, R8, 0x1, R69, P2 ;  /* 0x0000000108177824 */ /* 0x000fe200010e0645 */
[----:B------:R1:W-:Y:S02]  /*313f0*/  STL.64 [R1+0x308], R26 ;  /* 0x0003081a01007387 */ /* 0x0003e40000100a00 */
[----:B------:R-:W-:Y:S02]  /*31400*/  SHF.R.S32.HI R8, RZ, 0x1f, R9 ;  /* 0x0000001fff087819 */ /* 0x000fe40000011409 */
[----:B------:R2:W-:Y:S01]  /*31410*/  STL.64 [R1+0x300], R22 ;  /* 0x0003001601007387 */ /* 0x0005e20000100a00 */
[----:B-1----:R-:W-:-:S02]  /*31420*/  IADD3 R26, P3, R9, R30, RZ ;  /* 0x0000001e091a7210 */ /* 0x002fc40007f7e0ff */
[----:B--2---:R-:W-:-:S03]  /*31430*/  IADD3 R22, P2, R9, R20, RZ ;  /* 0x0000001409167210 */ /* 0x004fc60007f5e0ff */
[C---:B------:R-:W-:Y:S02]  /*31440*/  IMAD.X R27, R8.reuse, 0x1, R31, P3 ;  /* 0x00000001081b7824 */ /* 0x040fe400018e061f */
        /* <DEDUP_REMOVED lines=31> */
[----:B------:R1:W-:Y:S01]  /*31640*/  STL.64 [R1+0x2b8], R26 ;  /* 0x0002b81a01007387 */ /* 0x0003e20000100a00 */
[C---:B------:R-:W-:Y:S01]  /*31650*/  VIADD R25, R9.reuse, UR7 ;  /* 0x0000000709197c36 */ /* 0x040fe20008000000 */
[----:B------:R-:W-:Y:S02]  /*31660*/  ULDC UR7, c[0x0][0x228] ;  /* 0x00008a0000077ab9 */ /* 0x000fe40000000800 */
[----:B------:R2:W-:Y:S01]  /*31670*/  STL.64 [R1+0x2b0], R22 ;  /* 0x0002b01601007387 */ /* 0x0005e20000100a00 */
[C---:B-1----:R-:W-:Y:S02]  /*31680*/  IADD3 R26, P3, R9.reuse, R28, RZ ;  /* 0x0000001c091a7210 */ /* 0x042fe40007f7e0ff */
[----:B--2---:R-:W-:-:S03]  /*31690*/  IADD3 R22, P2, R9, R24, RZ ;  /* 0x0000001809167210 */ /* 0x004fc60007f5e0ff */
[C---:B------:R-:W-:Y:S01]  /*316a0*/  IMAD.X R27, R8.reuse, 0x1, R29, P3 ;  /* 0x00000001081b7824 */ /* 0x040fe200018e061d */
[----:B------:R-:W-:Y:S01]  /*316b0*/  IADD3 R32, P3, R25, R30, RZ ;  /* 0x0000001e19207210 */ /* 0x000fe20007f7e0ff */
[----:B------:R-:W-:-:S03]  /*316c0*/  IMAD.X R23, R8, 0x1, R69, P2 ;  /* 0x0000000108177824 */ /* 0x000fc600010e0645 */
[----:B------:R1:W-:Y:S01]  /*316d0*/  STL.64 [R1+0x2a8], R26 ;  /* 0x0002a81a01007387 */ /* 0x0003e20000100a00 */
[----:B------:R-:W-:-:S05]  /*316e0*/  SHF.R.S32.HI R8, RZ, 0x1f, R25 ;  /* 0x0000001fff087819 */ /* 0x000fca0000011419 */
[C---:B------:R-:W-:Y:S01]  /*316f0*/  IMAD.X R33, R8.reuse, 0x1, R31, P3 ;  /* 0x0000000108217824 */ /* 0x040fe200018e061f */
[C---:B-1----:R-:W-:Y:S01]  /*31700*/  IADD3 R26, P2, R25.reuse, R20, RZ ;  /* 0x00000014191a7210 */ /* 0x042fe20007f5e0ff */
[----:B------:R1:W-:Y:S04]  /*31710*/  STL.64 [R1+0x2a0], R22 ;  /* 0x0002a01601007387 */ /* 0x0003e80000100a00 */
[----:B------:R-:W-:Y:S01]  /*31720*/  IMAD.X R27, R8, 0x1, R21, P2 ;  /* 0x00000001081b7824 */ /* 0x000fe200010e0615 */
[----:B------:R2:W-:Y:S01]  /*31730*/  STL.64 [R1+0x298], R32 ;  /* 0x0002982001007387 */ /* 0x0005e20000100a00 */
[----:B------:R-:W-:Y:S01]  /*31740*/  VIADD R9, R25, UR5 ;  /* 0x0000000519097c36 */ /* 0x000fe20008000000 */
[----:B------:R-:W-:Y:S02]  /*31750*/  ULDC UR5, c[0x0][0x22c] ;  /* 0x00008b0000057ab9 */ /* 0x000fe40000000800 */
[----:B------:R3:W-:Y:S01]  /*31760*/  STL.64 [R1+0x290], R26 ;  /* 0x0002901a01007387 */ /* 0x0007e20000100a00 */
[----:B-1----:R-:W-:Y:S01]  /*31770*/  VIADD R22, R9, UR15 ;  /* 0x0000000f09167c36 */ /* 0x002fe20008000000 */
[----:B--2---:R-:W-:-:S02]  /*31780*/  IADD3 R32, P3, R25, R28, RZ ;  /* 0x0000001c19207210 */ /* 0x004fc40007f7e0ff */
[----:B---3--:R-:W-:-:S03]  /*31790*/  IADD3 R26, P2, R25, R24, RZ ;  /* 0x00000018191a7210 */ /* 0x008fc60007f5e0ff */
[C---:B------:R-:W-:Y:S02]  /*317a0*/  IMAD.X R33, R8.reuse, 0x1, R29, P3 ;  /* 0x0000000108217824 */ /* 0x040fe400018e061d */
[----:B------:R-:W-:-:S03]  /*317b0*/  IMAD.X R27, R8, 0x1, R69, P2 ;  /* 0x00000001081b7824 */ /* 0x000fc600010e0645 */
[----:B------:R-:W-:Y:S01]  /*317c0*/  STL.64 [R1+0x288], R32 ;  /* 0x0002882001007387 */ /* 0x000fe20000100a00 */
[----:B------:R-:W-:Y:S01]  /*317d0*/  VIADD R23, R22, UR14 ;  /* 0x0000000e16177c36 */ /* 0x000fe20008000000 */
[----:B------:R-:W-:Y:S01]  /*317e0*/  SHF.R.S32.HI R25, RZ, 0x1f, R9 ;  /* 0x0000001fff197819 */ /* 0x000fe20000011409 */
[----:B------:R-:W-:Y:S01]  /*317f0*/  ULDC.64 UR14, c[0x0][0x228] ;  /* 0x00008a00000e7ab9 */ /* 0x000fe20000000a00 */
[----:B------:R1:W-:Y:S01]  /*31800*/  STL.64 [R1+0x278], R26 ;  /* 0x0002781a01007387 */ /* 0x0003e20000100a00 */
[----:B------:R-:W-:-:S04]  /*31810*/  VIADD R202, R23, UR13 ;  /* 0x0000000d17ca7c36 */ /* 0x000fc80008000000 */
[----:B------:R-:W-:Y:S01]  /*31820*/  VIADD R40, R202, UR12 ;  /* 0x0000000cca287c36 */ /* 0x000fe20008000000 */
[C---:B------:R-:W-:Y:S01]  /*31830*/  IADD3 R34, P3, R9.reuse, R20, RZ ;  /* 0x0000001409227210 */ /* 0x040fe20007f7e0ff */
[----:B------:R-:W-:Y:S01]  /*31840*/  ULDC.64 UR12, c[0x0][0x228] ;  /* 0x00008a00000c7ab9 */ /* 0x000fe20000000a00 */
[----:B-1----:R-:W-:Y:S01]  /*31850*/  IADD3 R26, P2, R9, R30, RZ ;  /* 0x0000001e091a7210 */ /* 0x002fe20007f5e0ff */
[----:B------:R-:W-:Y:S01]  /*31860*/  VIADD R32, R40, UR16 ;  /* 0x0000001028207c36 */ /* 0x000fe20008000000 */
[----:B------:R-:W-:-:S03]  /*31870*/  ULDC.64 UR16, c[0x0][0x228] ;  /* 0x00008a0000107ab9 */ /* 0x000fc60000000a00 */
[C---:B------:R-:W-:Y:S02]  /*31880*/  IMAD.X R27, R25.reuse, 0x1, R31, P2 ;  /* 0x00000001191b7824 */ /* 0x040fe400010e061f */
[----:B------:R-:W-:Y:S01]  /*31890*/  VIADD R71, R32, UR11 ;  /* 0x0000000b20477c36 */ /* 0x000fe20008000000 */
[----:B------:R-:W-:Y:S02]  /*318a0*/  ULDC UR11, c[0x0][0x228] ;  /* 0x00008a00000b7ab9 */ /* 0x000fe40000000800 */
[----:B------:R1:W-:Y:S01]  /*318b0*/  STL.64 [R1+0x270], R26 ;  /* 0x0002701a01007387 */ /* 0x0003e20000100a00 */
[----:B------:R-:W-:Y:S02]  /*318c0*/  IMAD.X R35, R25, 0x1, R21, P3 ;  /* 0x0000000119237824 */ /* 0x000fe400018e0615 */
[----:B------:R-:W-:Y:S01]  /*318d0*/  VIADD R8, R71, UR9 ;  /* 0x0000000947087c36 */ /* 0x000fe20008000000 */
[----:B------:R-:W-:Y:S01]  /*318e0*/  ULDC UR9, c[0x0][0x228] ;  /* 0x00008a0000097ab9 */ /* 0x000fe20000000800 */
[----:B-1----:R-:W-:Y:S01]  /*318f0*/  IADD3 R26, P2, R9, R28, RZ ;  /* 0x0000001c091a7210 */ /* 0x002fe20007f5e0ff */
[----:B------:R1:W-:Y:S04]  /*31900*/  STL.64 [R1+0x268], R34 ;  /* 0x0002682201007387 */ /* 0x0003e80000100a00 */
[----:B------:R-:W-:-:S05]  /*31910*/  IMAD.X R27, R25, 0x1, R29, P2 ;  /* 0x00000001191b7824 */ /* 0x000fca00010e061d */
[----:B------:R2:W-:Y:S01]  /*31920*/  STL.64 [R1+0x260], R26 ;  /* 0x0002601a01007387 */ /* 0x0005e20000100a00 */
[----:B-1----:R-:W-:Y:S02]  /*31930*/  IADD3 R34, P3, R9, R24, RZ ;  /* 0x0000001809227210 */ /* 0x002fe40007f7e0ff */
[----:B------:R-:W-:-:S03]  /*31940*/  SHF.R.S32.HI R9, RZ, 0x1f, R8 ;  /* 0x0000001fff097819 */ /* 0x000fc60000011408 */
[----:B------:R-:W-:Y:S01]  /*31950*/  IMAD.X R35, R25, 0x1, R69, P3 ;  /* 0x0000000119237824 */ /* 0x000fe200018e0645 */
[----:B--2---:R-:W-:-:S04]  /*31960*/  IADD3 R26, P2, R8, R30, RZ ;  /* 0x0000001e081a7210 */ /* 0x004fc80007f5e0ff */
[----:B------:R-:W-:Y:S01]  /*31970*/  STL.64 [R1+0x250], R34 ;  /* 0x0002502201007387 */ /* 0x000fe20000100a00 */
[----:B------:R-:W-:Y:S01]  /*31980*/  IMAD.X R27, R9, 0x1, R31, P2 ;  /* 0x00000001091b7824 */ /* 0x000fe200010e061f */
[----:B------:R-:W-:-:S04]  /*31990*/  SHF.R.S32.HI R25, RZ, 0x1f, R22 ;  /* 0x0000001fff197819 */ /* 0x000fc80000011416 */
[----:B------:R1:W-:Y:S02]  /*319a0*/  STL.64 [R1+0x248], R26 ;  /* 0x0002481a01007387 */ /* 0x0003e40000100a00 */
[----:B-1----:R-:W-:-:S05]  /*319b0*/  IADD3 R26, P2, R22, R30, RZ ;  /* 0x0000001e161a7210 */ /* 0x002fca0007f5e0ff */
[----:B------:R-:W-:Y:S01]  /*319c0*/  IMAD.X R27, R25, 0x1, R31, P2 ;  /* 0x00000001191b7824 */ /* 0x000fe200010e061f */
[----:B------:R-:W-:-:S04]  /*319d0*/  IADD3 R34, P3, R22, R20, RZ ;  /* 0x0000001416227210 */ /* 0x000fc80007f7e0ff */
[----:B------:R1:W-:Y:S01]  /*319e0*/  STL.64 [R1+0x240], R26 ;  /* 0x0002401a01007387 */ /* 0x0003e20000100a00 */
[----:B------:R-:W-:Y:S01]  /*319f0*/  IMAD.X R35, R25, 0x1, R21, P3 ;  /* 0x0000000119237824 */ /* 0x000fe200018e0615 */
[----:B-1----:R-:W-:-:S04]  /*31a00*/  IADD3 R26, P2, R22, R28, RZ ;  /* 0x0000001c161a7210 */ /* 0x002fc80007f5e0ff */
[----:B------:R1:W-:Y:S01]  /*31a10*/  STL.64 [R1+0x238], R34 ;  /* 0x0002382201007387 */ /* 0x0003e20000100a00 */
[----:B------:R-:W-:-:S05]  /*31a20*/  IMAD.X R27, R25, 0x1, R29, P2 ;  /* 0x00000001191b7824 */ /* 0x000fca00010e061d */
[----:B------:R2:W-:Y:S01]  /*31a30*/  STL.64 [R1+0x230], R26 ;  /* 0x0002301a01007387 */ /* 0x0005e20000100a00 */
[----:B-1----:R-:W-:Y:S02]  /*31a40*/  IADD3 R34, P3, R22, R24, RZ ;  /* 0x0000001816227210 */ /* 0x002fe40007f7e0ff */
[----:B------:R-:W-:-:S03]  /*31a50*/  SHF.R.S32.HI R22, RZ, 0x1f, R23 ;  /* 0x0000001fff167819 */ /* 0x000fc60000011417 */
[----:B------:R-:W-:Y:S01]  /*31a60*/  IMAD.X R35, R25, 0x1, R69, P3 ;  /* 0x0000000119237824 */ /* 0x000fe200018e0645 */
[----:B--2---:R-:W-:-:S04]  /*31a70*/  IADD3 R26, P2, R23, R30, RZ ;  /* 0x0000001e171a7210 */ /* 0x004fc80007f5e0ff */
[----:B------:R1:W-:Y:S01]  /*31a80*/  STL.64 [R1+0x220], R34 ;  /* 0x0002202201007387 */ /* 0x0003e20000100a00 */
[----:B------:R-:W-:-:S05]  /*31a90*/  IMAD.X R27, R22, 0x1, R31, P2 ;  /* 0x00000001161b7824 */ /* 0x000fca00010e061f */
[----:B------:R2:W-:Y:S01]  /*31aa0*/  STL.64 [R1+0x218], R26 ;  /* 0x0002181a01007387 */ /* 0x0005e20000100a00 */
[----:B-1----:R-:W-:-:S05]  /*31ab0*/  IADD3 R34, P3, R23, R20, RZ ;  /* 0x0000001417227210 */ /* 0x002fca0007f7e0ff */
[----:B------:R-:W-:Y:S01]  /*31ac0*/  IMAD.X R35, R22, 0x1, R21, P3 ;  /* 0x0000000116237824 */ /* 0x000fe200018e0615 */
[----:B--2---:R-:W-:-:S04]  /*31ad0*/  IADD3 R26, P2, R23, R28, RZ ;  /* 0x0000001c171a7210 */ /* 0x004fc80007f5e0ff */
[----:B------:R1:W-:Y:S01]  /*31ae0*/  STL.64 [R1+0x210], R34 ;  /* 0x0002102201007387 */ /* 0x0003e20000100a00 */
[----:B------:R-:W-:-:S05]  /*31af0*/  IMAD.X R27, R22, 0x1, R29, P2 ;  /* 0x00000001161b7824 */ /* 0x000fca00010e061d */
[----:B------:R2:W-:Y:S01]  /*31b00*/  STL.64 [R1+0x208], R26 ;  /* 0x0002081a01007387 */ /* 0x0005e20000100a00 */
[----:B-1----:R-:W-:Y:S02]  /*31b10*/  IADD3 R34, P3, R23, R24, RZ ;  /* 0x0000001817227210 */ /* 0x002fe40007f7e0ff */
[----:B--2---:R-:W-:-:S03]  /*31b20*/  IADD3 R26, P2, R8, R20, RZ ;  /* 0x00000014081a7210 */ /* 0x004fc60007f5e0ff */
[----:B------:R-:W-:Y:S01]  /*31b30*/  IMAD.X R35, R22, 0x1, R69, P3 ;  /* 0x0000000116237824 */ /* 0x000fe200018e0645 */
[----:B------:R-:W-:Y:S01]  /*31b40*/  SHF.R.S32.HI R22, RZ, 0x1f, R202 ;  /* 0x0000001fff167819 */ /* 0x000fe200000114ca */
[----:B------:R-:W-:Y:S01]  /*31b50*/  IMAD.X R27, R9, 0x1, R21, P2 ;  /* 0x00000001091b7824 */ /* 0x000fe200010e0615 */
[C---:B------:R-:W-:Y:S02]  /*31b60*/  IADD3 R208, P2, R202.reuse, R30, RZ ;  /* 0x0000001ecad07210 */ /* 0x040fe40007f5e0ff */
[----:B------:R-:W-:-:S03]  /*31b70*/  IADD3 R206, P3, R202, R20, RZ ;  /* 0x00000014cace7210 */ /* 0x000fc60007f7e0ff */
[----:B------:R-:W-:Y:S01]  /*31b80*/  IMAD.X R209, R22, 0x1, R31, P2 ;  /* 0x0000000116d17824 */ /* 0x000fe200010e061f */
[----:B------:R-:W-:Y:S01]  /*31b90*/  IADD3 R204, P2, R202, R28, RZ ;  /* 0x0000001ccacc7210 */ /* 0x000fe20007f5e0ff */
[----:B------:R-:W-:Y:S01]  /*31ba0*/  IMAD.X R207, R22, 0x1, R21, P3 ;  /* 0x0000000116cf7824 */ /* 0x000fe200018e0615 */
[----:B------:R-:W-:-:S03]  /*31bb0*/  IADD3 R202, P3, R202, R24, RZ ;  /* 0x00000018caca7210 */ /* 0x000fc60007f7e0ff */
[C---:B------:R-:W-:Y:S02]  /*31bc0*/  IMAD.X R205, R22.reuse, 0x1, R29, P2 ;  /* 0x0000000116cd7824 */ /* 0x040fe400010e061d */
[----:B------:R-:W-:Y:S01]  /*31bd0*/  IMAD.X R203, R22, 0x1, R69, P3 ;  /* 0x0000000116cb7824 */ /* 0x000fe200018e0645 */
[----:B------:R-:W-:Y:S02]  /*31be0*/  SHF.R.S32.HI R22, RZ, 0x1f, R40 ;  /* 0x0000001fff167819 */ /* 0x000fe40000011428 */
[----:B------:R-:W-:-:S05]  /*31bf0*/  IADD3 R46, P3, R40, R30, RZ ;  /* 0x0000001e282e7210 */ /* 0x000fca0007f7e0ff */
[----:B------:R-:W-:Y:S01]  /*31c00*/  IMAD.X R47, R22, 0x1, R31, P3 ;  /* 0x00000001162f7824 */ /* 0x000fe200018e061f */
[----:B------:R-:W-:Y:S01]  /*31c10*/  IADD3 R44, P3, R40, R20, RZ ;  /* 0x00000014282c7210 */ /* 0x000fe20007f7e0ff */
[----:B------:R-:W-:-:S04]  /*31c20*/  VIADD R23, R216, 0x1 ;  /* 0x00000001d8177836 */ /* 0x000fc80000000000 */
[----:B------:R-:W-:Y:S01]  /*31c30*/  IMAD.X R45, R22, 0x1, R21, P3 ;  /* 0x00000001162d7824 */ /* 0x000fe200018e0615 */
[----:B------:R-:W-:Y:S02]  /*31c40*/  IADD3 R42, P3, R40, R28, RZ ;  /* 0x0000001c282a7210 */ /* 0x000fe40007f7e0ff */
[----:B------:R-:W-:Y:S01]  /*31c50*/  ISETP.GE.AND P2, PT, R23, UR5, PT ;  /* 0x0000000517007c0c */ /* 0x000fe2000bf46270 */
[C---:B------:R-:W-:Y:S02]  /*31c60*/  VIADD R23, R216.reuse, 0x79 ;  /* 0x00000079d8177836 */ /* 0x040fe40000000000 */
[----:B------:R-:W-:Y:S01]  /*31c70*/  VIADD R25, R216, 0x7b ;  /* 0x0000007bd8197836 */ /* 0x000fe20000000000 */
[----:B------:R1:W-:Y:S01]  /*31c80*/  STL.64 [R1+0x1d0], R34 ;  /* 0x0001d02201007387 */ /* 0x0003e20000100a00 */
[----:B------:R-:W-:Y:S01]  /*31c90*/  IMAD.X R43, R22, 0x1, R29, P3 ;  /* 0x00000001162b7824 */ /* 0x000fe200018e061d */
[----:B------:R-:W-:Y:S01]  /*31ca0*/  IADD3 R40, P3, R40, R24, RZ ;  /* 0x0000001828287210 */ /* 0x000fe20007f7e0ff */
[----:B------:R-:W-:-:S04]  /*31cb0*/  ULDC UR5, c[0x0][0x228] ;  /* 0x00008a0000057ab9 */ /* 0x000fc80000000800 */
[----:B------:R-:W-:Y:S01]  /*31cc0*/  IMAD.X R41, R22, 0x1, R69, P3 ;  /* 0x0000000116297824 */ /* 0x000fe200018e0645 */
[----:B------:R-:W-:Y:S01]  /*31cd0*/  ISETP.GE.AND P3, PT, R23, UR25, PT ;  /* 0x0000001917007c0c */ /* 0x000fe2000bf66270 */
[----:B------:R-:W-:Y:S01]  /*31ce0*/  VIADD R22, R216, 0x7a ;  /* 0x0000007ad8167836 */ /* 0x000fe20000000000 */
[----:B------:R-:W-:-:S04]  /*31cf0*/  ULDC UR25, c[0x0][0x228] ;  /* 0x00008a0000197ab9 */ /* 0x000fc80000000800 */
[----:B------:R-:W-:Y:S01]  /*31d00*/  ISETP.GE.AND P4, PT, R22, UR27, PT ;  /* 0x0000001b16007c0c */ /* 0x000fe2000bf86270 */
[----:B------:R-:W-:Y:S01]  /*31d10*/  VIADD R23, R216, 0x78 ;  /* 0x00000078d8177836 */ /* 0x000fe20000000000 */
[----:B------:R-:W-:-:S05]  /*31d20*/  ULDC UR27, c[0x0][0x228] ;  /* 0x00008a00001b7ab9 */ /* 0x000fca0000000800 */
[----:B------:R-:W-:Y:S02]  /*31d30*/  @P3 LOP3.LUT R6, R6, 0x8000, RZ, 0xfc, !PT ;  /* 0x0000800006063812 */ /* 0x000fe400078efcff */
[----:B------:R-:W-:Y:S01]  /*31d40*/  ISETP.GE.AND P3, PT, R25, UR29, PT ;  /* 0x0000001d19007c0c */ /* 0x000fe2000bf66270 */
[----:B------:R-:W-:Y:S01]  /*31d50*/  VIADD R22, R216, 0x76 ;  /* 0x00000076d8167836 */ /* 0x000fe20000000000 */
[----:B------:R-:W-:Y:S01]  /*31d60*/  LOP3.LUT R6, R6, 0xfffeffff, RZ, 0xc0, !PT ;  /* 0xfffeffff06067812 */ /* 0x000fe200078ec0ff */
[----:B------:R-:W-:-:S03]  /*31d70*/  ULDC UR29, c[0x0][0x228] ;  /* 0x00008a00001d7ab9 */ /* 0x000fc60000000800 */
[----:B------:R-:W-:Y:S02]  /*31d80*/  @P4 LOP3.LUT R6, R6, 0x10000, RZ, 0xfc, !PT ;  /* 0x0001000006064812 */ /* 0x000fe400078efcff */
[----:B------:R-:W-:Y:S02]  /*31d90*/  ISETP.GE.AND P4, PT, R23, UR23, PT ;  /* 0x0000001717007c0c */ /* 0x000fe4000bf86270 */
[----:B------:R-:W-:Y:S01]  /*31da0*/  LOP3.LUT R6, R6, 0xfffdffff, RZ, 0xc0, !PT ;  /* 0xfffdffff06067812 */ /* 0x000fe200078ec0ff */
[----:B------:R-:W-:Y:S01]  /*31db0*/  VIADD R23, R216, 0x77 ;  /* 0x00000077d8177836 */ /* 0x000fe20000000000 */
[----:B------:R-:W-:Y:S01]  /*31dc0*/  SHF.R.S32.HI R25, RZ, 0x1f, R32 ;  /* 0x0000001fff197819 */ /* 0x000fe20000011420 */
[----:B------:R-:W-:Y:S01]  /*31dd0*/  ULDC UR23, c[0x0][0x228] ;  /* 0x00008a0000177ab9 */ /* 0x000fe20000000800 */
[----:B------:R-:W-:Y:S02]  /*31de0*/  @P3 LOP3.LUT R6, R6, 0x20000, RZ, 0xfc, !PT ;  /* 0x0002000006063812 */ /* 0x000fe400078efcff */
[----:B------:R-:W-:-:S02]  /*31df0*/  ISETP.GE.AND P3, PT, R22, UR19, PT ;  /* 0x0000001316007c0c */ /* 0x000fc4000bf66270 */
[----:B------:R-:W-:Y:S01]  /*31e00*/  LOP3.LUT R6, R6, 0xffffbfff, RZ, 0xc0, !PT ;  /* 0xffffbfff06067812 */ /* 0x000fe200078ec0ff */
[----:B------:R-:W-:Y:S01]  /*31e10*/  VIADD R22, R216, 0x75 ;  /* 0x00000075d8167836 */ /* 0x000fe20000000000 */
[----:B------:R-:W-:Y:S01]  /*31e20*/  ISETP.GE.AND P5, PT, R23, UR21, PT ;  /* 0x0000001517007c0c */ /* 0x000fe2000bfa6270 */
[----:B------:R-:W-:Y:S01]  /*31e30*/  ULDC UR21, c[0x0][0x228] ;  /* 0x00008a0000157ab9 */ /* 0x000fe20000000800 */
[----:B------:R-:W-:Y:S01]  /*31e40*/  @P4 LOP3.LUT R6, R6, 0x4000, RZ, 0xfc, !PT ;  /* 0x0000400006064812 */ /* 0x000fe200078efcff */
[----:B------:R-:W-:-:S03]  /*31e50*/  ULDC UR19, c[0x0][0x228] ;  /* 0x00008a0000137ab9 */ /* 0x000fc60000000800 */
[----:B------:R-:W-:Y:S02]  /*31e60*/  LOP3.LUT R6, R6, 0xffffefff, RZ, 0xc0, !PT ;  /* 0xffffefff06067812 */ /* 0x000fe400078ec0ff */
[----:B------:R-:W-:Y:S01]  /*31e70*/  ISETP.GE.AND P4, PT, R22, UR17, PT ;  /* 0x0000001116007c0c */ /* 0x000fe2000bf86270 */
[----:B------:R-:W-:Y:S01]  /*31e80*/  ULDC UR17, c[0x0][0x228] ;  /* 0x00008a0000117ab9 */ /* 0x000fe20000000800 */
[----:B------:R-:W-:Y:S02]  /*31e90*/  @P3 LOP3.LUT R6, R6, 0x1000, RZ, 0xfc, !PT ;  /* 0x0000100006063812 */ /* 0x000fe400078efcff */
[----:B------:R-:W-:-:S05]  /*31ea0*/  IADD3 R22, P3, R8, R28, RZ ;  /* 0x0000001c08167210 */ /* 0x000fca0007f7e0ff */
[----:B------:R-:W-:Y:S01]  /*31eb0*/  IMAD.X R23, R9, 0x1, R29, P3 ;  /* 0x0000000109177824 */ /* 0x000fe200018e061d */
[----:B------:R-:W-:-:S05]  /*31ec0*/  IADD3 R8, P3, R8, R24, RZ ;  /* 0x0000001808087210 */ /* 0x000fca0007f7e0ff */
[----:B------:R-:W-:Y:S01]  /*31ed0*/  IMAD.X R9, R9, 0x1, R69, P3 ;  /* 0x0000000109097824 */ /* 0x000fe200018e0645 */
[----:B------:R-:W-:-:S05]  /*31ee0*/  IADD3 R38, P3, R32, R30, RZ ;  /* 0x0000001e20267210 */ /* 0x000fca0007f7e0ff */
[----:B------:R-:W-:Y:S01]  /*31ef0*/  IMAD.X R39, R25, 0x1, R31, P3 ;  /* 0x0000000119277824 */ /* 0x000fe200018e061f */
[----:B------:R-:W-:-:S05]  /*31f00*/  IADD3 R36, P3, R32, R20, RZ ;  /* 0x0000001420247210 */ /* 0x000fca0007f7e0ff */
[----:B------:R-:W-:Y:S01]  /*31f10*/  IMAD.X R37, R25, 0x1, R21, P3 ;  /* 0x0000000119257824 */ /* 0x000fe200018e0615 */
[----:B-1----:R-:W-:-:S05]  /*31f20*/  IADD3 R34, P3, R32, R28, RZ ;  /* 0x0000001c20227210 */ /* 0x002fca0007f7e0ff */
[----:B------:R-:W-:Y:S01]  /*31f30*/  IMAD.X R35, R25, 0x1, R29, P3 ;  /* 0x0000000119237824 */ /* 0x000fe200018e061d */
[----:B------:R-:W-:-:S05]  /*31f40*/  IADD3 R32, P3, R32, R24, RZ ;  /* 0x0000001820207210 */ /* 0x000fca0007f7e0ff */
[----:B------:R-:W-:Y:S01]  /*31f50*/  IMAD.X R33, R25, 0x1, R69, P3 ;  /* 0x0000000119217824 */ /* 0x000fe200018e0645 */
[----:B------:R-:W-:Y:S02]  /*31f60*/  SHF.R.S32.HI R25, RZ, 0x1f, R71 ;  /* 0x0000001fff197819 */ /* 0x000fe40000011447 */
[----:B------:R-:W-:Y:S02]  /*31f70*/  IADD3 R30, P3, R71, R30, RZ ;  /* 0x0000001e471e7210 */ /* 0x000fe40007f7e0ff */
[----:B------:R-:W-:-:S03]  /*31f80*/  LOP3.LUT R6, R6, 0xffffdfff, RZ, 0xc0, !PT ;  /* 0xffffdfff06067812 */ /* 0x000fc600078ec0ff */
[----:B------:R-:W-:Y:S01]  /*31f90*/  IMAD.X R31, R25, 0x1, R31, P3 ;  /* 0x00000001191f7824 */ /* 0x000fe200018e061f */
[----:B------:R-:W-:Y:S02]  /*31fa0*/  IADD3 R20, P3, R71, R20, RZ ;  /* 0x0000001447147210 */ /* 0x000fe40007f7e0ff */
[----:B------:R-:W-:Y:S02]  /*31fb0*/  @P5 LOP3.LUT R6, R6, 0x2000, RZ, 0xfc, !PT ;  /* 0x0000200006065812 */ /* 0x000fe400078efcff */
[----:B------:R-:W-:Y:S01]  /*31fc0*/  ISETP.LT.AND P5, PT, R217, UR5, !P0 ;  /* 0x00000005d9007c0c */ /* 0x000fe2000c7a1270 */
[----:B------:R-:W-:Y:S01]  /*31fd0*/  IMAD.X R21, R25, 0x1, R21, P3 ;  /* 0x0000000119157824 */ /* 0x000fe200018e0615 */
[----:B------:R-:W-:Y:S01]  /*31fe0*/  LOP3.LUT R6, R6, 0xfffff7ff, RZ, 0xc0, !PT ;  /* 0xfffff7ff06067812 */ /* 0x000fe200078ec0ff */
[----:B------:R-:W-:Y:S01]  /*31ff0*/  ULDC UR5, c[0x0][0x228] ;  /* 0x00008a0000057ab9 */ /* 0x000fe20000000800 */
[----:B------:R-:W-:Y:S02]  /*32000*/  IADD3 R28, P3, R71, R28, RZ ;  /* 0x0000001c471c7210 */ /* 0x000fe40007f7e0ff */
[----:B------:R-:W-:-:S02]  /*32010*/  @P4 LOP3.LUT R6, R6, 0x800, RZ, 0xfc, !PT ;  /* 0x0000080006064812 */ /* 0x000fc400078efcff */
[----:B------:R-:W-:Y:S01]  /*32020*/  ISETP.LT.AND P4, PT, R220, UR7, !P0 ;  /* 0x00000007dc007c0c */ /* 0x000fe2000c781270 */
[----:B------:R-:W-:Y:S01]  /*32030*/  IMAD.X R29, R25, 0x1, R29, P3 ;  /* 0x00000001191d7824 */ /* 0x000fe200018e061d */
[----:B------:R-:W-:Y:S01]  /*32040*/  IADD3 R24, P3, R71, R24, RZ ;  /* 0x0000001847187210 */ /* 0x000fe20007f7e0ff */
[----:B------:R-:W-:Y:S02]  /*32050*/  ULDC UR7, c[0x0][0x228] ;  /* 0x00008a0000077ab9 */ /* 0x000fe40000000800 */
[----:B------:R-:W-:Y:S02]  /*32060*/  @P5 LOP3.LUT R7, R7, 0x800000, RZ, 0xfc, !PT ;  /* 0x0080000007075812 */ /* 0x000fe400078efcff */
[----:B------:R-:W-:Y:S01]  /*32070*/  IMAD.X R25, R25, 0x1, R69, P3 ;  /* 0x0000000119197824 */ /* 0x000fe200018e0645 */
[----:B------:R-:W-:Y:S02]  /*32080*/  ISETP.LT.AND P3, PT, R219, UR9, !P0 ;  /* 0x00000009db007c0c */ /* 0x000fe4000c761270 */
[----:B------:R-:W-:Y:S01]  /*32090*/  LOP3.LUT R7, R7, 0xffbfffff, RZ, 0xc0, !PT ;  /* 0xffbfffff07077812 */ /* 0x000fe200078ec0ff */
[----:B------:R-:W-:Y:S01]  /*320a0*/  VIADD R69, R216, 0x3 ;  /* 0x00000003d8457836 */ /* 0x000fe20000000000 */
[----:B------:R-:W-:Y:S01]  /*320b0*/  LOP3.LUT R6, R6, 0xfffffffe, RZ, 0xc0, !PT ;  /* 0xfffffffe06067812 */ /* 0x000fe200078ec0ff */
[----:B------:R-:W-:Y:S01]  /*320c0*/  ULDC UR9, c[0x0][0x228] ;  /* 0x00008a0000097ab9 */ /* 0x000fe20000000800 */
[----:B------:R-:W-:-:S02]  /*320d0*/  @P4 LOP3.LUT R7, R7, 0x400000, RZ, 0xfc, !PT ;  /* 0x0040000007074812 */ /* 0x000fc400078efcff */
[----:B------:R-:W-:Y:S01]  /*320e0*/  ISETP.LT.AND P0, PT, R218, UR11, !P0 ;  /* 0x0000000bda007c0c */ /* 0x000fe2000c701270 */
[----:B------:R-:W-:Y:S01]  /*320f0*/  ULDC UR11, c[0x0][0x228] ;  /* 0x00008a00000b7ab9 */ /* 0x000fe20000000800 */
[----:B------:R-:W-:-:S04]  /*32100*/  LOP3.LUT R7, R7, 0xffdfffff, RZ, 0xc0, !PT ;  /* 0xffdfffff07077812 */ /* 0x000fc800078ec0ff */
[----:B------:R-:W-:-:S04]  /*32110*/  @P3 LOP3.LUT R7, R7, 0x200000, RZ, 0xfc, !PT ;  /* 0x0020000007073812 */ /* 0x000fc800078efcff */
[----:B------:R-:W-:-:S04]  /*32120*/  LOP3.LUT R7, R7, 0xffefffff, RZ, 0xc0, !PT ;  /* 0xffefffff07077812 */ /* 0x000fc800078ec0ff */
[----:B------:R-:W-:Y:S02]  /*32130*/  @P0 LOP3.LUT R7, R7, 0x100000, RZ, 0xfc, !PT ;  /* 0x0010000007070812 */ /* 0x000fe400078efcff */
[----:B------:R-:W-:Y:S01]  /*32140*/  ISETP.GE.AND P0, PT, R217, UR14, PT ;  /* 0x0000000ed9007c0c */ /* 0x000fe2000bf06270 */
[----:B------:R-:W-:-:S03]  /*32150*/  ULDC UR14, c[0x0][0x228] ;  /* 0x00008a00000e7ab9 */ /* 0x000fc60000000800 */
[----:B------:R-:W-:Y:S01]  /*32160*/  ISETP.LT.AND P0, PT, R216, UR13, !P0 ;  /* 0x0000000dd8007c0c */ /* 0x000fe2000c701270 */
[----:B------:R-:W-:Y:S01]  /*32170*/  ULDC UR13, c[0x0][0x228] ;  /* 0x00008a00000d7ab9 */ /* 0x000fe20000000800 */
[----:B------:R-:W-:Y:S01]  /*32180*/  ISETP.LT.AND P3, PT, R220, UR4, !P1 ;  /* 0x00000004dc007c0c */ /* 0x000fe2000cf61270 */
[----:B------:R-:W-:Y:S01]  /*32190*/  ULDC UR4, c[0x0][0x22c] ;  /* 0x00008b0000047ab9 */ /* 0x000fe20000000800 */
[----:B------:R-:W-:Y:S02]  /*321a0*/  LOP3.LUT R7, R7, 0xfff7ffff, RZ, 0xc0, !PT ;  /* 0xfff7ffff07077812 */ /* 0x000fe400078ec0ff */
[----:B------:R-:W-:Y:S01]  /*321b0*/  ISETP.LT.AND P4, PT, R219, UR6, !P1 ;  /* 0x00000006db007c0c */ /* 0x000fe2000cf81270 */
[----:B------:R-:W-:-:S06]  /*321c0*/  ULDC UR6, c[0x0][0x228] ;  /* 0x00008a0000067ab9 */ /* 0x000fcc0000000800 */
[----:B------:R-:W-:-:S04]  /*321d0*/  @P0 LOP3.LUT R7, R7, 0x80000, RZ, 0xfc, !PT ;  /* 0x0008000007070812 */ /* 0x000fc800078efcff */
[----:B------:R-:W-:-:S04]  /*321e0*/  LOP3.LUT R7, R7, 0xfffdffff, RZ, 0xc0, !PT ;  /* 0xfffdffff07077812 */ /* 0x000fc800078ec0ff */
[----:B------:R-:W-:Y:S02]  /*321f0*/  @P3 LOP3.LUT R7, R7, 0x20000, RZ, 0xfc, !PT ;  /* 0x0002000007073812 */ /* 0x000fe400078efcff */
[----:B------:R-:W-:Y:S01]  /*32200*/  ISETP.LT.AND P0, PT, R217, UR8, !P1 ;  /* 0x00000008d9007c0c */ /* 0x000fe2000cf01270 */
[----:B------:R-:W-:Y:S01]  /*32210*/  ULDC UR8, c[0x0][0x228] ;  /* 0x00008a0000087ab9 */ /* 0x000fe20000000800 */
        /* <DEDUP_REMOVED lines=20> */
[----:B------:R-:W-:Y:S02]  /*32360*/  LOP3.LUT R7, R7, 0xffff7fff, RZ, 0xc0, !PT ;  /* 0xffff7fff07077812 */ /* 0x000fe400078ec0ff */
[----:B------:R-:W-:Y:S01]  /*32370*/  ISETP.GE.AND P0, PT, R216, UR15, PT ;  /* 0x0000000fd8007c0c */ /* 0x000fe2000bf06270 */
[----:B------:R-:W-:Y:S01]  /*32380*/  ULDC UR15, c[0x0][0x228] ;  /* 0x00008a00000f7ab9 */ /* 0x000fe20000000800 */
        /* <DEDUP_REMOVED lines=12> */
[----:B------:R-:W-:-:S04]  /*32450*/  @P1 LOP3.LUT R7, R7, 0x800, RZ, 0xfc, !PT ;  /* 0x0000080007071812 */ /* 0x000fc800078efcff */
[----:B------:R-:W-:-:S04]  /*32460*/  LOP3.LUT R7, R7, 0xfffffeff, RZ, 0xc0, !PT ;  /* 0xfffffeff07077812 */ /* 0x000fc800078ec0ff */
[----:B------:R-:W-:Y:S02]  /*32470*/  @P0 LOP3.LUT R7, R7, 0x100, RZ, 0xfc, !PT ;  /* 0x0000010007070812 */ /* 0x000fe400078efcff */
[----:B------:R-:W-:Y:S01]  /*32480*/  ISETP.GE.AND P0, PT, R69, UR4, PT ;  /* 0x0000000445007c0c */ /* 0x000fe2000bf06270 */
[----:B------:R-:W-:Y:S01]  /*32490*/  VIADD R69, R216, 0x4 ;  /* 0x00000004d8457836 */ /* 0x000fe20000000000 */
[----:B------:R-:W-:-:S11]  /*324a0*/  ULDC UR4, c[0x0][0x22c] ;  /* 0x00008b0000047ab9 */ /* 0x000fd60000000800 */
[----:B------:R-:W-:Y:S02]  /*324b0*/  @P0 LOP3.LUT R3, R3, 0x200000, RZ, 0xfc, !PT ;  /* 0x0020000003030812 */ /* 0x000fe400078efcff */
[----:B------:R-:W-:Y:S01]  /*324c0*/  ISETP.GE.AND P0, PT, R69, UR4, PT ;  /* 0x0000000445007c0c */ /* 0x000fe2000bf06270 */
[----:B------:R-:W-:Y:S01]  /*324d0*/  VIADD R69, R216, 0x5 ;  /* 0x00000005d8457836 */ /* 0x000fe20000000000 */
[----:B------:R-:W-:Y:S01]  /*324e0*/  LOP3.LUT R3, R3, 0xffefffff, RZ, 0xc0, !PT ;  /* 0xffefffff03037812 */ /* 0x000fe200078ec0ff */
[----:B------:R-:W-:-:S10]  /*324f0*/  ULDC UR4, c[0x0][0x22c] ;  /* 0x00008b0000047ab9 */ /* 0x000fd40000000800 */
        /* <DEDUP_REMOVED lines=421> */
[----:B------:R-:W-:-:S04]  /*33f50*/  ULDC UR4, c[0x0][0x22c] ;  /* 0x00008b0000047ab9 */ /* 0x000fc80000000800 */
        /* <DEDUP_REMOVED lines=17> */
[----:B------:R-:W-:Y:S01]  /*34070*/  ULDC UR4, c[0x0][0x22c] ;  /* 0x00008b0000047ab9 */ /* 0x000fe20000000800 */
[----:B------:R-:W-:-:S03]  /*34080*/  @P0 LOP3.LUT R68, R68, 0x2000, RZ, 0xfc, !PT ;  /* 0x0000200044440812 */ /* 0x000fc600078efcff */
        /* <DEDUP_REMOVED lines=82> */
[----:B------:R-:W-:Y:S01]  /*345b0*/  ULDC UR4, c[0x0][0x22c] ;  /* 0x00008b0000047ab9 */ /* 0x000fe20000000800 */
[----:B------:R-:W-:-:S09]  /*345c0*/  LOP3.LUT R68, R68, 0xffffefff, RZ, 0xc0, !PT ;  /* 0xffffefff44447812 */ /* 0x000fd200078ec0ff */
[----:B------:R-:W-:Y:S02]  /*345d0*/  @P0 LOP3.LUT R6, R6, 0x40, RZ, 0xfc, !PT ;  /* 0x0000004006060812 */ /* 0x000fe400078efcff */
[----:B------:R-:W-:Y:S01]  /*345e0*/  ISETP.GE.AND P0, PT, R69, UR4, PT ;  /* 0x0000000445007c0c */ /* 0x000fe2000bf06270 */
[----:B------:R-:W-:Y:S01]  /*345f0*/  VIADD R69, R216, 0x72 ;  /* 0x00000072d8457836 */ /* 0x000fe20000000000 */
[----:B------:R-:W-:Y:S01]  /*34600*/  LOP3.LUT R6, R6, 0xffffff7f, RZ, 0xc0, !PT ;  /* 0xffffff7f06067812 */ /* 0x000fe200078ec0ff */
[----:B------:R-:W-:Y:S01]  /*34610*/  ULDC UR4, c[0x0][0x22c] ;  /* 0x00008b0000047ab9 */ /* 0x000fe20000000800 */
[----:B------:R-:W-:-:S04]  /*34620*/  @P1 LOP3.LUT R68, R68, 0x1000, RZ, 0xfc, !PT ;  /* 0x0000100044441812 */ /* 0x000fc800078efcff */
[----:B------:R-:W-:-:S05]  /*34630*/  LOP3.LUT R68, R68, 0xffffbfff, RZ, 0xc0, !PT ;  /* 0xffffbfff44447812 */ /* 0x000fca00078ec0ff */
[----:B------:R-:W-:Y:S02]  /*34640*/  @P0 LOP3.LUT R6, R6, 0x80, RZ, 0xfc, !PT ;  /* 0x0000008006060812 */ /* 0x000fe400078efcff */
[----:B------:R-:W-:Y:S02]  /*34650*/  ISETP.GE.AND P0, PT, R69, UR4, PT ;  /* 0x0000000445007c0c */ /* 0x000fe4000bf06270 */
[----:B------:R-:W-:Y:S01]  /*34660*/  @P2 LOP3.LUT R68, R68, 0x4000, RZ, 0xfc, !PT ;  /* 0x0000400044442812 */ /* 0x000fe200078efcff */
[----:B------:R-:W-:Y:S01]  /*34670*/  VIADD R69, R216, 0x73 ;  /* 0x00000073d8457836 */ /* 0x000fe20000000000 */
[----:B------:R-:W-:Y:S01]  /*34680*/  LOP3.LUT R6, R6, 0xfffffeff, RZ, 0xc0, !PT ;  /* 0xfffffeff06067812 */ /* 0x000fe200078ec0ff */
[----:B------:R-:W-:Y:S01]  /*34690*/  ULDC UR4, c[0x0][0x22c] ;  /* 0x00008b0000047ab9 */ /* 0x000fe20000000800 */
[----:B------:R-:W-:-:S04]  /*346a0*/  LOP3.LUT R68, R68, 0xffff7fff, RZ, 0xc0, !PT ;  /* 0xffff7fff44447812 */ /* 0x000fc800078ec0ff */
[----:B------:R-:W-:-:S03]  /*346b0*/  @P3 LOP3.LUT R68, R68, 0x8000, RZ, 0xfc, !PT ;  /* 0x0000800044443812 */ /* 0x000fc600078efcff */
[----:B------:R-:W-:Y:S02]  /*346c0*/  @P0 LOP3.LUT R6, R6, 0x100, RZ, 0xfc, !PT ;  /* 0x0000010006060812 */ /* 0x000fe400078efcff */
[----:B------:R-:W-:Y:S01]  /*346d0*/  ISETP.GE.AND P0, PT, R69, UR4, PT ;  /* 0x0000000445007c0c */ /* 0x000fe2000bf06270 */
[----:B------:R-:W-:Y:S01]  /*346e0*/  VIADD R216, R216, 0x74 ;  /* 0x00000074d8d87836 */ /* 0x000fe20000000000 */
[----:B------:R-:W-:Y:S01]  /*346f0*/  LOP3.LUT R68, R68, 0xfffeffff, RZ, 0xc0, !PT ;  /* 0xfffeffff44447812 */ /* 0x000fe200078ec0ff */
[----:B------:R-:W-:Y:S01]  /*34700*/  ULDC UR4, c[0x0][0x22c] ;  /* 0x00008b0000047ab9 */ /* 0x000fe20000000800 */
[----:B------:R-:W-:Y:S02]  /*34710*/  LOP3.LUT R6, R6, 0xfffffdff, RZ, 0xc0, !PT ;  /* 0xfffffdff06067812 */ /* 0x000fe400078ec0ff */
[----:B------:R-:W-:Y:S02]  /*34720*/  @P4 LOP3.LUT R68, R68, 0x10000, RZ, 0xfc, !PT ;  /* 0x0001000044444812 */ /* 0x000fe400078efcff */
[----:B------:R-:W-:Y:S01]  /*34730*/  ISETP.GE.AND P4, PT, R216, UR4, PT ;  /* 0x00000004d8007c0c */ /* 0x000fe2000bf86270 */
[----:B------:R-:W-:-:S04]  /*34740*/  ULDC UR4, c[0x0][0x228] ;  /* 0x00008a0000047ab9 */ /* 0x000fc80000000800 */
[----:B------:R-:W-:Y:S02]  /*34750*/  @P0 LOP3.LUT R6, R6, 0x200, RZ, 0xfc, !PT ;  /* 0x0000020006060812 */ /* 0x000fe400078efcff */
[----:B------:R-:W-:Y:S02]  /*34760*/  LOP3.LUT R68, R68, 0xfffdffff, RZ, 0xc0, !PT ;  /* 0xfffdffff44447812 */ /* 0x000fe400078ec0ff */
[----:B------:R-:W-:Y:S02]  /*34770*/  LOP3.LUT R6, R6, 0xfffffbff, RZ, 0xc0, !PT ;  /* 0xfffffbff06067812 */ /* 0x000fe400078ec0ff */
[----:B------:R-:W-:Y:S02]  /*34780*/  LOP3.LUT P3, RZ, R3, 0x200000, RZ, 0xc0, !PT ;  /* 0x0020000003ff7812 */ /* 0x000fe4000786c0ff */
[----:B------:R-:W-:Y:S02]  /*34790*/  @P5 LOP3.LUT R68, R68, 0x20000, RZ, 0xfc, !PT ;  /* 0x0002000044445812 */ /* 0x000fe400078efcff */
[----:B------:R-:W-:-:S02]  /*347a0*/  @P4 LOP3.LUT R6, R6, 0x400, RZ, 0xfc, !PT ;  /* 0x0000040006064812 */ /* 0x000fc400078efcff */
[----:B------:R-:W-:Y:S01]  /*347b0*/  ISETP.LT.AND P4, PT, R217, UR12, !P3 ;  /* 0x0000000cd9007c0c */ /* 0x000fe2000df81270 */
[----:B------:R-:W-:Y:S01]  /*347c0*/  ULDC UR12, c[0x0][0x228] ;  /* 0x00008a00000c7ab9 */ /* 0x000fe20000000800 */
[----:B------:R-:W-:Y:S02]  /*347d0*/  LOP3.LUT R68, R68, 0xfffbffff, RZ, 0xc0, !PT ;  /* 0xfffbffff44447812 */ /* 0x000fe400078ec0ff */
[----:B------:R-:W-:Y:S02]  /*347e0*/  LOP3.LUT R7, R7, 0xffffff7f, RZ, 0xc0, !PT ;  /* 0xffffff7f07077812 */ /* 0x000fe400078ec0ff */
[----:B------:R-:W-:Y:S02]  /*347f0*/  @P6 LOP3.LUT R68, R68, 0x40000, RZ, 0xfc, !PT ;  /* 0x0004000044446812 */ /* 0x000fe400078efcff */
[----:B------:R-:W-:Y:S01]  /*34800*/  ISETP.LT.AND P6, PT, R220, UR4, !P3 ;  /* 0x00000004dc007c0c */ /* 0x000fe2000dfc1270 */
[----:B------:R-:W-:Y:S01]  /*34810*/  ULDC UR4, c[0x0][0x228] ;  /* 0x00008a0000047ab9 */ /* 0x000fe20000000800 */
[----:B------:R-:W-:Y:S01]  /*34820*/  ISETP.LT.AND P5, PT, R219, UR5, !P3 ;  /* 0x00000005db007c0c */ /* 0x000fe2000dfa1270 */
[----:B------:R-:W-:-:S02]  /*34830*/  ULDC UR5, c[0x0][0x228] ;  /* 0x00008a0000057ab9 */ /* 0x000fc40000000800 */
[----:B------:R-:W-:-:S04]  /*34840*/  @P4 LOP3.LUT R7, R7, 0x80, RZ, 0xfc, !PT ;  /* 0x0000008007074812 */ /* 0x000fc800078efcff */
[----:B------:R-:W-:-:S04]  /*34850*/  LOP3.LUT R7, R7, 0xffffffbf, RZ, 0xc0, !PT ;  /* 0xffffffbf07077812 */ /* 0x000fc800078ec0ff */
[----:B------:R-:W-:Y:S02]  /*34860*/  @P6 LOP3.LUT R7, R7, 0x40, RZ, 0xfc, !PT ;  /* 0x0000004007076812 */ /* 0x000fe400078efcff */
[----:B------:R-:W-:Y:S01]  /*34870*/  ISETP.LT.AND P4, PT, R218, UR6, !P3 ;  /* 0x00000006da007c0c */ /* 0x000fe2000df81270 */
[----:B------:R-:W-:Y:S01]  /*34880*/  ULDC UR6, c[0x0][0x228] ;  /* 0x00008a0000067ab9 */ /* 0x000fe20000000800 */
[----:B------:R-:W-:-:S04]  /*34890*/  LOP3.LUT R7, R7, 0xffffffdf, RZ, 0xc0, !PT ;  /* 0xffffffdf07077812 */ /* 0x000fc800078ec0ff */
[----:B------:R-:W-:Y:S02]  /*348a0*/  @P5 LOP3.LUT R7, R7, 0x20, RZ, 0xfc, !PT ;  /* 0x0000002007075812 */ /* 0x000fe400078efcff */
[----:B------:R-:W-:Y:S02]  /*348b0*/  LOP3.LUT P2, RZ, R3, 0x100000, RZ, 0xc0, !PT ;  /* 0x0010000003ff7812 */ /* 0x000fe4000784c0ff */
[----:B------:R-:W-:-:S04]  /*348c0*/  LOP3.LUT R7, R7, 0xffffffef, RZ, 0xc0, !PT ;  /* 0xffffffef07077812 */ /* 0x000fc800078ec0ff */
[----:B------:R-:W-:Y:S02]  /*348d0*/  @P4 LOP3.LUT R7, R7, 0x10, RZ, 0xfc, !PT ;  /* 0x0000001007074812 */ /* 0x000fe400078efcff */
        /* <DEDUP_REMOVED lines=21> */
[----:B------:R-:W-:Y:S01]  /*34a30*/  ISETP.LT.AND P5, PT, R219, UR6, !P1 ;  /* 0x00000006db007c0c */ /* 0x000fe2000cfa1270 */
[----:B------:R-:W-:-:S08]  /*34a40*/  ULDC UR6, c[0x0][0x228] ;  /* 0x00008a0000067ab9 */ /* 0x000fd00000000800 */
        /* <DEDUP_REMOVED lines=519> */
[----:B------:R-:W-:Y:S02]  /*36ac0*/  LOP3.LUT R18, R18, 0xfffffff7, RZ, 0xc0, !PT ;  /* 0xfffffff712127812 */ /* 0x000fe400078ec0ff */
[----:B------:R-:W-:Y:S01]  /*36ad0*/  ISETP.LT.AND P6, PT, R219, UR5, !P2 ;  /* 0x00000005db007c0c */ /* 0x000fe2000d7c1270 */
[----:B------:R-:W-:Y:S01]  /*36ae0*/  ULDC UR5, c[0x0][0x228] ;  /* 0x00008a0000057ab9 */ /* 0x000fe20000000800 */
[----:B------:R-:W-:Y:S01]  /*36af0*/  ISETP.LT.AND P5, PT, R220, UR6, !P2 ;  /* 0x00000006dc007c0c */ /* 0x000fe2000d7a1270 */
[----:B------:R-:W-:-:S06]  /*36b00*/  ULDC UR6, c[0x0][0x228] ;  /* 0x00008a0000067ab9 */ /* 0x000fcc0000000800 */
[----:B------:R-:W-:Y:S02]  /*36b10*/  @P4 LOP3.LUT R18, R18, 0x8, RZ, 0xfc, !PT ;  /* 0x0000000812124812 */ /* 0x000fe400078efcff */
[----:B------:R-:W-:Y:S01]  /*36b20*/  ISETP.LT.AND P4, PT, R217, UR7, !P2 ;  /* 0x00000007d9007c0c */ /* 0x000fe2000d781270 */
[----:B------:R-:W-:Y:S01]  /*36b30*/  ULDC UR7, c[0x0][0x228] ;  /* 0x00008a0000077ab9 */ /* 0x000fe20000000800 */
[----:B------:R-:W-:Y:S02]  /*36b40*/  LOP3.LUT R18, R18, 0xfffffffb, RZ, 0xc0, !PT ;  /* 0xfffffffb12127812 */ /* 0x000fe400078ec0ff */
[----:B------:R-:W-:Y:S02]  /*36b50*/  LOP3.LUT P1, RZ, R0, 0x200000, RZ, 0xc0, !PT ;  /* 0x0020000000ff7812 */ /* 0x000fe4000782c0ff */
[----:B------:R-:W-:Y:S02]  /*36b60*/  @P6 LOP3.LUT R18, R18, 0x4, RZ, 0xfc, !PT ;  /* 0x0000000412126812 */ /* 0x000fe400078efcff */
[----:B------:R-:W-:Y:S01]  /*36b70*/  ISETP.LT.AND P6, PT, R220, UR5, !P1 ;  /* 0x00000005dc007c0c */ /* 0x000fe2000cfc1270 */
[----:B------:R-:W-:Y:S01]  /*36b80*/  ULDC UR5, c[0x0][0x228] ;  /* 0x00008a0000057ab9 */ /* 0x000fe20000000800 */
[----:B------:R-:W-:-:S03]  /*36b90*/  LOP3.LUT R18, R18, 0xfffffffd, RZ, 0xc0, !PT ;  /* 0xfffffffd12127812 */ /* 0x000fc600078ec0ff */
[----:B------:R-:W-:Y:S02]  /*36ba0*/  @P4 LOP3.LUT R17, R17, 0x20000000, RZ, 0xfc, !PT ;  /* 0x2000000011114812 */ /* 0x000fe400078efcff */
[----:B------:R-:W-:Y:S01]  /*36bb0*/  ISETP.LT.AND P4, PT, R217, UR4, !P1 ;  /* 0x00000004d9007c0c */ /* 0x000fe2000cf81270 */
[----:B------:R-:W-:Y:S01]  /*36bc0*/  ULDC UR4, c[0x0][0x228] ;  /* 0x00008a0000047ab9 */ /* 0x000fe20000000800 */
[----:B------:R-:W-:Y:S02]  /*36bd0*/  @P5 LOP3.LUT R18, R18, 0x2, RZ, 0xfc, !PT ;  /* 0x0000000212125812 */ /* 0x000fe400078efcff */
[----:B------:R-:W-:Y:S01]  /*36be0*/  ISETP.LT.AND P5, PT, R219, UR6, !P1 ;  /* 0x00000006db007c0c */ /* 0x000fe2000cfa1270 */
[----:B------:R-:W-:Y:S01]  /*36bf0*/  ULDC UR6, c[0x0][0x228] ;  /* 0x00008a0000067ab9 */ /* 0x000fe20000000800 */
[----:B------:R-:W-:Y:S02]  /*36c00*/  LOP3.LUT R17, R17, 0x7fffffff, RZ, 0xc0, !PT ;  /* 0x7fffffff11117812 */ /* 0x000fe400078ec0ff */
[----:B------:R-:W-:-:S02]  /*36c10*/  LOP3.LUT R18, R18, 0xfffffffe, RZ, 0xc0, !PT ;  /* 0xfffffffe12127812 */ /* 0x000fc400078ec0ff */
[----:B------:R-:W-:-:S03]  /*36c20*/  @P6 LOP3.LUT R17, R17, 0x80000000, RZ, 0xfc, !PT ;  /* 0x8000000011116812 */ /* 0x000fc600078efcff */
        /* <DEDUP_REMOVED lines=516> */
[----:B------:R-:W-:-:S04]  /*38c70*/  @P4 LOP3.LUT R14, R14, 0x10, RZ, 0xfc, !PT ;  /* 0x000000100e0e4812 */ /* 0x000fc800078efcff */
[----:B------:R-:W-:Y:S02]  /*38c80*/  LOP3.LUT R14, R14, 0xfffffff7, RZ, 0xc0, !PT ;  /* 0xfffffff70e0e7812 */ /* 0x000fe400078ec0ff */
[----:B------:R-:W-:Y:S01]  /*38c90*/  ISETP.LT.AND P5, PT, R220, UR5, !P3 ;  /* 0x00000005dc007c0c */ /* 0x000fe2000dfa1270 */
[----:B------:R-:W-:Y:S01]  /*38ca0*/  ULDC UR5, c[0x0][0x228] ;  /* 0x00008a0000057ab9 */ /* 0x000fe20000000800 */
[----:B------:R-:W-:Y:S02]  /*38cb0*/  @P6 LOP3.LUT R14, R14, 0x8, RZ, 0xfc, !PT ;  /* 0x000000080e0e6812 */ /* 0x000fe400078efcff */
[----:B------:R-:W-:Y:S02]  /*38cc0*/  LOP3.LUT P6, RZ, R5, 0x40, RZ, 0xc0, !PT ;  /* 0x0000004005ff7812 */ /* 0x000fe400078cc0ff */
[----:B------:R-:W-:Y:S01]  /*38cd0*/  ISETP.LT.AND P4, PT, R219, UR6, !P3 ;  /* 0x00000006db007c0c */ /* 0x000fe2000df81270 */
[----:B------:R-:W-:Y:S01]  /*38ce0*/  ULDC UR6, c[0x0][0x228] ;  /* 0x00008a0000067ab9 */ /* 0x000fe20000000800 */
[----:B------:R-:W-:-:S02]  /*38cf0*/  LOP3.LUT R14, R14, 0xfffffffb, RZ, 0xc0, !PT ;  /* 0xfffffffb0e0e7812 */ /* 0x000fc400078ec0ff */
[----:B------:R-:W-:Y:S02]  /*38d00*/  LOP3.LUT R68, R68, 0xfff7ffff, RZ, 0xc0, !PT ;  /* 0xfff7ffff44447812 */ /* 0x000fe400078ec0ff */
[----:B------:R-:W-:Y:S02]  /*38d10*/  LOP3.LUT P2, RZ, R5, 0x80000, RZ, 0xc0, !PT ;  /* 0x0008000005ff7812 */ /* 0x000fe4000784c0ff */
[----:B------:R-:W-:Y:S02]  /*38d20*/  @P5 LOP3.LUT R14, R14, 0x4, RZ, 0xfc, !PT ;  /* 0x000000040e0e5812 */ /* 0x000fe400078efcff */
[----:B------:R-:W-:Y:S01]  /*38d30*/  ISETP.LT.AND P5, PT, R217, UR4, !P2 ;  /* 0x00000004d9007c0c */ /* 0x000fe2000d7a1270 */
[----:B------:R-:W-:Y:S01]  /*38d40*/  ULDC UR4, c[0x0][0x228] ;  /* 0x00008a0000047ab9 */ /* 0x000fe20000000800 */
[----:B------:R-:W-:Y:S02]  /*38d50*/  @P6 LOP3.LUT R68, R68, 0x80000, RZ, 0xfc, !PT ;  /* 0x0008000044446812 */ /* 0x000fe400078efcff */
[----:B------:R-:W-:-:S02]  /*38d60*/  LOP3.LUT P6, RZ, R5, 0x80, RZ, 0xc0, !PT ;  /* 0x0000008005ff7812 */ /* 0x000fc400078cc0ff */
[----:B------:R-:W-:Y:S01]  /*38d70*/  ISETP.LT.AND P3, PT, R218, UR7, !P3 ;  /* 0x00000007da007c0c */ /* 0x000fe2000df61270 */
[----:B------:R-:W-:Y:S01]  /*38d80*/  ULDC UR7, c[0x0][0x228] ;  /* 0x00008a0000077ab9 */ /* 0x000fe20000000800 */
[----:B------:R-:W-:Y:S02]  /*38d90*/  LOP3.LUT R14, R14, 0xfffffffd, RZ, 0xc0, !PT ;  /* 0xfffffffd0e0e7812 */ /* 0x000fe400078ec0ff */
[----:B------:R-:W-:Y:S02]  /*38da0*/  LOP3.LUT R68, R68, 0xffefffff, RZ, 0xc0, !PT ;  /* 0xffefffff44447812 */ /* 0x000fe400078ec0ff */
[----:B------:R-:W-:Y:S02]  /*38db0*/  @P4 LOP3.LUT R14, R14, 0x2, RZ, 0xfc, !PT ;  /* 0x000000020e0e4812 */ /* 0x000fe400078efcff */
[----:B------:R-:W-:Y:S01]  /*38dc0*/  ISETP.LT.AND P4, PT, R220, UR5, !P2 ;  /* 0x00000005dc007c0c */ /* 0x000fe2000d781270 */
[----:B------:R-:W-:Y:S01]  /*38dd0*/  ULDC UR5, c[0x0][0x228] ;  /* 0x00008a0000057ab9 */ /* 0x000fe20000000800 */
[----:B------:R-:W-:-:S02]  /*38de0*/  LOP3.LUT R14, R14, 0xfffffffe, RZ, 0xc0, !PT ;  /* 0xfffffffe0e0e7812 */ /* 0x000fc400078ec0ff */
[----:B------:R-:W-:Y:S02]  /*38df0*/  @P5 LOP3.LUT R13, R13, 0x80000000, RZ, 0xfc, !PT ;  /* 0x800000000d0d5812 */ /* 0x000fe400078efcff */
[----:B------:R-:W-:Y:S02]  /*38e00*/  @P6 LOP3.LUT R68, R68, 0x100000, RZ, 0xfc, !PT ;  /* 0x0010000044446812 */ /* 0x000fe400078efcff */
[----:B------:R-:W-:Y:S02]  /*38e10*/  LOP3.LUT P6, RZ, R5, 0x100, RZ, 0xc0, !PT ;  /* 0x0000010005ff7812 */ /* 0x000fe400078cc0ff */
[----:B------:R-:W-:Y:S02]  /*38e20*/  @P3 LOP3.LUT R14, R14, 0x1, RZ, 0xfc, !PT ;  /* 0x000000010e0e3812 */ /* 0x000fe400078efcff */
[----:B------:R-:W-:Y:S01]  /*38e30*/  ISETP.LT.AND P3, PT, R219, UR6, !P2 ;  /* 0x00000006db007c0c */ /* 0x000fe2000d761270 */
[----:B------:R-:W-:Y:S01]  /*38e40*/  ULDC UR6, c[0x0][0x228] ;  /* 0x00008a0000067ab9 */ /* 0x000fe20000000800 */
[----:B------:R-:W-:-:S02]  /*38e50*/  LOP3.LUT R13, R13, 0xbfffffff, RZ, 0xc0, !PT ;  /* 0xbfffffff0d0d7812 */ /* 0x000fc400078ec0ff */
[----:B------:R-:W-:Y:S02]  /*38e60*/  LOP3.LUT R68, R68, 0xffdfffff, RZ, 0xc0, !PT ;  /* 0xffdfffff44447812 */ /* 0x000fe400078ec0ff */
[----:B------:R-:W-:Y:S02]  /*38e70*/  @P4 LOP3.LUT R13, R13, 0x40000000, RZ, 0xfc, !PT ;  /* 0x400000000d0d4812 */ /* 0x000fe400078efcff */
[----:B------:R-:W-:Y:S01]  /*38e80*/  ISETP.LT.AND P2, PT, R218, UR7, !P2 ;  /* 0x00000007da007c0c */ /* 0x000fe2000d741270 */
[----:B------:R-:W-:Y:S01]  /*38e90*/  ULDC UR7, c[0x0][0x228] ;  /* 0x00008a0000077ab9 */ /* 0x000fe20000000800 */
[----:B------:R-:W-:Y:S02]  /*38ea0*/  LOP3.LUT R13, R13, 0xdfffffff, RZ, 0xc0, !PT ;  /* 0xdfffffff0d0d7812 */ /* 0x000fe400078ec0ff */
[----:B------:R-:W-:Y:S02]  /*38eb0*/  @P6 LOP3.LUT R68, R68, 0x200000, RZ, 0xfc, !PT ;  /* 0x0020000044446812 */ /* 0x000fe400078efcff */
[----:B------:R-:W-:-:S02]  /*38ec0*/  LOP3.LUT P1, RZ, R5, 0x40000, RZ, 0xc0, !PT ;  /* 0x0004000005ff7812 */ /* 0x000fc4000782c0ff */
[----:B------:R-:W-:Y:S02]  /*38ed0*/  LOP3.LUT P6, RZ, R5, 0x200, RZ, 0xc0, !PT ;  /* 0x0000020005ff7812 */ /* 0x000fe400078cc0ff */
[----:B------:R-:W-:Y:S02]  /*38ee0*/  @P3 LOP3.LUT R13, R13, 0x20000000, RZ, 0xfc, !PT ;  /* 0x200000000d0d3812 */ /* 0x000fe400078efcff */
[----:B------:R-:W-:Y:S01]  /*38ef0*/  ISETP.LT.AND P4, PT, R217, UR4, !P1 ;  /* 0x00000004d9007c0c */ /* 0x000fe2000cf81270 */
[----:B------:R-:W-:Y:S01]  /*38f00*/  ULDC UR4, c[0x0][0x228] ;  /* 0x00008a0000047ab9 */ /* 0x000fe20000000800 */
[----:B------:R-:W-:Y:S02]  /*38f10*/  LOP3.LUT R13, R13, 0xefffffff, RZ, 0xc0, !PT ;  /* 0xefffffff0d0d7812 */ /* 0x000fe400078ec0ff */
[----:B------:R-:W-:Y:S02]  /*38f20*/  LOP3.LUT R68, R68, 0xffbfffff, RZ, 0xc0, !PT ;  /* 0xffbfffff44447812 */ /* 0x000fe400078ec0ff */
[----:B------:R-:W-:-:S02]  /*38f30*/  @P2 LOP3.LUT R13, R13, 0x10000000, RZ, 0xfc, !PT ;  /* 0x100000000d0d2812 */ /* 0x000fc400078efcff */
[----:B------:R-:W-:Y:S01]  /*38f40*/  ISETP.LT.AND P3, PT, R220, UR5, !P1 ;  /* 0x00000005dc007c0c */ /* 0x000fe2000cf61270 */
[----:B------:R-:W-:Y:S01]  /*38f50*/  ULDC UR5, c[0x0][0x228] ;  /* 0x00008a0000057ab9 */ /* 0x000fe20000000800 */
[----:B------:R-:W-:Y:S02]  /*38f60*/  LOP3.LUT R13, R13, 0xf7ffffff, RZ, 0xc0, !PT ;  /* 0xf7ffffff0d0d7812 */ /* 0x000fe400078ec0ff */
        /* <DEDUP_REMOVED lines=10> */
[----:B------:R-:W-:Y:S02]  /*39010*/  @P6 LOP3.LUT R68, R68, 0x800000, RZ, 0xfc, !PT ;  /* 0x0080000044446812 */ /* 0x000fe400078efcff */
[----:B------:R-:W-:Y:S02]  /*39020*/  LOP3.LUT P6, RZ, R5, 0x800, RZ, 0xc0, !PT ;  /* 0x0000080005ff7812 */ /* 0x000fe400078cc0ff */
[----:B------:R-:W-:-:S04]  /*39030*/  LOP3.LUT R13, R13, 0xfdffffff, RZ, 0xc0, !PT ;  /* 0xfdffffff0d0d7812 */ /* 0x000fc800078ec0ff */
        /* <DEDUP_REMOVED lines=8> */
[----:B------:R-:W-:Y:S02]  /*390c0*/  LOP3.LUT P6, RZ, R5, 0x1000, RZ, 0xc0, !PT ;  /* 0x0000100005ff7812 */ /* 0x000fe400078cc0ff */
[----:B------:R-:W-:Y:S01]  /*390d0*/  ISETP.LT.AND P3, PT, R220, UR5, !P0 ;  /* 0x00000005dc007c0c */ /* 0x000fe2000c761270 */
[----:B------:R-:W-:Y:S01]  /*390e0*/  ULDC UR5, c[0x0][0x228] ;  /* 0x00008a0000057ab9 */ /* 0x000fe20000000800 */
[----:B------:R-:W-:Y:S02]  /*390f0*/  LOP3.LUT R13, R13, 0xff7fffff, RZ, 0xc0, !PT ;  /* 0xff7fffff0d0d7812 */ /* 0x000fe400078ec0ff */
[----:B------:R-:W-:Y:S02]  /*39100*/  LOP3.LUT R68, R68, 0xfdffffff, RZ, 0xc0, !PT ;  /* 0xfdffffff44447812 */ /* 0x000fe400078ec0ff */
[----:B------:R-:W-:Y:S01]  /*39110*/  ISETP.LT.AND P2, PT, R219, UR6, !P0 ;  /* 0x00000006db007c0c */ /* 0x000fe2000c741270 */
[----:B------:R-:W-:-:S02]  /*39120*/  ULDC UR6, c[0x0][0x228] ;  /* 0x00008a0000067ab9 */ /* 0x000fc40000000800 */
[----:B------:R-:W-:Y:S02]  /*39130*/  @P1 LOP3.LUT R13, R13, 0x800000, RZ, 0xfc, !PT ;  /* 0x008000000d0d1812 */ /* 0x000fe400078efcff */
[----:B------:R-:W-:Y:S02]  /*39140*/  @P6 LOP3.LUT R68, R68, 0x2000000, RZ, 0xfc, !PT ;  /* 0x0200000044446812 */ /* 0x000fe400078efcff */
[----:B------:R-:W-:Y:S02]  /*39150*/  LOP3.LUT P6, RZ, R5, 0x2000, RZ, 0xc0, !PT ;  /* 0x0000200005ff7812 */ /* 0x000fe400078cc0ff */
[----:B------:R-:W-:Y:S02]  /*39160*/  LOP3.LUT R13, R13, 0xffbfffff, RZ, 0xc0, !PT ;  /* 0xffbfffff0d0d7812 */ /* 0x000fe400078ec0ff */
[----:B------:R-:W-:Y:S02]  /*39170*/  LOP3.LUT R68, R68, 0xfbffffff, RZ, 0xc0, !PT ;  /* 0xfbffffff44447812 */ /* 0x000fe400078ec0ff */
[----:B------:R-:W-:-:S02]  /*39180*/  @P3 LOP3.LUT R13, R13, 0x400000, RZ, 0xfc, !PT ;  /* 0x004000000d0d3812 */ /* 0x000fc400078efcff */
[----:B------:R-:W-:Y:S01]  /*39190*/  ISETP.LT.AND P1, PT, R218, UR7, !P0 ;  /* 0x00000007da007c0c */ /* 0x000fe2000c721270 */
[----:B------:R-:W-:Y:S01]  /*391a0*/  ULDC UR7, c[0x0][0x228] ;  /* 0x00008a0000077ab9 */ /* 0x000fe20000000800 */
[----:B------:R-:W-:-:S03]  /*391b0*/  LOP3.LUT R13, R13, 0xffdfffff, RZ, 0xc0, !PT ;  /* 0xffdfffff0d0d7812 */ /* 0x000fc600078ec0ff */
[----:B------:R-:W-:Y:S02]  /*391c0*/  @P6 LOP3.LUT R68, R68, 0x4000000, RZ, 0xfc, !PT ;  /* 0x0400000044446812 */ /* 0x000fe400078efcff */
[----:B------:R-:W-:Y:S02]  /*391d0*/  LOP3.LUT P6, RZ, R5, 0x4000, RZ, 0xc0, !PT ;  /* 0x0000400005ff7812 */ /* 0x000fe400078cc0ff */
[----:B------:R-:W-:Y:S02]  /*391e0*/  @P2 LOP3.LUT R13, R13, 0x200000, RZ, 0xfc, !PT ;  /* 0x002000000d0d2812 */ /* 0x000fe400078efcff */
[----:B------:R-:W-:Y:S02]  /*391f0*/  LOP3.LUT P0, RZ, R5, 0x10000, RZ, 0xc0, !PT ;  /* 0x0001000005ff7812 */ /* 0x000fe4000780c0ff */
[----:B------:R-:W-:Y:S02]  /*39200*/  LOP3.LUT R13, R13, 0xffefffff, RZ, 0xc0, !PT ;  /* 0xffefffff0d0d7812 */ /* 0x000fe400078ec0ff */
[----:B------:R-:W-:-:S02]  /*39210*/  LOP3.LUT R68, R68, 0xf7ffffff, RZ, 0xc0, !PT ;  /* 0xf7ffffff44447812 */ /* 0x000fc400078ec0ff */
[----:B------:R-:W-:Y:S02]  /*39220*/  @P1 LOP3.LUT R13, R13, 0x100000, RZ, 0xfc, !PT ;  /* 0x001000000d0d1812 */ /* 0x000fe400078efcff */
[----:B------:R-:W-:Y:S01]  /*39230*/  ISETP.LT.AND P1, PT, R217, UR44, !P0 ;  /* 0x0000002cd9007c0c */ /* 0x000fe2000c721270 */
[----:B------:R-:W-:Y:S01]  /*39240*/  ULDC UR44, c[0x0][0x228] ;  /* 0x00008a00002c7ab9 */ /* 0x000fe20000000800 */
[----:B------:R-:W-:Y:S02]  /*39250*/  @P6 LOP3.LUT R68, R68, 0x8000000, RZ, 0xfc, !PT ;  /* 0x0800000044446812 */ /* 0x000fe400078efcff */
[----:B------:R-:W-:Y:S02]  /*39260*/  LOP3.LUT P6, RZ, R5, 0x8000, RZ, 0xc0, !PT ;  /* 0x0000800005ff7812 */ /* 0x000fe400078cc0ff */
[----:B------:R-:W-:Y:S02]  /*39270*/  LOP3.LUT R13, R13, 0xfff7ffff, RZ, 0xc0, !PT ;  /* 0xfff7ffff0d0d7812 */ /* 0x000fe400078ec0ff */
[----:B------:R-:W-:Y:S01]  /*39280*/  ISETP.LT.AND P6, PT, R217, UR43, !P6 ;  /* 0x0000002bd9007c0c */ /* 0x000fe2000f7c1270 */
[----:B------:R-:W-:-:S04]  /*39290*/  ULDC UR43, c[0x0][0x228] ;  /* 0x00008a00002b7ab9 */ /* 0x000fc80000000800 */
[----:B------:R-:W-:-:S04]  /*392a0*/  @P1 LOP3.LUT R13, R13, 0x80000, RZ, 0xfc, !PT ;  /* 0x000800000d0d1812 */ /* 0x000fc800078efcff */
[----:B------:R-:W-:-:S04]  /*392b0*/  LOP3.LUT R13, R13, 0xfffeffff, RZ, 0xc0, !PT ;  /* 0xfffeffff0d0d7812 */ /* 0x000fc800078ec0ff */
[----:B------:R-:W-:Y:S02]  /*392c0*/  @P6 LOP3.LUT R13, R13, 0x10000, RZ, 0xfc, !PT ;  /* 0x000100000d0d6812 */ /* 0x000fe400078efcff */
[----:B------:R-:W-:-:S04]  /*392d0*/  LOP3.LUT P6, RZ, R68, 0x8000000, RZ, 0xc0, !PT ;  /* 0x0800000044ff7812 */ /* 0x000fc800078cc0ff */
[----:B------:R-:W-:Y:S01]  /*392e0*/  ISETP.LT.AND P6, PT, R217, UR42, !P6 ;  /* 0x0000002ad9007c0c */ /* 0x000fe2000f7c1270 */
[----:B------:R-:W-:Y:S01]  /*392f0*/  ULDC UR42, c[0x0][0x228] ;  /* 0x00008a00002a7ab9 */ /* 0x000fe20000000800 */
[----:B------:R-:W-:-:S11]  /*39300*/  LOP3.LUT R13, R13, 0xffffdfff, RZ, 0xc0, !PT ;  /* 0xffffdfff0d0d7812 */ /* 0x000fd600078ec0ff */
        /* <DEDUP_REMOVED lines=23> */
[----:B------:R-:W-:-:S12]  /*39480*/  ULDC UR37, c[0x0][0x228] ;  /* 0x00008a0000257ab9 */ /* 0x000fd80000000800 */
        /* <DEDUP_REMOVED lines=9> */
[----:B------:R-:W-:Y:S02]  /*39520*/  LOP3.LUT R12, R12, 0xfeffffff, RZ, 0xc0, !PT ;  /* 0xfeffffff0c0c7812 */ /* 0x000fe400078ec0ff */
[----:B------:R-:W-:-:S09]  /*39530*/  LOP3.LUT P5, RZ, R5, 0x20, RZ, 0xc0, !PT ;  /* 0x0000002005ff7812 */ /* 0x000fd200078ac0ff */
[----:B------:R-:W-:Y:S02]  /*39540*/  @P6 LOP3.LUT R12, R12, 0x1000000, RZ, 0xfc, !PT ;  /* 0x010000000c0c6812 */ /* 0x000fe400078efcff */
[----:B------:R-:W-:-:S04]  /*39550*/  LOP3.LUT P6, RZ, R68, 0x80000, RZ, 0xc0, !PT ;  /* 0x0008000044ff7812 */ /* 0x000fc800078cc0ff */
[C---:B------:R-:W-:Y:S01]  /*39560*/  ISETP.LT.AND P6, PT, R217.reuse, UR34, !P6 ;  /* 0x00000022d9007c0c */ /* 0x040fe2000f7c1270 */
[----:B------:R-:W-:Y:S01]  /*39570*/  ULDC UR34, c[0x0][0x228] ;  /* 0x00008a0000227ab9 */ /* 0x000fe20000000800 */
[----:B------:R-:W-:Y:S01]  /*39580*/  ISETP.LT.AND P5, PT, R217, UR33, !P5 ;  /* 0x00000021d9007c0c */ /* 0x000fe2000efa1270 */
[----:B------:R-:W-:Y:S01]  /*39590*/  ULDC UR33, c[0x0][0x228] ;  /* 0x00008a0000217ab9 */ /* 0x000fe20000000800 */
[----:B------:R-:W-:Y:S02]  /*395a0*/  LOP3.LUT R12, R12, 0xffdfffff, RZ, 0xc0, !PT ;  /* 0xffdfffff0c0c7812 */ /* 0x000fe400078ec0ff */
[----:B------:R-:W-:-:S04]  /*395b0*/  LOP3.LUT P4, RZ, R5, 0x10, RZ, 0xc0, !PT ;  /* 0x0000001005ff7812 */ /* 0x000fc8000788c0ff */
[----:B------:R-:W-:Y:S01]  /*395c0*/  ISETP.LT.AND P4, PT, R217, UR32, !P4 ;  /* 0x00000020d9007c0c */ /* 0x000fe2000e781270 */
[----:B------:R-:W-:Y:S02]  /*395d0*/  ULDC UR32, c[0x0][0x228] ;  /* 0x00008a0000207ab9 */ /* 0x000fe40000000800 */
[----:B------:R-:W-:-:S04]  /*395e0*/  @P6 LOP3.LUT R12, R12, 0x200000, RZ, 0xfc, !PT ;  /* 0x002000000c0c6812 */ /* 0x000fc800078efcff */
[----:B------:R-:W-:Y:S02]  /*395f0*/  LOP3.LUT R12, R12, 0xfffbffff, RZ, 0xc0, !PT ;  /* 0xfffbffff0c0c7812 */ /* 0x000fe400078ec0ff */
[----:B------:R-:W-:Y:S02]  /*39600*/  LOP3.LUT P3, RZ, R5, 0x8, RZ, 0xc0, !PT ;  /* 0x0000000805ff7812 */ /* 0x000fe4000786c0ff */
[----:B------:R-:W-:Y:S02]  /*39610*/  @P5 LOP3.LUT R12, R12, 0x40000, RZ, 0xfc, !PT ;  /* 0x000400000c0c5812 */ /* 0x000fe400078efcff */
[----:B------:R-:W-:Y:S01]  /*39620*/  ISETP.LT.AND P3, PT, R217, UR31, !P3 ;  /* 0x0000001fd9007c0c */ /* 0x000fe2000df61270 */
[----:B------:R-:W-:Y:S01]  /*39630*/  ULDC UR31, c[0x0][0x228] ;  /* 0x00008a00001f7ab9 */ /* 0x000fe20000000800 */
[----:B------:R-:W-:Y:S02]  /*39640*/  LOP3.LUT R12, R12, 0xffff7fff, RZ, 0xc0, !PT ;  /* 0xffff7fff0c0c7812 */ /* 0x000fe400078ec0ff */
[----:B------:R-:W-:-:S02]  /*39650*/  LOP3.LUT P2, RZ, R5, 0x4, RZ, 0xc0, !PT ;  /* 0x0000000405ff7812 */ /* 0x000fc4000784c0ff */
        /* <DEDUP_REMOVED lines=8> */
[----:B------:R-:W-:-:S02]  /*396e0*/  LOP3.LUT R12, R12, 0xfffffdff, RZ, 0xc0, !PT ;  /* 0xfffffdff0c0c7812 */ /* 0x000fc400078ec0ff */
[----:B------:R-:W-:Y:S02]  /*396f0*/  LOP3.LUT P1, RZ, R5, 0x1, RZ, 0xc0, !PT ;  /* 0x0000000105ff7812 */ /* 0x000fe4000782c0ff */
        /* <DEDUP_REMOVED lines=10> */
[----:B------:R-:W-:-:S03]  /*397a0*/  LOP3.LUT R12, R12, 0xfffffffe, RZ, 0xc0, !PT ;  /* 0xfffffffe0c0c7812 */ /* 0x000fc600078ec0ff */
[----:B------:R-:W-:-:S08]  /*397b0*/  @P0 LOP3.LUT R70, R70, 0x1000, RZ, 0xfc, !PT ;  /* 0x0000100046460812 */ /* 0x000fd000078efcff */
[----:B------:R-:W-:Y:S02]  /*397c0*/  @P1 LOP3.LUT R12, R12, 0x1, RZ, 0xfc, !PT ;  /* 0x000000010c0c1812 */ /* 0x000fe400078efcff */
[----:B------:R-:W-:Y:S02]  /*397d0*/  LOP3.LUT P1, RZ, R68, 0x1000, RZ, 0xc0, !PT ;  /* 0x0000100044ff7812 */ /* 0x000fe4000782c0ff */
[----:B------:R-:W-:Y:S02]  /*397e0*/  LOP3.LUT R70, R70, 0xfffff7ff, RZ, 0xc0, !PT ;  /* 0xfffff7ff46467812 */ /* 0x000fe400078ec0ff */
[----:B------:R-:W-:Y:S01]  /*397f0*/  ISETP.LT.AND P0, PT, R217, UR26, !P1 ;  /* 0x0000001ad9007c0c */ /* 0x000fe2000cf01270 */
[----:B------:R-:W-:-:S08]  /*39800*/  ULDC UR26, c[0x0][0x228] ;  /* 0x00008a00001a7ab9 */ /* 0x000fd00000000800 */
[----:B------:R-:W-:Y:S02]  /*39810*/  @P1 LOP3.LUT R70, R70, 0x800, RZ, 0xfc, !PT ;  /* 0x0000080046461812 */ /* 0x000fe400078efcff */
[----:B------:R-:W-:Y:S02]  /*39820*/  LOP3.LUT P1, RZ, R3, 0x10000000, RZ, 0xc0, !PT ;  /* 0x1000000003ff7812 */ /* 0x000fe4000782c0ff */
[C---:B------:R-:W-:Y:S02]  /*39830*/  LOP3.LUT P6, RZ, R68.reuse, 0x40000, RZ, 0xc0, !PT ;  /* 0x0004000044ff7812 */ /* 0x040fe400078cc0ff */
[C---:B------:R-:W-:Y:S02]  /*39840*/  LOP3.LUT P5, RZ, R68.reuse, 0x20000, RZ, 0xc0, !PT ;  /* 0x0002000044ff7812 */ /* 0x040fe400078ac0ff */
[C---:B------:R-:W-:Y:S02]  /*39850*/  LOP3.LUT P4, RZ, R68.reuse, 0x10000, RZ, 0xc0, !PT ;  /* 0x0001000044ff7812 */ /* 0x040fe4000788c0ff */
[----:B------:R-:W-:-:S02]  /*39860*/  LOP3.LUT P3, RZ, R68, 0x8000, RZ, 0xc0, !PT ;  /* 0x0000800044ff7812 */ /* 0x000fc4000786c0ff */
[C---:B------:R-:W-:Y:S02]  /*39870*/  LOP3.LUT P2, RZ, R68.reuse, 0x4000, RZ, 0xc0, !PT ;  /* 0x0000400044ff7812 */ /* 0x040fe4000784c0ff */
[----:B------:R-:W-:-:S04]  /*39880*/  LOP3.LUT R68, R68, 0xfffffbff, RZ, 0xc0, !PT ;  /* 0xfffffbff44447812 */ /* 0x000fc800078ec0ff */
[----:B------:R-:W-:Y:S02]  /*39890*/  @P1 LOP3.LUT R68, R68, 0x400, RZ, 0xfc, !PT ;  /* 0x0000040044441812 */ /* 0x000fe400078efcff */
[----:B------:R-:W-:Y:S02]  /*398a0*/  LOP3.LUT P1, RZ, R3, 0x400000, RZ, 0xc0, !PT ;  /* 0x0040000003ff7812 */ /* 0x000fe4000782c0ff */
[----:B------:R-:W-:Y:S02]  /*398b0*/  @P0 LOP3.LUT R10, R10, 0x20000000, RZ, 0xfc, !PT ;  /* 0x200000000a0a0812 */ /* 0x000fe400078efcff */
[----:B------:R-:W-:Y:S01]  /*398c0*/  ISETP.LT.AND P0, PT, R217, UR25, !P2 ;  /* 0x00000019d9007c0c */ /* 0x000fe2000d701270 */
[----:B------:R-:W-:Y:S01]  /*398d0*/  ULDC UR25, c[0x0][0x228] ;  /* 0x00008a0000197ab9 */ /* 0x000fe20000000800 */
[----:B------:R-:W-:Y:S02]  /*398e0*/  LOP3.LUT R68, R68, 0xfffff7ff, RZ, 0xc0, !PT ;  /* 0xfffff7ff44447812 */ /* 0x000fe400078ec0ff */
[----:B------:R-:W-:-:S05]  /*398f0*/  LOP3.LUT R10, R10, 0xfbffffff, RZ, 0xc0, !PT ;  /* 0xfbffffff0a0a7812 */ /* 0x000fca00078ec0ff */
[----:B------:R-:W-:Y:S02]  /*39900*/  @P1 LOP3.LUT R68, R68, 0x800, RZ, 0xfc, !PT ;  /* 0x0000080044441812 */ /* 0x000fe400078efcff */
[----:B------:R-:W-:Y:S01]  /*39910*/  ISETP.LT.AND P1, PT, R217, UR24, !P3 ;  /* 0x00000018d9007c0c */ /* 0x000fe2000df21270 */
[----:B------:R-:W-:Y:S01]  /*39920*/  ULDC UR24, c[0x0][0x228] ;  /* 0x00008a0000187ab9 */ /* 0x000fe20000000800 */
[----:B------:R-:W-:-:S04]  /*39930*/  @P0 LOP3.LUT R10, R10, 0x4000000, RZ, 0xfc, !PT ;  /* 0x040000000a0a0812 */ /* 0x000fc800078efcff */
[----:B------:R-:W-:-:S07]  /*39940*/  LOP3.LUT R10, R10, 0xff7fffff, RZ, 0xc0, !PT ;  /* 0xff7fffff0a0a7812 */ /* 0x000fce00078ec0ff */
[----:B------:R-:W-:Y:S02]  /*39950*/  @P1 LOP3.LUT R10, R10, 0x800000, RZ, 0xfc, !PT ;  /* 0x008000000a0a1812 */ /* 0x000fe400078efcff */
[----:B------:R-:W-:Y:S01]  /*39960*/  ISETP.LT.AND P1, PT, R217, UR23, !P4 ;  /* 0x00000017d9007c0c */ /* 0x000fe2000e721270 */
[----:B------:R-:W-:Y:S01]  /*39970*/  ULDC UR23, c[0x0][0x228] ;  /* 0x00008a0000177ab9 */ /* 0x000fe20000000800 */
[----:B------:R-:W-:Y:S02]  /*39980*/  LOP3.LUT R10, R10, 0xffefffff, RZ, 0xc0, !PT ;  /* 0xffefffff0a0a7812 */ /* 0x000fe400078ec0ff */
[----:B------:R-:W-:-:S04]  /*39990*/  LOP3.LUT R70, R70, 0xffffdfff, RZ, 0xc0, !PT ;  /* 0xffffdfff46467812 */ /* 0x000fc800078ec0ff */
[----:B------:R-:W-:-:S05]  /*399a0*/  @P2 LOP3.LUT R70, R70, 0x2000, RZ, 0xfc, !PT ;  /* 0x0000200046462812 */ /* 0x000fca00078efcff */
[----:B------:R-:W-:Y:S02]  /*399b0*/  @P1 LOP3.LUT R10, R10, 0x100000, RZ, 0xfc, !PT ;  /* 0x001000000a0a1812 */ /* 0x000fe400078efcff */
[----:B------:R-:W-:Y:S01]  /*399c0*/  ISETP.LT.AND P1, PT, R217, UR22, !P5 ;  /* 0x00000016d9007c0c */ /* 0x000fe2000ef21270 */
[----:B------:R-:W-:Y:S01]  /*399d0*/  ULDC UR22, c[0x0][0x228] ;  /* 0x00008a0000167ab9 */ /* 0x000fe20000000800 */
[----:B------:R-:W-:Y:S02]  /*399e0*/  LOP3.LUT R70, R70, 0xffffbfff, RZ, 0xc0, !PT ;  /* 0xffffbfff46467812 */ /* 0x000fe400078ec0ff */
[----:B------:R-:W-:Y:S02]  /*399f0*/  LOP3.LUT R10, R10, 0xfffdffff, RZ, 0xc0, !PT ;  /* 0xfffdffff0a0a7812 */ /* 0x000fe400078ec0ff */
[----:B------:R-:W-:-:S04]  /*39a00*/  @P3 LOP3.LUT R70, R70, 0x4000, RZ, 0xfc, !PT ;  /* 0x0000400046463812 */ /* 0x000fc800078efcff */
[----:B------:R-:W-:-:S03]  /*39a10*/  LOP3.LUT R70, R70, 0xffff7fff, RZ, 0xc0, !PT ;  /* 0xffff7fff46467812 */ /* 0x000fc600078ec0ff */
[----:B------:R-:W-:Y:S02]  /*39a20*/  @P1 LOP3.LUT R10, R10, 0x20000, RZ, 0xfc, !PT ;  /* 0x000200000a0a1812 */ /* 0x000fe400078efcff */
[----:B------:R-:W-:Y:S01]  /*39a30*/  ISETP.LT.AND P1, PT, R217, UR21, !P6 ;  /* 0x00000015d9007c0c */ /* 0x000fe2000f721270 */
[----:B------:R-:W-:Y:S01]  /*39a40*/  ULDC UR21, c[0x0][0x228] ;  /* 0x00008a0000157ab9 */ /* 0x000fe20000000800 */
[----:B------:R-:W-:Y:S02]  /*39a50*/  @P4 LOP3.LUT R70, R70, 0x8000, RZ, 0xfc, !PT ;  /* 0x0000800046464812 */ /* 0x000fe400078efcff */
[----:B------:R-:W-:Y:S02]  /*39a60*/  LOP3.LUT R10, R10, 0xffffbfff, RZ, 0xc0, !PT ;  /* 0xffffbfff0a0a7812 */ /* 0x000fe400078ec0ff */
[----:B------:R-:W-:-:S04]  /*39a70*/  LOP3.LUT R70, R70, 0xfffeffff, RZ, 0xc0, !PT ;  /* 0xfffeffff46467812 */ /* 0x000fc800078ec0ff */
[----:B------:R-:W-:-:S03]  /*39a80*/  @P5 LOP3.LUT R70, R70, 0x10000, RZ, 0xfc, !PT ;  /* 0x0001000046465812 */ /* 0x000fc600078efcff */
[----:B------:R-:W-:Y:S02]  /*39a90*/  @P1 LOP3.LUT R10, R10, 0x4000, RZ, 0xfc, !PT ;  /* 0x000040000a0a1812 */ /* 0x000fe400078efcff */
[----:B------:R-:W-:Y:S02]  /*39aa0*/  LOP3.LUT P1, RZ, R68, 0x800, RZ, 0xc0, !PT ;  /* 0x0000080044ff7812 */ /* 0x000fe4000782c0ff */
[----:B------:R-:W-:Y:S02]  /*39ab0*/  LOP3.LUT R70, R70, 0xfffdffff, RZ, 0xc0, !PT ;  /* 0xfffdffff46467812 */ /* 0x000fe400078ec0ff */
[----:B------:R-:W-:Y:S01]  /*39ac0*/  ISETP.LT.AND P1, PT, R217, UR20, !P1 ;  /* 0x00000014d9007c0c */ /* 0x000fe2000cf21270 */
[----:B------:R-:W-:Y:S01]  /*39ad0*/  ULDC UR20, c[0x0][0x228] ;  /* 0x00008a0000147ab9 */ /* 0x000fe20000000800 */
[----:B------:R-:W-:Y:S02]  /*39ae0*/  @P6 LOP3.LUT R70, R70, 0x20000, RZ, 0xfc, !PT ;  /* 0x0002000046466812 */ /* 0x000fe400078efcff */
[----:B------:R-:W-:-:S02]  /*39af0*/  LOP3.LUT P6, RZ, R3, 0x800000, RZ, 0xc0, !PT ;  /* 0x0080000003ff7812 */ /* 0x000fc400078cc0ff */
[----:B------:R-:W-:Y:S02]  /*39b00*/  LOP3.LUT R10, R10, 0xfffff7ff, RZ, 0xc0, !PT ;  /* 0xfffff7ff0a0a7812 */ /* 0x000fe400078ec0ff */
[----:B------:R-:W-:Y:S01]  /*39b10*/  ISETP.LT.AND P6, PT, R217, UR19, !P6 ;  /* 0x00000013d9007c0c */ /* 0x000fe2000f7c1270 */
[----:B------:R-:W-:-:S04]  /*39b20*/  ULDC UR19, c[0x0][0x228] ;  /* 0x00008a0000137ab9 */ /* 0x000fc80000000800 */
[----:B------:R-:W-:-:S04]  /*39b30*/  @P1 LOP3.LUT R10, R10, 0x800, RZ, 0xfc, !PT ;  /* 0x000008000a0a1812 */ /* 0x000fc800078efcff */
[----:B------:R-:W-:-:S04]  /*39b40*/  LOP3.LUT R10, R10, 0xfffffeff, RZ, 0xc0, !PT ;  /* 0xfffffeff0a0a7812 */ /* 0x000fc800078ec0ff */
[----:B------:R-:W-:Y:S02]  /*39b50*/  @P6 LOP3.LUT R10, R10, 0x100, RZ, 0xfc, !PT ;  /* 0x000001000a0a6812 */ /* 0x000fe400078efcff */
[----:B------:R-:W-:Y:S02]  /*39b60*/  LOP3.LUT P6, RZ, R6, 0x2000, RZ, 0xc0, !PT ;  /* 0x0000200006ff7812 */ /* 0x000fe400078cc0ff */
[----:B------:R-:W-:-:S11]  /*39b70*/  LOP3.LUT R70, R70, 0xf7ffffff, RZ, 0xc0, !PT ;  /* 0xf7ffffff46467812 */ /* 0x000fd600078ec0ff */
        /* <DEDUP_REMOVED lines=11> */
[----:B------:R-:W-:Y:S02]  /*39c30*/  LOP3.LUT R70, R70, 0x7fffffff, RZ, 0xc0, !PT ;  /* 0x7fffffff46467812 */ /* 0x000fe400078ec0ff */
[----:B------:R-:W-:-:S09]  /*39c40*/  LOP3.LUT P1, RZ, R68, 0x400, RZ, 0xc0, !PT ;  /* 0x0000040044ff7812 */ /* 0x000fd2000782c0ff */
        /* <DEDUP_REMOVED lines=24> */
[----:B------:R-:W-:-:S04]  /*39dd0*/  LOP3.LUT P3, RZ, R3, 0x4000000, RZ, 0xc0, !PT ;  /* 0x0400000003ff7812 */ /* 0x000fc8000786c0ff */
[----:B------:R-:W-:Y:S01]  /*39de0*/  ISETP.LT.AND P3, PT, R217, UR16, !P3 ;  /* 0x00000010d9007c0c */ /* 0x000fe2000df61270 */
[----:B------:R-:W-:-:S04]  /*39df0*/  ULDC UR16, c[0x0][0x228] ;  /* 0x00008a0000107ab9 */ /* 0x000fc80000000800 */
[----:B------:R-:W-:Y:S02]  /*39e00*/  @P6 LOP3.LUT R68, R68, 0x80, RZ, 0xfc, !PT ;  /* 0x0000008044446812 */ /* 0x000fe400078efcff */
[----:B------:R-:W-:Y:S02]  /*39e10*/  LOP3.LUT P6, RZ, R6, 0x1, RZ, 0xc0, !PT ;  /* 0x0000000106ff7812 */ /* 0x000fe400078cc0ff */
[----:B------:R-:W-:Y:S02]  /*39e20*/  LOP3.LUT P2, RZ, R3, 0x8000000, RZ, 0xc0, !PT ;  /* 0x0800000003ff7812 */ /* 0x000fe4000784c0ff */
[----:B------:R-:W-:Y:S02]  /*39e30*/  LOP3.LUT R68, R68, 0xfffffeff, RZ, 0xc0, !PT ;  /* 0xfffffeff44447812 */ /* 0x000fe400078ec0ff */
[----:B------:R-:W-:Y:S01]  /*39e40*/  ISETP.LT.AND P2, PT, R217, UR15, !P2 ;  /* 0x0000000fd9007c0c */ /* 0x000fe2000d741270 */
[----:B------:R-:W-:Y:S01]  /*39e50*/  ULDC UR15, c[0x0][0x228] ;  /* 0x00008a00000f7ab9 */ /* 0x000fe20000000800 */
[----:B------:R-:W-:-:S02]  /*39e60*/  @P3 LOP3.LUT R11, R11, 0x80000000, RZ, 0xfc, !PT ;  /* 0x800000000b0b3812 */ /* 0x000fc400078efcff */
[----:B------:R-:W-:Y:S01]  /*39e70*/  ISETP.LT.AND P1, PT, R217, UR14, !P1 ;  /* 0x0000000ed9007c0c */ /* 0x000fe2000cf21270 */
[----:B------:R-:W-:Y:S02]  /*39e80*/  ULDC UR14, c[0x0][0x228] ;  /* 0x00008a00000e7ab9 */ /* 0x000fe40000000800 */
[----:B------:R-:W-:Y:S02]  /*39e90*/  @P6 LOP3.LUT R68, R68, 0x100, RZ, 0xfc, !PT ;  /* 0x0000010044446812 */ /* 0x000fe400078efcff */
[----:B------:R-:W-:Y:S02]  /*39ea0*/  LOP3.LUT P6, RZ, R3, 0x80000000, RZ, 0xc0, !PT ;  /* 0x8000000003ff7812 */ /* 0x000fe400078cc0ff */
[----:B------:R-:W-:Y:S02]  /*39eb0*/  LOP3.LUT R11, R11, 0xefffffff, RZ, 0xc0, !PT ;  /* 0xefffffff0b0b7812 */ /* 0x000fe400078ec0ff */
[----:B------:R-:W-:Y:S02]  /*39ec0*/  LOP3.LUT P0, RZ, R3, 0x20000000, RZ, 0xc0, !PT ;  /* 0x2000000003ff7812 */ /* 0x000fe4000780c0ff */
[----:B------:R-:W-:-:S02]  /*39ed0*/  @P2 LOP3.LUT R11, R11, 0x10000000, RZ, 0xfc, !PT ;  /* 0x100000000b0b2812 */ /* 0x000fc400078efcff */
[----:B------:R-:W-:Y:S02]  /*39ee0*/  LOP3.LUT R68, R68, 0xfffffdff, RZ, 0xc0, !PT ;  /* 0xfffffdff44447812 */ /* 0x000fe400078ec0ff */
[----:B------:R-:W-:Y:S01]  /*39ef0*/  ISETP.LT.AND P0, PT, R217, UR13, !P0 ;  /* 0x0000000dd9007c0c */ /* 0x000fe2000c701270 */
[----:B------:R-:W-:Y:S01]  /*39f00*/  ULDC UR13, c[0x0][0x228] ;  /* 0x00008a00000d7ab9 */ /* 0x000fe20000000800 */
[----:B------:R-:W-:Y:S02]  /*39f10*/  LOP3.LUT R11, R11, 0xfdffffff, RZ, 0xc0, !PT ;  /* 0xfdffffff0b0b7812 */ /* 0x000fe400078ec0ff */
[----:B------:R-:W-:Y:S02]  /*39f20*/  @P6 LOP3.LUT R68, R68, 0x200, RZ, 0xfc, !PT ;  /* 0x0000020044446812 */ /* 0x000fe400078efcff */
[----:B------:R-:W-:Y:S02]  /*39f30*/  LOP3.LUT P6, RZ, R3, 0x40000000, RZ, 0xc0, !PT ;  /* 0x4000000003ff7812 */ /* 0x000fe400078cc0ff */
[----:B------:R-:W-:-:S02]  /*39f40*/  @P1 LOP3.LUT R11, R11, 0x2000000, RZ, 0xfc, !PT ;  /* 0x020000000b0b1812 */ /* 0x000fc400078efcff */
[----:B------:R-:W-:Y:S01]  /*39f50*/  ISETP.LT.AND P6, PT, R217, UR12, !P6 ;  /* 0x0000000cd9007c0c */ /* 0x000fe2000f7c1270 */
[----:B------:R-:W-:Y:S01]  /*39f60*/  ULDC UR12, c[0x0][0x228] ;  /* 0x00008a00000c7ab9 */ /* 0x000fe20000000800 */
[----:B------:R-:W-:-:S04]  /*39f70*/  LOP3.LUT R11, R11, 0xffbfffff, RZ, 0xc0, !PT ;  /* 0xffbfffff0b0b7812 */ /* 0x000fc800078ec0ff */
        /* <DEDUP_REMOVED lines=34> */
[----:B------:R-:W-:Y:S02]  /*3a1a0*/  LOP3.LUT P4, RZ, R3, 0x2000000, RZ, 0xc0, !PT ;  /* 0x0200000003ff7812 */ /* 0x000fe4000788c0ff */
[----:B------:R-:W-:Y:S02]  /*3a1b0*/  LOP3.LUT R11, R11, 0xfffffffd, RZ, 0xc0, !PT ;  /* 0xfffffffd0b0b7812 */ /* 0x000fe400078ec0ff */
[----:B------:R-:W-:Y:S01]  /*3a1c0*/  ISETP.LT.AND P4, PT, R217, UR17, !P4 ;  /* 0x00000011d9007c0c */ /* 0x000fe2000e781270 */
[----:B------:R-:W-:Y:S01]  /*3a1d0*/  ULDC UR17, c[0x0][0x228] ;  /* 0x00008a0000117ab9 */ /* 0x000fe20000000800 */
[----:B------:R-:W-:-:S03]  /*3a1e0*/  LOP3.LUT R10, R10, 0xffffffdf, RZ, 0xc0, !PT ;  /* 0xffffffdf0a0a7812 */ /* 0x000fc600078ec0ff */
[----:B------:R-:W-:Y:S02]  /*3a1f0*/  @P6 LOP3.LUT R11, R11, 0x2, RZ, 0xfc, !PT ;  /* 0x000000020b0b6812 */ /* 0x000fe400078efcff */
[----:B------:R-:W-:Y:S02]  /*3a200*/  LOP3.LUT P6, RZ, R68, 0x8, RZ, 0xc0, !PT ;  /* 0x0000000844ff7812 */ /* 0x000fe400078cc0ff */
[----:B------:R-:W-:Y:S02]  /*3a210*/  @P5 LOP3.LUT R10, R10, 0x20, RZ, 0xfc, !PT ;  /* 0x000000200a0a5812 */ /* 0x000fe400078efcff */
[----:B------:R-:W-:Y:S01]  /*3a220*/  ISETP.LT.AND P6, PT, R217, UR5, !P6 ;  /* 0x00000005d9007c0c */ /* 0x000fe2000f7c1270 */
[----:B------:R-:W-:Y:S01]  /*3a230*/  ULDC UR5, c[0x0][0x228] ;  /* 0x00008a0000057ab9 */ /* 0x000fe20000000800 */
[----:B------:R-:W-:Y:S02]  /*3a240*/  LOP3.LUT R10, R10, 0xfffffffb, RZ, 0xc0, !PT ;  /* 0xfffffffb0a0a7812 */ /* 0x000fe400078ec0ff */
[----:B------:R-:W-:-:S02]  /*3a250*/  LOP3.LUT P5, RZ, R6, 0x4000, RZ, 0xc0, !PT ;  /* 0x0000400006ff7812 */ /* 0x000fc400078ac0ff */
[----:B------:R-:W-:Y:S02]  /*3a260*/  @P4 LOP3.LUT R10, R10, 0x4, RZ, 0xfc, !PT ;  /* 0x000000040a0a4812 */ /* 0x000fe400078efcff */
[C---:B------:R-:W-:Y:S02]  /*3a270*/  LOP3.LUT P4, RZ, R6.reuse, 0x8000, RZ, 0xc0, !PT ;  /* 0x0000800006ff7812 */ /* 0x040fe4000788c0ff */
[C---:B------:R-:W-:Y:S02]  /*3a280*/  LOP3.LUT P3, RZ, R6.reuse, 0x10000, RZ, 0xc0, !PT ;  /* 0x0001000006ff7812 */ /* 0x040fe4000786c0ff */
[C---:B------:R-:W-:Y:S02]  /*3a290*/  LOP3.LUT P2, RZ, R6.reuse, 0x20000, RZ, 0xc0, !PT ;  /* 0x0002000006ff7812 */ /* 0x040fe4000784c0ff */
[C---:B------:R-:W-:Y:S02]  /*3a2a0*/  LOP3.LUT P1, RZ, R6.reuse, 0x40000, RZ, 0xc0, !PT ;  /* 0x0004000006ff7812 */ /* 0x040fe4000782c0ff */
[----:B------:R-:W-:-:S02]  /*3a2b0*/  LOP3.LUT P0, RZ, R6, 0x80000, RZ, 0xc0, !PT ;  /* 0x0008000006ff7812 */ /* 0x000fc4000780c0ff */
        /* <DEDUP_REMOVED lines=33> */
[----:B------:R-:W-:Y:S02]  /*3a4d0*/  ISETP.LT.AND P6, PT, R217, UR27, !P6 ;  /* 0x0000001bd9007c0c */ /* 0x000fe4000f7c1270 */
[----:B------:R-:W-:-:S11]  /*3a4e0*/  LOP3.LUT R3, R3, 0xfffffbff, RZ, 0xc0, !PT ;  /* 0xfffffbff03037812 */ /* 0x000fd600078ec0ff */
[----:B------:R-:W-:Y:S02]  /*3a4f0*/  @P6 LOP3.LUT R3, R3, 0x400, RZ, 0xfc, !PT ;  /* 0x0000040003036812 */ /* 0x000fe400078efcff */
[----:B------:R-:W-:-:S04]  /*3a500*/  LOP3.LUT P6, RZ, R70, 0x8000000, RZ, 0xc0, !PT ;  /* 0x0800000046ff7812 */ /* 0x000fc800078cc0ff */
[----:B------:R-:W-:Y:S02]  /*3a510*/  ISETP.LT.AND P6, PT, R217, UR31, !P6 ;  /* 0x0000001fd9007c0c */ /* 0x000fe4000f7c1270 */
[----:B------:R-:W-:-:S11]  /*3a520*/  LOP3.LUT R3, R3, 0xffffff7f, RZ, 0xc0, !PT ;  /* 0xffffff7f03037812 */ /* 0x000fd600078ec0ff */
[----:B------:R-:W-:Y:S02]  /*3a530*/  @P6 LOP3.LUT R3, R3, 0x80, RZ, 0xfc, !PT ;  /* 0x0000008003036812 */ /* 0x000fe400078efcff */
[C---:B------:R-:W-:Y:S02]  /*3a540*/  ISETP.LT.AND P6, PT, R217.reuse, UR35, !P5 ;  /* 0x00000023d9007c0c */ /* 0x040fe4000efc1270 */
[C---:B------:R-:W-:Y:S02]  /*3a550*/  ISETP.LT.AND P5, PT, R217.reuse, UR39, !P4 ;  /* 0x00000027d9007c0c */ /* 0x040fe4000e7a1270 */
[C---:B------:R-:W-:Y:S02]  /*3a560*/  ISETP.LT.AND P4, PT, R217.reuse, UR43, !P3 ;  /* 0x0000002bd9007c0c */ /* 0x040fe4000df81270 */
[----:B------:R-:W-:Y:S02]  /*3a570*/  ISETP.LT.AND P3, PT, R217, UR47, !P2 ;  /* 0x0000002fd9007c0c */ /* 0x000fe4000d761270 */
[----:B------:R-:W-:-:S02]  /*3a580*/  LOP3.LUT R0, R0, 0xbfffffff, RZ, 0xc0, !PT ;  /* 0xbfffffff00007812 */ /* 0x000fc400078ec0ff */
[----:B------:R-:W-:-:S07]  /*3a590*/  ISETP.LT.AND P1, PT, R217, UR51, !P1 ;  /* 0x00000033d9007c0c */ /* 0x000fce000cf21270 */
[----:B------:R-:W-:-:S04]  /*3a5a0*/  @P4 LOP3.LUT R0, R0, 0x40000000, RZ, 0xfc, !PT ;  /* 0x4000000000004812 */ /* 0x000fc800078efcff */
[----:B------:R-:W-:-:S04]  /*3a5b0*/  LOP3.LUT R0, R0, 0xf7ffffff, RZ, 0xc0, !PT ;  /* 0xf7ffffff00007812 */ /* 0x000fc800078ec0ff */
[----:B------:R-:W-:-:S04]  /*3a5c0*/  @P3 LOP3.LUT R0, R0, 0x8000000, RZ, 0xfc, !PT ;  /* 0x0800000000003812 */ /* 0x000fc800078efcff */
[----:B------:R-:W-:-:S04]  /*3a5d0*/  LOP3.LUT R0, R0, 0xfeffffff, RZ, 0xc0, !PT ;  /* 0xfeffffff00007812 */ /* 0x000fc800078ec0ff */
[----:B------:R-:W-:Y:S02]  /*3a5e0*/  @P1 LOP3.LUT R0, R0, 0x1000000, RZ, 0xfc, !PT ;  /* 0x0100000000001812 */ /* 0x000fe400078efcff */
[----:B------:R-:W-:Y:S02]  /*3a5f0*/  LOP3.LUT P1, RZ, R5, 0x8000, RZ, 0xc0, !PT ;  /* 0x0000800005ff7812 */ /* 0x000fe4000782c0ff */
[----:B------:R-:W-:Y:S02]  /*3a600*/  LOP3.LUT R3, R3, 0xffffffef, RZ, 0xc0, !PT ;  /* 0xffffffef03037812 */ /* 0x000fe400078ec0ff */
[----:B------:R-:W-:Y:S02]  /*3a610*/  LOP3.LUT R70, R70, 0xfbffffff, RZ, 0xc0, !PT ;  /* 0xfbffffff46467812 */ /* 0x000fe400078ec0ff */
[----:B------:R-:W-:Y:S02]  /*3a620*/  @P6 LOP3.LUT R3, R3, 0x10, RZ, 0xfc, !PT ;  /* 0x0000001003036812 */ /* 0x000fe400078efcff */
[----:B------:R-:W-:-:S05]  /*3a630*/  LOP3.LUT P6, RZ, R5, 0x40, RZ, 0xc0, !PT ;  /* 0x0000004005ff7812 */ /* 0x000fca00078cc0ff */
        /* <DEDUP_REMOVED lines=18> */
[C---:B------:R-:W-:Y:S02]  /*3a760*/  LOP3.LUT P6, RZ, R5.reuse, 0x1000, RZ, 0xc0, !PT ;  /* 0x0000100005ff7812 */ /* 0x040fe400078cc0ff */
[----:B------:R-:W-:Y:S02]  /*3a770*/  LOP3.LUT R70, R70, 0xfeffffff, RZ, 0xc0, !PT ;  /* 0xfeffffff46467812 */ /* 0x000fe400078ec0ff */
[----:B------:R-:W-:-:S04]  /*3a780*/  LOP3.LUT P1, RZ, R5, 0x10000, RZ, 0xc0, !PT ;  /* 0x0001000005ff7812 */ /* 0x000fc8000782c0ff */
[----:B------:R-:W-:Y:S01]  /*3a790*/  ISETP.LT.AND P1, PT, R220, UR23, !P1 ;  /* 0x00000017dc007c0c */ /* 0x000fe2000cf21270 */
[----:B------:R-:W-:-:S04]  /*3a7a0*/  ULDC UR23, c[0x0][0x228] ;  /* 0x00008a0000177ab9 */ /* 0x000fc80000000800 */
[----:B------:R-:W-:Y:S02]  /*3a7b0*/  @P6 LOP3.LUT R70, R70, 0x1000000, RZ, 0xfc, !PT ;  /* 0x0100000046466812 */ /* 0x000fe400078efcff */
[----:B------:R-:W-:Y:S02]  /*3a7c0*/  LOP3.LUT P6, RZ, R5, 0x2000, RZ, 0xc0, !PT ;  /* 0x0000200005ff7812 */ /* 0x000fe400078cc0ff */
[----:B------:R-:W-:Y:S02]  /*3a7d0*/  LOP3.LUT R70, R70, 0xfdffffff, RZ, 0xc0, !PT ;  /* 0xfdffffff46467812 */ /* 0x000fe400078ec0ff */
[----:B------:R-:W-:-:S04]  /*3a7e0*/  LOP3.LUT R13, R13, 0xfffbffff, RZ, 0xc0, !PT ;  /* 0xfffbffff0d0d7812 */ /* 0x000fc800078ec0ff */
[----:B------:R-:W-:-:S05]  /*3a7f0*/  @P1 LOP3.LUT R13, R13, 0x40000, RZ, 0xfc, !PT ;  /* 0x000400000d0d1812 */ /* 0x000fca00078efcff */
[----:B------:R-:W-:-:S04]  /*3a800*/  @P6 LOP3.LUT R70, R70, 0x2000000, RZ, 0xfc, !PT ;  /* 0x0200000046466812 */ /* 0x000fc800078efcff */
[----:B------:R-:W-:-:S04]  /*3a810*/  LOP3.LUT P1, RZ, R70, 0x4000000, RZ, 0xc0, !PT ;  /* 0x0400000046ff7812 */ /* 0x000fc8000782c0ff */
[C---:B------:R-:W-:Y:S01]  /*3a820*/  ISETP.LT.AND P1, PT, R220.reuse, UR19, !P1 ;  /* 0x00000013dc007c0c */ /* 0x040fe2000cf21270 */
[----:B------:R-:W-:Y:S01]  /*3a830*/  ULDC UR19, c[0x0][0x228] ;  /* 0x00008a0000137ab9 */ /* 0x000fe20000000800 */
[----:B------:R-:W-:Y:S02]  /*3a840*/  LOP3.LUT P6, RZ, R5, 0x4000, RZ, 0xc0, !PT ;  /* 0x0000400005ff7812 */ /* 0x000fe400078cc0ff */
[----:B------:R-:W-:Y:S02]  /*3a850*/  LOP3.LUT R13, R13, 0xffff7fff, RZ, 0xc0, !PT ;  /* 0xffff7fff0d0d7812 */ /* 0x000fe400078ec0ff */
[----:B------:R-:W-:Y:S01]  /*3a860*/  ISETP.LT.AND P6, PT, R220, UR15, !P6 ;  /* 0x0000000fdc007c0c */ /* 0x000fe2000f7c1270 */
[----:B------:R-:W-:-:S06]  /*3a870*/  ULDC UR15, c[0x0][0x228] ;  /* 0x00008a00000f7ab9 */ /* 0x000fcc0000000800 */
        /* <DEDUP_REMOVED lines=37> */
[----:B------:R-:W-:-:S09]  /*3aad0*/  LOP3.LUT R3, R3, 0xfffffffd, RZ, 0xc0, !PT ;  /* 0xfffffffd03037812 */ /* 0x000fd200078ec0ff */
[----:B------:R-:W-:Y:S02]  /*3aae0*/  @P6 LOP3.LUT R12, R12, 0x800000, RZ, 0xfc, !PT ;  /* 0x008000000c0c6812 */ /* 0x000fe400078efcff */
[----:B------:R-:W-:-:S04]  /*3aaf0*/  LOP3.LUT P6, RZ, R70, 0x40000, RZ, 0xc0, !PT ;  /* 0x0004000046ff7812 */ /* 0x000fc800078cc0ff */
[----:B------:R-:W-:Y:S01]  /*3ab00*/  ISETP.LT.AND P6, PT, R220, UR15, !P6 ;  /* 0x0000000fdc007c0c */ /* 0x000fe2000f7c1270 */
[----:B------:R-:W-:Y:S01]  /*3ab10*/  ULDC UR15, c[0x0][0x228] ;  /* 0x00008a00000f7ab9 */ /* 0x000fe20000000800 */
[----:B------:R-:W-:Y:S02]  /*3ab20*/  @P5 LOP3.LUT R3, R3, 0x2, RZ, 0xfc, !PT ;  /* 0x0000000203035812 */ /* 0x000fe400078efcff */
[C---:B------:R-:W-:Y:S02]  /*3ab30*/  LOP3.LUT P5, RZ, R5.reuse, 0x20, RZ, 0xc0, !PT ;  /* 0x0000002005ff7812 */ /* 0x040fe400078ac0ff */
[----:B------:R-:W-:Y:S02]  /*3ab40*/  LOP3.LUT R12, R12, 0xffefffff, RZ, 0xc0, !PT ;  /* 0xffefffff0c0c7812 */ /* 0x000fe400078ec0ff */
[----:B------:R-:W-:Y:S01]  /*3ab50*/  ISETP.LT.AND P5, PT, R220, UR11, !P5 ;  /* 0x0000000bdc007c0c */ /* 0x000fe2000efa1270 */
[----:B------:R-:W-:Y:S01]  /*3ab60*/  ULDC UR11, c[0x0][0x228] ;  /* 0x00008a00000b7ab9 */ /* 0x000fe20000000800 */
[----:B------:R-:W-:-:S02]  /*3ab70*/  LOP3.LUT P4, RZ, R5, 0x10, RZ, 0xc0, !PT ;  /* 0x0000001005ff7812 */ /* 0x000fc4000788c0ff */
[----:B------:R-:W-:Y:S02]  /*3ab80*/  ISETP.LT.AND P2, PT, R217, UR55, !P0 ;  /* 0x00000037d9007c0c */ /* 0x000fe4000c741270 */
[----:B------:R-:W-:Y:S02]  /*3ab90*/  @P6 LOP3.LUT R12, R12, 0x100000, RZ, 0xfc, !PT ;  /* 0x001000000c0c6812 */ /* 0x000fe400078efcff */
[----:B------:R-:W-:Y:S01]  /*3aba0*/  ISETP.LT.AND P4, PT, R220, UR23, !P4 ;  /* 0x00000017dc007c0c */ /* 0x000fe2000e781270 */
[----:B------:R-:W-:Y:S01]  /*3abb0*/  ULDC UR23, c[0x0][0x228] ;  /* 0x00008a0000177ab9 */ /* 0x000fe20000000800 */
[----:B------:R-:W-:Y:S02]  /*3abc0*/  LOP3.LUT R12, R12, 0xfffdffff, RZ, 0xc0, !PT ;  /* 0xfffdffff0c0c7812 */ /* 0x000fe400078ec0ff */
[----:B------:R-:W-:Y:S02]  /*3abd0*/  LOP3.LUT P0, RZ, R6, 0x100000, RZ, 0xc0, !PT ;  /* 0x0010000006ff7812 */ /* 0x000fe4000780c0ff */
[----:B------:R-:W-:-:S02]  /*3abe0*/  LOP3.LUT P3, RZ, R5, 0x8, RZ, 0xc0, !PT ;  /* 0x0000000805ff7812 */ /* 0x000fc4000786c0ff */
[----:B------:R-:W-:Y:S02]  /*3abf0*/  @P5 LOP3.LUT R12, R12, 0x20000, RZ, 0xfc, !PT ;  /* 0x000200000c0c5812 */ /* 0x000fe400078efcff */
[----:B------:R-:W-:Y:S02]  /*3ac00*/  ISETP.LT.AND P0, PT, R217, UR61, !P0 ;  /* 0x0000003dd9007c0c */ /* 0x000fe4000c701270 */
[----:B------:R-:W-:Y:S02]  /*3ac10*/  LOP3.LUT R0, R0, 0xffdfffff, RZ, 0xc0, !PT ;  /* 0xffdfffff00007812 */ /* 0x000fe400078ec0ff */
[----:B------:R-:W-:Y:S01]  /*3ac20*/  ISETP.LT.AND P3, PT, R220, UR19, !P3 ;  /* 0x00000013dc007c0c */ /* 0x000fe2000df61270 */
[----:B------:R-:W-:Y:S01]  /*3ac30*/  ULDC UR19, c[0x0][0x228] ;  /* 0x00008a0000137ab9 */ /* 0x000fe20000000800 */
[----:B------:R-:W-:Y:S02]  /*3ac40*/  LOP3.LUT R12, R12, 0xffffbfff, RZ, 0xc0, !PT ;  /* 0xffffbfff0c0c7812 */ /* 0x000fe400078ec0ff */
[----:B------:R-:W-:-:S02]  /*3ac50*/  @P2 LOP3.LUT R0, R0, 0x200000, RZ, 0xfc, !PT ;  /* 0x0020000000002812 */ /* 0x000fc400078efcff */
[----:B------:R-:W-:Y:S02]  /*3ac60*/  LOP3.LUT P2, RZ, R5, 0x4, RZ, 0xc0, !PT ;  /* 0x0000000405ff7812 */ /* 0x000fe4000784c0ff */
[----:B------:R-:W-:Y:S02]  /*3ac70*/  @P4 LOP3.LUT R12, R12, 0x4000, RZ, 0xfc, !PT ;  /* 0x000040000c0c4812 */ /* 0x000fe400078efcff */
[----:B------:R-:W-:Y:S02]  /*3ac80*/  LOP3.LUT R0, R0, 0xfffbffff, RZ, 0xc0, !PT ;  /* 0xfffbffff00007812 */ /* 0x000fe400078ec0ff */
[----:B------:R-:W-:Y:S01]  /*3ac90*/  ISETP.LT.AND P2, PT, R220, UR15, !P2 ;  /* 0x0000000fdc007c0c */ /* 0x000fe2000d741270 */
[----:B------:R-:W-:Y:S01]  /*3aca0*/  ULDC UR15, c[0x0][0x228] ;  /* 0x00008a00000f7ab9 */ /* 0x000fe20000000800 */
[----:B------:R-:W-:Y:S02]  /*3acb0*/  LOP3.LUT R12, R12, 0xfffff7ff, RZ, 0xc0, !PT ;  /* 0xfffff7ff0c0c7812 */ /* 0x000fe400078ec0ff */
[----:B------:R-:W-:-:S02]  /*3acc0*/  @P0 LOP3.LUT R0, R0, 0x40000, RZ, 0xfc, !PT ;  /* 0x0004000000000812 */ /* 0x000fc400078efcff */
[C---:B------:R-:W-:Y:S02]  /*3acd0*/  LOP3.LUT P0, RZ, R5.reuse, 0x2, RZ, 0xc0, !PT ;  /* 0x0000000205ff7812 */ /* 0x040fe4000780c0ff */
[----:B------:R-:W-:Y:S02]  /*3ace0*/  @P3 LOP3.LUT R12, R12, 0x800, RZ, 0xfc, !PT ;  /* 0x000008000c0c3812 */ /* 0x000fe400078efcff */
[----:B------:R-:W-:Y:S01]  /*3acf0*/  ISETP.LT.AND P0, PT, R220, UR11, !P0 ;  /* 0x0000000bdc007c0c */ /* 0x000fe2000c701270 */
[----:B------:R-:W-:Y:S01]  /*3ad00*/  ULDC UR11, c[0x0][0x228] ;  /* 0x00008a00000b7ab9 */ /* 0x000fe20000000800 */
[----:B------:R-:W-:Y:S02]  /*3ad10*/  LOP3.LUT R12, R12, 0xfffffeff, RZ, 0xc0, !PT ;  /* 0xfffffeff0c0c7812 */ /* 0x000fe400078ec0ff */
[----:B------:R-:W-:Y:S02]  /*3ad20*/  LOP3.LUT P1, RZ, R5, 0x1, RZ, 0xc0, !PT ;  /* 0x0000000105ff7812 */ /* 0x000fe4000782c0ff */
[----:B------:R-:W-:-:S02]  /*3ad30*/  @P2 LOP3.LUT R12, R12, 0x100, RZ, 0xfc, !PT ;  /* 0x000001000c0c2812 */ /* 0x000fc400078efcff */
        /* <DEDUP_REMOVED lines=12> */
[----:B------:R-:W-:-:S04]  /*3ae00*/  LOP3.LUT P1, RZ, R70, 0x800, RZ, 0xc0, !PT ;  /* 0x0000080046ff7812 */ /* 0x000fc8000782c0ff */
[----:B------:R-:W-:Y:S01]  /*3ae10*/  ISETP.LT.AND P0, PT, R220, UR15, !P1 ;  /* 0x0000000fdc007c0c */ /* 0x000fe2000cf01270 */
[----:B------:R-:W-:Y:S01]  /*3ae20*/  ULDC UR15, c[0x0][0x228] ;  /* 0x00008a00000f7ab9 */ /* 0x000fe20000000800 */
[----:B------:R-:W-:Y:S02]  /*3ae30*/  LOP3.LUT R72, R72, 0xfffffbff, RZ, 0xc0, !PT ;  /* 0xfffffbff48487812 */ /* 0x000fe400078ec0ff */
[----:B------:R-:W-:Y:S02]  /*3ae40*/  LOP3.LUT R10, R10, 0xefffffff, RZ, 0xc0, !PT ;  /* 0xefffffff0a0a7812 */ /* 0x000fe400078ec0ff */
[----:B------:R-:W-:-:S03]  /*3ae50*/  LOP3.LUT P2, RZ, R70, 0x2000, RZ, 0xc0, !PT ;  /* 0x0000200046ff7812 */ /* 0x000fc6000784c0ff */
[----:B------:R-:W-:Y:S02]  /*3ae60*/  @P1 LOP3.LUT R72, R72, 0x400, RZ, 0xfc, !PT ;  /* 0x0000040048481812 */ /* 0x000fe400078efcff */
[----:B------:R-:W-:Y:S02]  /*3ae70*/  LOP3.LUT P1, RZ, R3, 0x8000000, RZ, 0xc0, !PT ;  /* 0x0800000003ff7812 */ /* 0x000fe4000782c0ff */
[----:B------:R-:W-:Y:S02]  /*3ae80*/  @P0 LOP3.LUT R10, R10, 0x10000000, RZ, 0xfc, !PT ;  /* 0x100000000a0a0812 */ /* 0x000fe400078efcff */
[----:B------:R-:W-:Y:S01]  /*3ae90*/  ISETP.LT.AND P0, PT, R220, UR11, !P2 ;  /* 0x0000000bdc007c0c */ /* 0x000fe2000d701270 */
[----:B------:R-:W-:Y:S01]  /*3aea0*/  ULDC UR11, c[0x0][0x228] ;  /* 0x00008a00000b7ab9 */ /* 0x000fe20000000800 */
[C---:B------:R-:W-:Y:S02]  /*3aeb0*/  LOP3.LUT P6, RZ, R70.reuse, 0x20000, RZ, 0xc0, !PT ;  /* 0x0002000046ff7812 */ /* 0x040fe400078cc0ff */
[----:B------:R-:W-:-:S02]  /*3aec0*/  LOP3.LUT P5, RZ, R70, 0x10000, RZ, 0xc0, !PT ;  /* 0x0001000046ff7812 */ /* 0x000fc400078ac0ff */
[C---:B------:R-:W-:Y:S02]  /*3aed0*/  LOP3.LUT P4, RZ, R70.reuse, 0x8000, RZ, 0xc0, !PT ;  /* 0x0000800046ff7812 */ /* 0x040fe4000788c0ff */
[C---:B------:R-:W-:Y:S02]  /*3aee0*/  LOP3.LUT P3, RZ, R70.reuse, 0x4000, RZ, 0xc0, !PT ;  /* 0x0000400046ff7812 */ /* 0x040fe4000786c0ff */
[----:B------:R-:W-:Y:S02]  /*3aef0*/  LOP3.LUT R70, R70, 0xfffffbff, RZ, 0xc0, !PT ;  /* 0xfffffbff46467812 */ /* 0x000fe400078ec0ff */
[----:B------:R-:W-:Y:S02]  /*3af00*/  LOP3.LUT R10, R10, 0xfdffffff, RZ, 0xc0, !PT ;  /* 0xfdffffff0a0a7812 */ /* 0x000fe400078ec0ff */
[----:B------:R-:W-:Y:S02]  /*3af10*/  @P1 LOP3.LUT R70, R70, 0x400, RZ, 0xfc, !PT ;  /* 0x0000040046461812 */ /* 0x000fe400078efcff */
[----:B------:R-:W-:Y:S01]  /*3af20*/  ISETP.LT.AND P1, PT, R220, UR23, !P3 ;  /* 0x00000017dc007c0c */ /* 0x000fe2000df21270 */
[----:B------:R-:W-:Y:S01]  /*3af30*/  ULDC UR23, c[0x0][0x228] ;  /* 0x00008a0000177ab9 */ /* 0x000fe20000000800 */
[----:B------:R-:W-:-:S02]  /*3af40*/  @P0 LOP3.LUT R10, R10, 0x2000000, RZ, 0xfc, !PT ;  /* 0x020000000a0a0812 */ /* 0x000fc400078efcff */
[----:B------:R-:W-:Y:S02]  /*3af50*/  LOP3.LUT R72, R72, 0xffffefff, RZ, 0xc0, !PT ;  /* 0xffffefff48487812 */ /* 0x000fe400078ec0ff */
[----:B------:R-:W-:Y:S02]  /*3af60*/  LOP3.LUT R10, R10, 0xffbfffff, RZ, 0xc0, !PT ;  /* 0xffbfffff0a0a7812 */ /* 0x000fe400078ec0ff */
        /* <DEDUP_REMOVED lines=11> */
[----:B------:R-:W-:-:S04]  /*3b020*/  @P4 LOP3.LUT R72, R72, 0x4000, RZ, 0xfc, !PT ;  /* 0x0000400048484812 */ /* 0x000fc800078efcff */
[----:B------:R-:W-:Y:S02]  /*3b030*/  LOP3.LUT R72, R72, 0xffff7fff, RZ, 0xc0, !PT ;  /* 0xffff7fff48487812 */ /* 0x000fe400078ec0ff */
[----:B------:R-:W-:Y:S02]  /*3b040*/  LOP3.LUT R10, R10, 0xfffeffff, RZ, 0xc0, !PT ;  /* 0xfffeffff0a0a7812 */ /* 0x000fe400078ec0ff */
[----:B------:R-:W-:-:S03]  /*3b050*/  @P5 LOP3.LUT R72, R72, 0x8000, RZ, 0xfc, !PT ;  /* 0x0000800048485812 */ /* 0x000fc600078efcff */
[----:B------:R-:W-:Y:S02]  /*3b060*/  @P1 LOP3.LUT R10, R10, 0x10000, RZ, 0xfc, !PT ;  /* 0x000100000a0a1812 */ /* 0x000fe400078efcff */
[----:B------:R-:W-:Y:S02]  /*3b070*/  LOP3.LUT R72, R72, 0xfffeffff, RZ, 0xc0, !PT ;  /* 0xfffeffff48487812 */ /* 0x000fe400078ec0ff */
[----:B------:R-:W-:Y:S01]  /*3b080*/  ISETP.LT.AND P1, PT, R220, UR11, !P6 ;  /* 0x0000000bdc007c0c */ /* 0x000fe2000f721270 */
[----:B------:R-:W-:Y:S01]  /*3b090*/  ULDC UR11, c[0x0][0x228] ;  /* 0x00008a00000b7ab9 */ /* 0x000fe20000000800 */
[----:B------:R-:W-:Y:S02]  /*3b0a0*/  @P6 LOP3.LUT R72, R72, 0x10000, RZ, 0xfc, !PT ;  /* 0x0001000048486812 */ /* 0x000fe400078efcff */
[----:B------:R-:W-:Y:S02]  /*3b0b0*/  LOP3.LUT P6, RZ, R3, 0x400000, RZ, 0xc0, !PT ;  /* 0x0040000003ff7812 */ /* 0x000fe400078cc0ff */
[----:B------:R-:W-:-:S02]  /*3b0c0*/  LOP3.LUT R10, R10, 0xffffdfff, RZ, 0xc0, !PT ;  /* 0xffffdfff0a0a7812 */ /* 0x000fc400078ec0ff */
        /* <DEDUP_REMOVED lines=49> */
[C---:B------:R-:W-:Y:S02]  /*3b3e0*/  LOP3.LUT P6, RZ, R3.reuse, 0x80000000, RZ, 0xc0, !PT ;  /* 0x8000000003ff7812 */ /* 0x040fe400078cc0ff */
[----:B------:R-:W-:Y:S01]  /*3b3f0*/  ISETP.LT.AND P2, PT, R220, UR23, !P2 ;  /* 0x00000017dc007c0c */ /* 0x000fe2000d741270 */
[----:B------:R-:W-:Y:S01]  /*3b400*/  ULDC UR23, c[0x0][0x228] ;  /* 0x00008a0000177ab9 */ /* 0x000fe20000000800 */
[----:B------:R-:W-:Y:S02]  /*3b410*/  LOP3.LUT P5, RZ, R3, 0x800000, RZ, 0xc0, !PT ;  /* 0x0080000003ff7812 */ /* 0x000fe400078ac0ff */
[----:B------:R-:W-:Y:S02]  /*3b420*/  LOP3.LUT R70, R70, 0xfffffeff, RZ, 0xc0, !PT ;  /* 0xfffffeff46467812 */ /* 0x000fe400078ec0ff */
[----:B------:R-:W-:Y:S01]  /*3b430*/  ISETP.LT.AND P5, PT, R220, UR19, !P5 ;  /* 0x00000013dc007c0c */ /* 0x000fe2000efa1270 */
[----:B------:R-:W-:-:S04]  /*3b440*/  ULDC UR19, c[0x0][0x228] ;  /* 0x00008a0000137ab9 */ /* 0x000fc80000000800 */
[----:B------:R-:W-:Y:S02]  /*3b450*/  @P6 LOP3.LUT R70, R70, 0x100, RZ, 0xfc, !PT ;  /* 0x0000010046466812 */ /* 0x000fe400078efcff */
[C---:B------:R-:W-:Y:S02]  /*3b460*/  LOP3.LUT P6, RZ, R3.reuse, 0x40000000, RZ, 0xc0, !PT ;  /* 0x4000000003ff7812 */ /* 0x040fe400078cc0ff */
[----:B------:R-:W-:Y:S01]  /*3b470*/  ISETP.LT.AND P1, PT, R220, UR19, !P1 ;  /* 0x00000013dc007c0c */ /* 0x000fe2000cf21270 */
[----:B------:R-:W-:Y:S01]  /*3b480*/  ULDC UR19, c[0x0][0x228] ;  /* 0x00008a0000137ab9 */ /* 0x000fe20000000800 */
[----:B------:R-:W-:Y:S02]  /*3b490*/  LOP3.LUT P4, RZ, R3, 0x1000000, RZ, 0xc0, !PT ;  /* 0x0100000003ff7812 */ /* 0x000fe4000788c0ff */
[----:B------:R-:W-:Y:S02]  /*3b4a0*/  LOP3.LUT R11, R11, 0xbfffffff, RZ, 0xc0, !PT ;  /* 0xbfffffff0b0b7812 */ /* 0x000fe400078ec0ff */
[----:B------:R-:W-:-:S02]  /*3b4b0*/  LOP3.LUT P0, RZ, R3, 0x10000000, RZ, 0xc0, !PT ;  /* 0x1000000003ff7812 */ /* 0x000fc4000780c0ff */
[----:B------:R-:W-:Y:S01]  /*3b4c0*/  ISETP.LT.AND P4, PT, R220, UR15, !P4 ;  /* 0x0000000fdc007c0c */ /* 0x000fe2000e781270 */
[----:B------:R-:W-:Y:S01]  /*3b4d0*/  ULDC UR15, c[0x0][0x228] ;  /* 0x00008a00000f7ab9 */ /* 0x000fe20000000800 */
[----:B------:R-:W-:Y:S02]  /*3b4e0*/  @P2 LOP3.LUT R11, R11, 0x40000000, RZ, 0xfc, !PT ;  /* 0x400000000b0b2812 */ /* 0x000fe400078efcff */
[----:B------:R-:W-:Y:S02]  /*3b4f0*/  LOP3.LUT R70, R70, 0xfffffdff, RZ, 0xc0, !PT ;  /* 0xfffffdff46467812 */ /* 0x000fe400078ec0ff */
[----:B------:R-:W-:Y:S01]  /*3b500*/  ISETP.LT.AND P0, PT, R220, UR15, !P0 ;  /* 0x0000000fdc007c0c */ /* 0x000fe2000c701270 */
[----:B------:R-:W-:Y:S01]  /*3b510*/  ULDC UR15, c[0x0][0x228] ;  /* 0x00008a00000f7ab9 */ /* 0x000fe20000000800 */
[----:B------:R-:W-:Y:S02]  /*3b520*/  LOP3.LUT P3, RZ, R3, 0x2000000, RZ, 0xc0, !PT ;  /* 0x0200000003ff7812 */ /* 0x000fe4000786c0ff */
[----:B------:R-:W-:-:S02]  /*3b530*/  LOP3.LUT R11, R11, 0xf7ffffff, RZ, 0xc0, !PT ;  /* 0xf7ffffff0b0b7812 */ /* 0x000fc400078ec0ff */
[----:B------:R-:W-:Y:S02]  /*3b540*/  @P6 LOP3.LUT R70, R70, 0x200, RZ, 0xfc, !PT ;  /* 0x0000020046466812 */ /* 0x000fe400078efcff */
[----:B------:R-:W-:Y:S02]  /*3b550*/  LOP3.LUT P6, RZ, R3, 0x20000000, RZ, 0xc0, !PT ;  /* 0x2000000003ff7812 */ /* 0x000fe400078cc0ff */
[C---:B------:R-:W-:Y:S01]  /*3b560*/  ISETP.LT.AND P3, PT, R220.reuse, UR11, !P3 ;  /* 0x0000000bdc007c0c */ /* 0x040fe2000df61270 */
[----:B------:R-:W-:Y:S01]  /*3b570*/  ULDC UR11, c[0x0][0x228] ;  /* 0x00008a00000b7ab9 */ /* 0x000fe20000000800 */
[----:B------:R-:W-:Y:S02]  /*3b580*/  @P1 LOP3.LUT R11, R11, 0x8000000, RZ, 0xfc, !PT ;  /* 0x080000000b0b1812 */ /* 0x000fe400078efcff */
        /* <DEDUP_REMOVED lines=40> */
[----:B------:R-:W-:Y:S02]  /*3b810*/  LOP3.LUT R11, R11, 0xfffffffe, RZ, 0xc0, !PT ;  /* 0xfffffffe0b0b7812 */ /* 0x000fe400078ec0ff */
[----:B------:R-:W-:-:S04]  /*3b820*/  @P5 LOP3.LUT R10, R10, 0x80, RZ, 0xfc, !PT ;  /* 0x000000800a0a5812 */ /* 0x000fc800078efcff */
        /* <DEDUP_REMOVED lines=95> */
[----:B------:R-:W-:Y:S01]  /*3be20*/  ISETP.LT.AND P1, PT, R219, UR19, !P1 ;  /* 0x00000013db007c0c */ /* 0x000fe2000cf21270 */
        /* <DEDUP_REMOVED lines=48> */
[----:B------:R-:W-:Y:S02]  /*3c130*/  LOP3.LUT P5, RZ, R5, 0x20, RZ, 0xc0, !PT ;  /* 0x0000002005ff7812 */ /* 0x000fe400078ac0ff */
        /* <DEDUP_REMOVED lines=25> */
[----:B------:R-:W-:Y:S02]  /*3c2d0*/  LOP3.LUT P0, RZ, R5, 0x2, RZ, 0xc0, !PT ;  /* 0x0000000205ff7812 */ /* 0x000fe4000780c0ff */
        /* <DEDUP_REMOVED lines=113> */
[----:B------:R-:W-:Y:S01]  /*3c9f0*/  ISETP.LT.AND P2, PT, R219, UR23, !P2 ;  /* 0x00000017db007c0c */ /* 0x000fe2000d741270 */
[----:B------:R-:W-:Y:S01]  /*3ca00*/  ULDC UR23, c[0x0][0x228] ;  /* 0x00008a0000177ab9 */ /* 0x000fe20000000800 */
[----:B------:R-:W-:Y:S02]  /*3ca10*/  LOP3.LUT P5, RZ, R3, 0x800000, RZ, 0xc0, !PT ;  /* 0x0080000003ff7812 */ /* 0x000fe400078ac0ff */
[----:B------:R-:W-:Y:S02]  /*3ca20*/  LOP3.LUT R72, R72, 0xffffff7f, RZ, 0xc0, !PT ;  /* 0xffffff7f48487812 */ /* 0x000fe400078ec0ff */
[----:B------:R-:W-:Y:S01]  /*3ca30*/  ISETP.LT.AND P5, PT, R219, UR19, !P5 ;  /* 0x00000013db007c0c */ /* 0x000fe2000efa1270 */
[----:B------:R-:W-:-:S04]  /*3ca40*/  ULDC UR19, c[0x0][0x228] ;  /* 0x00008a0000137ab9 */ /* 0x000fc80000000800 */
[----:B------:R-:W-:Y:S02]  /*3ca50*/  @P6 LOP3.LUT R72, R72, 0x80, RZ, 0xfc, !PT ;  /* 0x0000008048486812 */ /* 0x000fe400078efcff */
[----:B------:R-:W-:Y:S02]  /*3ca60*/  LOP3.LUT P6, RZ, R3, 0x40000000, RZ, 0xc0, !PT ;  /* 0x4000000003ff7812 */ /* 0x000fe400078cc0ff */
        /* <DEDUP_REMOVED lines=15> */
[----:B------:R-:W-:Y:S01]  /*3cb60*/  ISETP.LT.AND P3, PT, R219, UR11, !P3 ;  /* 0x0000000bdb007c0c */ /* 0x000fe2000df61270 */
        /* <DEDUP_REMOVED lines=94> */
[----:B------:R-:W-:Y:S02]  /*3d150*/  ISETP.LT.AND P2, PT, R219, UR59, !P0 ;  /* 0x0000003bdb007c0c */ /* 0x000fe4000c741270 */
[----:B------:R-:W-:Y:S02]  /*3d160*/  LOP3.LUT P0, RZ, R5, 0x8000, RZ, 0xc0, !PT ;  /* 0x0000800005ff7812 */ /* 0x000fe4000780c0ff */
[----:B------:R-:W-:-:S02]  /*3d170*/  LOP3.LUT R0, R0, 0x7fffffff, RZ, 0xc0, !PT ;  /* 0x7fffffff00007812 */ /* 0x000fc400078ec0ff */
[----:B------:R-:W-:-:S03]  /*3d180*/  LOP3.LUT R73, R73, 0xfeffffff, RZ, 0xc0, !PT ;  /* 0xfeffffff49497812 */ /* 0x000fc600078ec0ff */
[----:B------:R-:W-:Y:S02]  /*3d190*/  @P6 LOP3.LUT R0, R0, 0x80000000, RZ, 0xfc, !PT ;  /* 0x8000000000006812 */ /* 0x000fe400078efcff */
[----:B------:R-:W-:-:S04]  /*3d1a0*/  LOP3.LUT P6, RZ, R5, 0x40, RZ, 0xc0, !PT ;  /* 0x0000004005ff7812 */ /* 0x000fc800078cc0ff */
[----:B------:R-:W-:-:S04]  /*3d1b0*/  @P0 LOP3.LUT R73, R73, 0x1000000, RZ, 0xfc, !PT ;  /* 0x0100000049490812 */ /* 0x000fc800078efcff */
[----:B------:R-:W-:-:S05]  /*3d1c0*/  LOP3.LUT R73, R73, 0xfffeffff, RZ, 0xc0, !PT ;  /* 0xfffeffff49497812 */ /* 0x000fca00078ec0ff */
[----:B------:R-:W-:Y:S02]  /*3d1d0*/  @P6 LOP3.LUT R73, R73, 0x10000, RZ, 0xfc, !PT ;  /* 0x0001000049496812 */ /* 0x000fe400078efcff */
[----:B------:R-:W-:Y:S02]  /*3d1e0*/  LOP3.LUT P6, RZ, R5, 0x80, RZ, 0xc0, !PT ;  /* 0x0000008005ff7812 */ /* 0x000fe400078cc0ff */
[----:B------:R-:W-:-:S11]  /*3d1f0*/  LOP3.LUT R73, R73, 0xfffdffff, RZ, 0xc0, !PT ;  /* 0xfffdffff49497812 */ /* 0x000fd600078ec0ff */
[----:B------:R-:W-:Y:S02]  /*3d200*/  @P6 LOP3.LUT R73, R73, 0x20000, RZ, 0xfc, !PT ;  /* 0x0002000049496812 */ /* 0x000fe400078efcff */
[----:B------:R-:W-:Y:S02]  /*3d210*/  LOP3.LUT P6, RZ, R5, 0x100, RZ, 0xc0, !PT ;  /* 0x0000010005ff7812 */ /* 0x000fe400078cc0ff */
[----:B------:R-:W-:Y:S02]  /*3d220*/  LOP3.LUT R73, R73, 0xfffbffff, RZ, 0xc0, !PT ;  /* 0xfffbffff49497812 */ /* 0x000fe400078ec0ff */
[----:B------:R-:W-:-:S09]  /*3d230*/  ISETP.LT.AND P5, PT, R219, UR37, !P5 ;  /* 0x00000025db007c0c */ /* 0x000fd2000efa1270 */
[----:B------:R-:W-:Y:S02]  /*3d240*/  @P6 LOP3.LUT R73, R73, 0x40000, RZ, 0xfc, !PT ;  /* 0x0004000049496812 */ /* 0x000fe400078efcff */
[----:B------:R-:W-:Y:S02]  /*3d250*/  LOP3.LUT P6, RZ, R5, 0x200, RZ, 0xc0, !PT ;  /* 0x0000020005ff7812 */ /* 0x000fe400078cc0ff */
[----:B------:R-:W-:Y:S02]  /*3d260*/  LOP3.LUT R73, R73, 0xfff7ffff, RZ, 0xc0, !PT ;  /* 0xfff7ffff49497812 */ /* 0x000fe400078ec0ff */
[----:B------:R-:W-:-:S04]  /*3d270*/  LOP3.LUT R3, R3, 0xfffffffb, RZ, 0xc0, !PT ;  /* 0xfffffffb03037812 */ /* 0x000fc800078ec0ff */
[----:B------:R-:W-:-:S05]  /*3d280*/  @P5 LOP3.LUT R3, R3, 0x4, RZ, 0xfc, !PT ;  /* 0x0000000403035812 */ /* 0x000fca00078efcff */
[----:B------:R-:W-:Y:S02]  /*3d290*/  @P6 LOP3.LUT R73, R73, 0x80000, RZ, 0xfc, !PT ;  /* 0x0008000049496812 */ /* 0x000fe400078efcff */
[----:B------:R-:W-:Y:S02]  /*3d2a0*/  LOP3.LUT P6, RZ, R5, 0x400, RZ, 0xc0, !PT ;  /* 0x0000040005ff7812 */ /* 0x000fe400078cc0ff */
[----:B------:R-:W-:Y:S02]  /*3d2b0*/  ISETP.LT.AND P5, PT, R219, UR45, !P3 ;  /* 0x0000002ddb007c0c */ /* 0x000fe4000dfa1270 */
[----:B------:R-:W-:Y:S02]  /*3d2c0*/  LOP3.LUT R73, R73, 0xffefffff, RZ, 0xc0, !PT ;  /* 0xffefffff49497812 */ /* 0x000fe400078ec0ff */
[----:B------:R-:W-:-:S07]  /*3d2d0*/  LOP3.LUT R0, R0, 0xefffffff, RZ, 0xc0, !PT ;  /* 0xefffffff00007812 */ /* 0x000fce00078ec0ff */
[----:B------:R-:W-:Y:S02]  /*3d2e0*/  @P6 LOP3.LUT R73, R73, 0x100000, RZ, 0xfc, !PT ;  /* 0x0010000049496812 */ /* 0x000fe400078efcff */
[----:B------:R-:W-:Y:S02]  /*3d2f0*/  LOP3.LUT P6, RZ, R5, 0x800, RZ, 0xc0, !PT ;  /* 0x0000080005ff7812 */ /* 0x000fe400078cc0ff */
[----:B------:R-:W-:Y:S02]  /*3d300*/  @P5 LOP3.LUT R0, R0, 0x10000000, RZ, 0xfc, !PT ;  /* 0x1000000000005812 */ /* 0x000fe400078efcff */
[----:B------:R-:W-:Y:S02]  /*3d310*/  ISETP.LT.AND P3, PT, R219, UR53, !P1 ;  /* 0x00000035db007c0c */ /* 0x000fe4000cf61270 */
[----:B------:R-:W-:Y:S02]  /*3d320*/  LOP3.LUT R0, R0, 0xfdffffff, RZ, 0xc0, !PT ;  /* 0xfdffffff00007812 */ /* 0x000fe400078ec0ff */
[----:B------:R-:W-:-:S02]  /*3d330*/  LOP3.LUT R73, R73, 0xffdfffff, RZ, 0xc0, !PT ;  /* 0xffdfffff49497812 */ /* 0x000fc400078ec0ff */
[----:B------:R-:W-:-:S03]  /*3d340*/  @P4 LOP3.LUT R0, R0, 0x2000000, RZ, 0xfc, !PT ;  /* 0x0200000000004812 */ /* 0x000fc600078efcff */
[----:B------:R-:W-:Y:S02]  /*3d350*/  @P6 LOP3.LUT R73, R73, 0x200000, RZ, 0xfc, !PT ;  /* 0x0020000049496812 */ /* 0x000fe400078efcff */
[----:B------:R-:W-:Y:S02]  /*3d360*/  LOP3.LUT P6, RZ, R5, 0x1000, RZ, 0xc0, !PT ;  /* 0x0000100005ff7812 */ /* 0x000fe400078cc0ff */
[----:B------:R-:W-:Y:S02]  /*3d370*/  LOP3.LUT R0, R0, 0xffbfffff, RZ, 0xc0, !PT ;  /* 0xffbfffff00007812 */ /* 0x000fe400078ec0ff */
[----:B------:R-:W-:Y:S02]  /*3d380*/  LOP3.LUT P1, RZ, R6, 0x100000, RZ, 0xc0, !PT ;  /* 0x0010000006ff7812 */ /* 0x000fe4000782c0ff */
[----:B------:R-:W-:Y:S02]  /*3d390*/  @P3 LOP3.LUT R0, R0, 0x400000, RZ, 0xfc, !PT ;  /* 0x0040000000003812 */ /* 0x000fe400078efcff */
[----:B------:R-:W-:-:S02]  /*3d3a0*/  LOP3.LUT R73, R73, 0xffbfffff, RZ, 0xc0, !PT ;  /* 0xffbfffff49497812 */ /* 0x000fc400078ec0ff */
[----:B------:R-:W-:Y:S01]  /*3d3b0*/  ISETP.LT.AND P1, PT, R219, UR4, !P1 ;  /* 0x00000004db007c0c */ /* 0x000fe2000cf21270 */
[----:B------:R-:W-:Y:S01]  /*3d3c0*/  ULDC UR4, c[0x0][0x228] ;  /* 0x00008a0000047ab9 */ /* 0x000fe20000000800 */
[----:B------:R-:W-:Y:S02]  /*3d3d0*/  LOP3.LUT R0, R0, 0xfff7ffff, RZ, 0xc0, !PT ;  /* 0xfff7ffff00007812 */ /* 0x000fe400078ec0ff */
[----:B------:R-:W-:Y:S02]  /*3d3e0*/  LOP3.LUT P0, RZ, R5, 0x10000, RZ, 0xc0, !PT ;  /* 0x0001000005ff7812 */ /* 0x000fe4000780c0ff */
[----:B------:R-:W-:Y:S02]  /*3d3f0*/  @P6 LOP3.LUT R73, R73, 0x400000, RZ, 0xfc, !PT ;  /* 0x0040000049496812 */ /* 0x000fe400078efcff */
[----:B------:R-:W-:Y:S02]  /*3d400*/  @P2 LOP3.LUT R0, R0, 0x80000, RZ, 0xfc, !PT ;  /* 0x0008000000002812 */ /* 0x000fe400078efcff */
[----:B------:R-:W-:-:S02]  /*3d410*/  LOP3.LUT P6, RZ, R5, 0x2000, RZ, 0xc0, !PT ;  /* 0x0000200005ff7812 */ /* 0x000fc400078cc0ff */
[----:B------:R-:W-:Y:S01]  /*3d420*/  ISETP.LT.AND P0, PT, R218, UR23, !P0 ;  /* 0x00000017da007c0c */ /* 0x000fe2000c701270 */
[----:B------:R-:W-:Y:S01]  /*3d430*/  ULDC UR23, c[0x0][0x228] ;  /* 0x00008a0000177ab9 */ /* 0x000fe20000000800 */
[----:B------:R-:W-:Y:S02]  /*3d440*/  LOP3.LUT R0, R0, 0xfffeffff, RZ, 0xc0, !PT ;  /* 0xfffeffff00007812 */ /* 0x000fe400078ec0ff */
[----:B------:R-:W-:Y:S02]  /*3d450*/  LOP3.LUT R73, R73, 0xff7fffff, RZ, 0xc0, !PT ;  /* 0xff7fffff49497812 */ /* 0x000fe400078ec0ff */
[----:B------:R-:W-:-:S04]  /*3d460*/  @P1 LOP3.LUT R0, R0, 0x10000, RZ, 0xfc, !PT ;  /* 0x0001000000001812 */ /* 0x000fc800078efcff */
[----:B------:R-:W-:Y:S02]  /*3d470*/  LOP3.LUT R0, R0, 0xffff7fff, RZ, 0xc0, !PT ;  /* 0xffff7fff00007812 */ /* 0x000fe400078ec0ff */
[----:B------:R-:W-:Y:S02]  /*3d480*/  @P6 LOP3.LUT R73, R73, 0x800000, RZ, 0xfc, !PT ;  /* 0x0080000049496812 */ /* 0x000fe400078efcff */
[----:B------:R-:W-:Y:S02]  /*3d490*/  @P0 LOP3.LUT R0, R0, 0x8000, RZ, 0xfc, !PT ;  /* 0x0000800000000812 */ /* 0x000fe400078efcff */
        /* <DEDUP_REMOVED lines=57> */
[C---:B------:R-:W-:Y:S02]  /*3d830*/  LOP3.LUT P3, RZ, R5.reuse, 0x8, RZ, 0xc0, !PT ;  /* 0x0000000805ff7812 */ /* 0x040fe4000786c0ff */
[----:B------:R-:W-:Y:S02]  /*3d840*/  @P5 LOP3.LUT R0, R0, 0x10, RZ, 0xfc, !PT ;  /* 0x0000001000005812 */ /* 0x000fe400078efcff */
[----:B------:R-:W-:Y:S01]  /*3d850*/  ISETP.LT.AND P3, PT, R218, UR19, !P3 ;  /* 0x00000013da007c0c */ /* 0x000fe2000df61270 */
[----:B------:R-:W-:Y:S01]  /*3d860*/  ULDC UR19, c[0x0][0x228] ;  /* 0x00008a0000137ab9 */ /* 0x000fe20000000800 */
[----:B------:R-:W-:Y:S02]  /*3d870*/  LOP3.LUT R0, R0, 0xfffffff7, RZ, 0xc0, !PT ;  /* 0xfffffff700007812 */ /* 0x000fe400078ec0ff */
[----:B------:R-:W-:-:S02]  /*3d880*/  LOP3.LUT P2, RZ, R5, 0x4, RZ, 0xc0, !PT ;  /* 0x0000000405ff7812 */ /* 0x000fc4000784c0ff */
[C---:B------:R-:W-:Y:S02]  /*3d890*/  LOP3.LUT P0, RZ, R5.reuse, 0x1, RZ, 0xc0, !PT ;  /* 0x0000000105ff7812 */ /* 0x040fe4000780c0ff */
[----:B------:R-:W-:Y:S02]  /*3d8a0*/  @P4 LOP3.LUT R0, R0, 0x8, RZ, 0xfc, !PT ;  /* 0x0000000800004812 */ /* 0x000fe400078efcff */
[C---:B------:R-:W-:Y:S01]  /*3d8b0*/  ISETP.LT.AND P2, PT, R218.reuse, UR15, !P2 ;  /* 0x0000000fda007c0c */ /* 0x040fe2000d741270 */
[----:B------:R-:W-:Y:S01]  /*3d8c0*/  ULDC UR15, c[0x0][0x228] ;  /* 0x00008a00000f7ab9 */ /* 0x000fe20000000800 */
        /* <DEDUP_REMOVED lines=8> */
[----:B------:R-:W-:Y:S02]  /*3d950*/  LOP3.LUT R5, R5, 0x7fffffff, RZ, 0xc0, !PT ;  /* 0x7fffffff05057812 */ /* 0x000fe400078ec0ff */
[----:B------:R-:W-:Y:S02]  /*3d960*/  @P2 LOP3.LUT R0, R0, 0x2, RZ, 0xfc, !PT ;  /* 0x0000000200002812 */ /* 0x000fe400078efcff */
[----:B------:R-:W-:-:S02]  /*3d970*/  @P0 LOP3.LUT R5, R5, 0x80000000, RZ, 0xfc, !PT ;  /* 0x8000000005050812 */ /* 0x000fc400078efcff */
[C---:B------:R-:W-:Y:S02]  /*3d980*/  LOP3.LUT P0, RZ, R73.reuse, 0x200, RZ, 0xc0, !PT ;  /* 0x0000020049ff7812 */ /* 0x040fe4000780c0ff */
[----:B------:R-:W-:Y:S02]  /*3d990*/  LOP3.LUT R0, R0, 0xfffffffe, RZ, 0xc0, !PT ;  /* 0xfffffffe00007812 */ /* 0x000fe400078ec0ff */
[----:B------:R-:W-:Y:S01]  /*3d9a0*/  ISETP.LT.AND P0, PT, R218, UR19, !P0 ;  /* 0x00000013da007c0c */ /* 0x000fe2000c701270 */
[----:B------:R-:W-:Y:S01]  /*3d9b0*/  ULDC UR19, c[0x0][0x228] ;  /* 0x00008a0000137ab9 */ /* 0x000fe20000000800 */
[----:B------:R-:W-:Y:S02]  /*3d9c0*/  @P1 LOP3.LUT R0, R0, 0x1, RZ, 0xfc, !PT ;  /* 0x0000000100001812 */ /* 0x000fe400078efcff */
[----:B------:R-:W-:Y:S02]  /*3d9d0*/  LOP3.LUT P1, RZ, R73, 0x400, RZ, 0xc0, !PT ;  /* 0x0000040049ff7812 */ /* 0x000fe4000782c0ff */
[----:B------:R-:W-:-:S02]  /*3d9e0*/  LOP3.LUT R5, R5, 0xbfffffff, RZ, 0xc0, !PT ;  /* 0xbfffffff05057812 */ /* 0x000fc400078ec0ff */
[----:B------:R-:W-:Y:S01]  /*3d9f0*/  ISETP.LT.AND P1, PT, R218, UR15, !P1 ;  /* 0x0000000fda007c0c */ /* 0x000fe2000cf21270 */
[----:B------:R-:W-:Y:S01]  /*3da00*/  ULDC UR15, c[0x0][0x228] ;  /* 0x00008a00000f7ab9 */ /* 0x000fe20000000800 */
[----:B------:R-:W-:-:S03]  /*3da10*/  LOP3.LUT P2, RZ, R73, 0x800, RZ, 0xc0, !PT ;  /* 0x0000080049ff7812 */ /* 0x000fc6000784c0ff */
[----:B------:R-:W-:Y:S02]  /*3da20*/  @P0 LOP3.LUT R5, R5, 0x40000000, RZ, 0xfc, !PT ;  /* 0x4000000005050812 */ /* 0x000fe400078efcff */
[C---:B------:R-:W-:Y:S01]  /*3da30*/  ISETP.LT.AND P2, PT, R218.reuse, UR11, !P2 ;  /* 0x0000000bda007c0c */ /* 0x040fe2000d741270 */
        /* <DEDUP_REMOVED lines=11> */
[----:B------:R-:W-:Y:S02]  /*3daf0*/  LOP3.LUT R5, R5, 0xf7ffffff, RZ, 0xc0, !PT ;  /* 0xf7ffffff05057812 */ /* 0x000fe400078ec0ff */
[----:B------:R-:W-:Y:S02]  /*3db00*/  LOP3.LUT P5, RZ, R73, 0x4000, RZ, 0xc0, !PT ;  /* 0x0000400049ff7812 */ /* 0x000fe400078ac0ff */
[----:B------:R-:W-:-:S02]  /*3db10*/  @P3 LOP3.LUT R5, R5, 0x8000000, RZ, 0xfc, !PT ;  /* 0x0800000005053812 */ /* 0x000fc400078efcff */
[----:B------:R-:W-:Y:S02]  /*3db20*/  LOP3.LUT P0, RZ, R3, 0x20000000, RZ, 0xc0, !PT ;  /* 0x2000000003ff7812 */ /* 0x000fe4000780c0ff */
        /* <DEDUP_REMOVED lines=8> */
[----:B------:R-:W-:Y:S02]  /*3dbb0*/  LOP3.LUT R5, R5, 0xfdffffff, RZ, 0xc0, !PT ;  /* 0xfdffffff05057812 */ /* 0x000fe400078ec0ff */
[----:B------:R-:W-:Y:S02]  /*3dbc0*/  @P0 LOP3.LUT R73, R73, 0x100, RZ, 0xfc, !PT ;  /* 0x0000010049490812 */ /* 0x000fe400078efcff */
[----:B------:R-:W-:Y:S02]  /*3dbd0*/  @P5 LOP3.LUT R5, R5, 0x2000000, RZ, 0xfc, !PT ;  /* 0x0200000005055812 */ /* 0x000fe400078efcff */
[----:B------:R-:W-:Y:S02]  /*3dbe0*/  LOP3.LUT P0, RZ, R3, 0x400000, RZ, 0xc0, !PT ;  /* 0x0040000003ff7812 */ /* 0x000fe4000780c0ff */
[----:B------:R-:W-:Y:S02]  /*3dbf0*/  LOP3.LUT R5, R5, 0xfeffffff, RZ, 0xc0, !PT ;  /* 0xfeffffff05057812 */ /* 0x000fe400078ec0ff */
[----:B------:R-:W-:Y:S01]  /*3dc00*/  ISETP.LT.AND P0, PT, R218, UR23, !P0 ;  /* 0x00000017da007c0c */ /* 0x000fe2000c701270 */
[----:B------:R-:W-:Y:S01]  /*3dc10*/  ULDC UR23, c[0x0][0x228] ;  /* 0x00008a0000177ab9 */ /* 0x000fe20000000800 */
[----:B------:R-:W-:-:S02]  /*3dc20*/  @P6 LOP3.LUT R5, R5, 0x1000000, RZ, 0xfc, !PT ;  /* 0x0100000005056812 */ /* 0x000fc400078efcff */
[----:B------:R-:W-:Y:S02]  /*3dc30*/  LOP3.LUT P6, RZ, R3, 0x800000, RZ, 0xc0, !PT ;  /* 0x0080000003ff7812 */ /* 0x000fe400078cc0ff */
[----:B------:R-:W-:Y:S02]  /*3dc40*/  LOP3.LUT R5, R5, 0xff7fffff, RZ, 0xc0, !PT ;  /* 0xff7fffff05057812 */ /* 0x000fe400078ec0ff */
        /* <DEDUP_REMOVED lines=13> */
[----:B------:R-:W-:Y:S02]  /*3dd20*/  LOP3.LUT P3, RZ, R3, 0x4000000, RZ, 0xc0, !PT ;  /* 0x0400000003ff7812 */ /* 0x000fe4000786c0ff */
[----:B------:R-:W-:Y:S02]  /*3dd30*/  LOP3.LUT R5, R5, 0xffefffff, RZ, 0xc0, !PT ;  /* 0xffefffff05057812 */ /* 0x000fe400078ec0ff */
[C---:B------:R-:W-:Y:S02]  /*3dd40*/  LOP3.LUT P2, RZ, R3.reuse, 0x8000000, RZ, 0xc0, !PT ;  /* 0x0800000003ff7812 */ /* 0x040fe4000784c0ff */
[----:B------:R-:W-:Y:S02]  /*3dd50*/  LOP3.LUT P1, RZ, R3, 0x10000000, RZ, 0xc0, !PT ;  /* 0x1000000003ff7812 */ /* 0x000fe4000782c0ff */
[----:B------:R-:W-:-:S02]  /*3dd60*/  LOP3.LUT P0, RZ, R73, 0x100, RZ, 0xc0, !PT ;  /* 0x0000010049ff7812 */ /* 0x000fc4000780c0ff */
[----:B------:R-:W-:Y:S02]  /*3dd70*/  @P4 LOP3.LUT R5, R5, 0x100000, RZ, 0xfc, !PT ;  /* 0x0010000005054812 */ /* 0x000fe400078efcff */
[C---:B------:R-:W-:Y:S01]  /*3dd80*/  ISETP.LT.AND P4, PT, R218.reuse, UR23, !P3 ;  /* 0x00000017da007c0c */ /* 0x040fe2000df81270 */
[----:B------:R-:W-:Y:S01]  /*3dd90*/  ULDC UR23, c[0x0][0x228] ;  /* 0x00008a0000177ab9 */ /* 0x000fe20000000800 */
[C---:B------:R-:W-:Y:S01]  /*3dda0*/  ISETP.LT.AND P3, PT, R218.reuse, UR19, !P2 ;  /* 0x00000013da007c0c */ /* 0x040fe2000d761270 */
[----:B------:R-:W-:Y:S01]  /*3ddb0*/  ULDC UR19, c[0x0][0x228] ;  /* 0x00008a0000137ab9 */ /* 0x000fe20000000800 */
[C---:B------:R-:W-:Y:S01]  /*3ddc0*/  ISETP.LT.AND P2, PT, R218.reuse, UR15, !P1 ;  /* 0x0000000fda007c0c */ /* 0x040fe2000cf41270 */
[----:B------:R-:W-:Y:S01]  /*3ddd0*/  ULDC UR15, c[0x0][0x228] ;  /* 0x00008a00000f7ab9 */ /* 0x000fe20000000800 */
[----:B------:R-:W-:Y:S01]  /*3dde0*/  ISETP.LT.AND P1, PT, R218, UR11, !P0 ;  /* 0x0000000bda007c0c */ /* 0x000fe2000c721270 */
[----:B------:R-:W-:Y:S01]  /*3ddf0*/  ULDC UR11, c[0x0][0x228] ;  /* 0x00008a00000b7ab9 */ /* 0x000fe20000000800 */
[----:B------:R-:W-:-:S13]  /*3de00*/  LOP3.LUT P0, RZ, R6, 0x4000, RZ, 0xc0, !PT ;  /* 0x0000400006ff7812 */ /* 0x000fda000780c0ff */
        /* <DEDUP_REMOVED lines=42> */
[----:B------:R-:W-:Y:S02]  /*3e0b0*/  LOP3.LUT R73, R73, 0xffffffbf, RZ, 0xc0, !PT ;  /* 0xffffffbf49497812 */ /* 0x000fe400078ec0ff */
[----:B------:R-:W-:-:S07]  /*3e0c0*/  @P4 LOP3.LUT R5, R5, 0x80000, RZ, 0xfc, !PT ;  /* 0x0008000005054812 */ /* 0x000fce00078efcff */
[----:B------:R-:W-:Y:S02]  /*3e0d0*/  @P0 LOP3.LUT R73, R73, 0x40, RZ, 0xfc, !PT ;  /* 0x0000004049490812 */ /* 0x000fe400078efcff */
[----:B------:R-:W-:Y:S02]  /*3e0e0*/  LOP3.LUT P0, RZ, R3, 0x80000000, RZ, 0xc0, !PT ;  /* 0x8000000003ff7812 */ /* 0x000fe4000780c0ff */
        /* <DEDUP_REMOVED lines=27> */
[----:B------:R-:W-:-:S09]  /*3e2a0*/  PRMT R69, R128, 0x3340, R1 ;  /* 0x0000334080457816 */ /* 0x000fd20000000001 */
[----:B------:R-:W-:Y:S02]  /*3e2b0*/  @P0 LOP3.LUT R5, R5, 0x1000, RZ, 0xfc, !PT ;  /* 0x0000100005050812 */ /* 0x000fe400078efcff */
[----:B------:R-:W-:-:S04]  /*3e2c0*/  LOP3.LUT P0, RZ, R73, 0x10, RZ, 0xc0, !PT ;  /* 0x0000001049ff7812 */ /* 0x000fc8000780c0ff */
[----:B------:R-:W-:Y:S02]  /*3e2d0*/  ISETP.LT.AND P0, PT, R218, UR23, !P0 ;  /* 0x00000017da007c0c */ /* 0x000fe4000c701270 */
[----:B------:R-:W-:Y:S02]  /*3e2e0*/  PRMT R68, R136, 0x3340, R1 ;  /* 0x0000334088447816 */ /* 0x000fe40000000001 */
[----:B------:R-:W-:Y:S02]  /*3e2f0*/  PRMT R162, R123, 0x5410, R69 ;  /* 0x000054107ba27816 */ /* 0x000fe40000000045 */
[----:B------:R-:W-:Y:S02]  /*3e300*/  PRMT R70, R195, 0x3340, R1 ;  /* 0x00003340c3467816 */ /* 0x000fe40000000001 */
[----:B------:R-:W-:Y:S02]  /*3e310*/  LOP3.LUT R69, R91, 0xffff, RZ, 0xc0, !PT ;  /* 0x0000ffff5b457812 */ /* 0x000fe400078ec0ff */
[----:B------:R-:W-:-:S02]  /*3e320*/  LOP3.LUT R5, R5, 0xfffff7ff, RZ, 0xc0, !PT ;  /* 0xfffff7ff05057812 */ /* 0x000fc400078ec0ff */
[----:B------:R-:W-:Y:S02]  /*3e330*/  PRMT R195, R127, 0x5410, R68 ;  /* 0x000054107fc37816 */ /* 0x000fe40000000044 */
[----:B------:R-:W-:Y:S02]  /*3e340*/  PRMT R160, R122, 0x5410, R70 ;  /* 0x000054107aa07816 */ /* 0x000fe40000000046 */
[----:B------:R-:W-:Y:S02]  /*3e350*/  PRMT R68, R69, 0x3340, R1 ;  /* 0x0000334045447816 */ /* 0x000fe40000000001 */
[----:B------:R-:W-:Y:S02]  /*3e360*/  SHF.R.U32.HI R108, RZ, 0x8, R69 ;  /* 0x00000008ff6c7819 */ /* 0x000fe40000011645 */
[----:B------:R-:W-:Y:S02]  /*3e370*/  LOP3.LUT R70, R97, 0xffff, RZ, 0xc0, !PT ;  /* 0x0000ffff61467812 */ /* 0x000fe400078ec0ff */
[----:B------:R-:W-:Y:S01]  /*3e380*/  LOP3.LUT R69, R77, 0xffff, RZ, 0xc0, !PT ;  /* 0x0000ffff4d457812 */ /* 0x000fe200078ec0ff */
[----:B------:R-:W-:Y:S01]  /*3e390*/  IMAD.MOV.U32 R77, RZ, RZ, R95 ;  /* 0x000000ffff4d7224 */ /* 0x000fe200078e005f */
[----:B------:R-:W-:Y:S01]  /*3e3a0*/  @P0 LOP3.LUT R5, R5, 0x800, RZ, 0xfc, !PT ;  /* 0x0000080005050812 */ /* 0x000fe200078efcff */
[----:B------:R-:W-:Y:S01]  /*3e3b0*/  IMAD.MOV.U32 R95, RZ, RZ, R101 ;  /* 0x000000ffff5f7224 */ /* 0x000fe200078e0065 */
[----:B------:R-:W-:Y:S01]  /*3e3c0*/  LOP3.LUT P0, RZ, R73, 0x8, RZ, 0xc0, !PT ;  /* 0x0000000849ff7812 */ /* 0x000fe2000780c0ff */
[----:B------:R-:W-:Y:S01]  /*3e3d0*/  IMAD.MOV.U32 R101, RZ, RZ, R105 ;  /* 0x000000ffff657224 */ /* 0x000fe200078e0069 */
[----:B------:R-:W-:-:S02]  /*3e3e0*/  PRMT R71, R74, 0x3340, R1 ;  /* 0x000033404a477816 */ /* 0x000fc40000000001 */
[----:B------:R-:W-:Y:S02]  /*3e3f0*/  PRMT R105, R70, 0x3340, R69 ;  /* 0x0000334046697816 */ /* 0x000fe40000000045 */
[----:B------:R-:W-:Y:S02]  /*3e400*/  ISETP.LT.AND P0, PT, R218, UR19, !P0 ;  /* 0x00000013da007c0c */ /* 0x000fe4000c701270 */
[----:B------:R-:W-:Y:S02]  /*3e410*/  PRMT R153, R153, 0x5410, R71 ;  /* 0x0000541099997816 */ /* 0x000fe40000000047 */
[----:B------:R-:W-:Y:S02]  /*3e420*/  PRMT R105, R105, 0x5410, R68 ;  /* 0x0000541069697816 */ /* 0x000fe40000000044 */
[----:B------:R-:W-:Y:S02]  /*3e430*/  SHF.R.U32.HI R68, RZ, 0x8, R70 ;  /* 0x00000008ff447819 */ /* 0x000fe40000011646 */
[----:B------:R-:W-:-:S02]  /*3e440*/  SHF.R.U32.HI R71, RZ, 0x8, R69 ;  /* 0x00000008ff477819 */ /* 0x000fc40000011645 */
[----:B------:R-:W-:Y:S02]  /*3e450*/  LOP3.LUT R68, R68, 0xffff, RZ, 0xc0, !PT ;  /* 0x0000ffff44447812 */ /* 0x000fe400078ec0ff */
[----:B------:R-:W-:Y:S02]  /*3e460*/  LOP3.LUT R71, R71, 0xffff, RZ, 0xc0, !PT ;  /* 0x0000ffff47477812 */ /* 0x000fe400078ec0ff */
[----:B------:R-:W-:Y:S02]  /*3e470*/  LOP3.LUT R69, R77, 0xffff, RZ, 0xc0, !PT ;  /* 0x0000ffff4d457812 */ /* 0x000fe400078ec0ff */
[----:B------:R-:W-:Y:S02]  /*3e480*/  LOP3.LUT R5, R5, 0xfffffbff, RZ, 0xc0, !PT ;  /* 0xfffffbff05057812 */ /* 0x000fe400078ec0ff */
[----:B------:R-:W-:Y:S02]  /*3e490*/  PRMT R71, R68, 0x3340, R71 ;  /* 0x0000334044477816 */ /* 0x000fe40000000047 */
[----:B------:R-:W-:-:S02]  /*3e4a0*/  PRMT R68, R69, 0x3340, R1 ;  /* 0x0000334045447816 */ /* 0x000fc40000000001 */
[----:B------:R-:W-:Y:S02]  /*3e4b0*/  SHF.R.U32.HI R109, RZ, 0x8, R69 ;  /* 0x00000008ff6d7819 */ /* 0x000fe40000011645 */
[----:B------:R-:W-:Y:S02]  /*3e4c0*/  @P0 LOP3.LUT R5, R5, 0x400, RZ, 0xfc, !PT ;  /* 0x0000040005050812 */ /* 0x000fe400078efcff */
[----:B------:R-:W-:Y:S02]  /*3e4d0*/  LOP3.LUT R70, R95, 0xffff, RZ, 0xc0, !PT ;  /* 0x0000ffff5f467812 */ /* 0x000fe400078ec0ff */
[----:B------:R-:W-:Y:S02]  /*3e4e0*/  LOP3.LUT R69, R101, 0xffff, RZ, 0xc0, !PT ;  /* 0x0000ffff65457812 */ /* 0x000fe400078ec0ff */
[----:B------:R-:W-:Y:S02]  /*3e4f0*/  LOP3.LUT P0, RZ, R73, 0x4, RZ, 0xc0, !PT ;  /* 0x0000000449ff7812 */ /* 0x000fe4000780c0ff */
[----:B------:R-:W-:-:S02]  /*3e500*/  PRMT R106, R70, 0x3340, R69 ;  /* 0x00003340466a7816 */ /* 0x000fc40000000045 */
[----:B------:R-:W-:Y:S02]  /*3e510*/  ISETP.LT.AND P0, PT, R218, UR15, !P0 ;  /* 0x0000000fda007c0c */ /* 0x000fe4000c701270 */
[----:B------:R-:W-:Y:S02]  /*3e520*/  PRMT R106, R106, 0x5410, R68 ;  /* 0x000054106a6a7816 */ /* 0x000fe40000000044 */
[----:B------:R-:W-:Y:S02]  /*3e530*/  SHF.R.U32.HI R68, RZ, 0x8, R70 ;  /* 0x00000008ff447819 */ /* 0x000fe40000011646 */
[----:B------:R-:W-:Y:S02]  /*3e540*/  SHF.R.U32.HI R99, RZ, 0x8, R69 ;  /* 0x00000008ff637819 */ /* 0x000fe40000011645 */
[----:B------:R-:W-:Y:S02]  /*3e550*/  LOP3.LUT R68, R68, 0xffff, RZ, 0xc0, !PT ;  /* 0x0000ffff44447812 */ /* 0x000fe400078ec0ff */
[----:B------:R-:W-:-:S02]  /*3e560*/  LOP3.LUT R99, R99, 0xffff, RZ, 0xc0, !PT ;  /* 0x0000ffff63637812 */ /* 0x000fc400078ec0ff */
[----:B------:R-:W-:Y:S02]  /*3e570*/  LOP3.LUT R5, R5, 0xfffffdff, RZ, 0xc0, !PT ;  /* 0xfffffdff05057812 */ /* 0x000fe400078ec0ff */
[----:B------:R-:W-:Y:S02]  /*3e580*/  LOP3.LUT R69, R159, 0xffff, RZ, 0xc0, !PT ;  /* 0x0000ffff9f457812 */ /* 0x000fe400078ec0ff */
[----:B------:R-:W-:Y:S02]  /*3e590*/  PRMT R99, R68, 0x3340, R99 ;  /* 0x0000334044637816 */ /* 0x000fe40000000063 */
[----:B------:R-:W-:Y:S02]  /*3e5a0*/  @P0 LOP3.LUT R5, R5, 0x200, RZ, 0xfc, !PT ;  /* 0x0000020005050812 */ /* 0x000fe400078efcff */
[----:B------:R-:W-:Y:S02]  /*3e5b0*/  PRMT R68, R69, 0x3340, R1 ;  /* 0x0000334045447816 */ /* 0x000fe40000000001 */
[----:B------:R-:W-:-:S02]  /*3e5c0*/  SHF.R.U32.HI R110, RZ, 0x8, R69 ;  /* 0x00000008ff6e7819 */ /* 0x000fc40000011645 */
[----:B------:R-:W-:Y:S02]  /*3e5d0*/  LOP3.LUT P0, RZ, R73, 0x2, RZ, 0xc0, !PT ;  /* 0x0000000249ff7812 */ /* 0x000fe4000780c0ff */
[----:B------:R-:W-:Y:S02]  /*3e5e0*/  LOP3.LUT R70, R82, 0xffff, RZ, 0xc0, !PT ;  /* 0x0000ffff52467812 */ /* 0x000fe400078ec0ff */
[----:B------:R-:W-:Y:S02]  /*3e5f0*/  LOP3.LUT R69, R93, 0xffff, RZ, 0xc0, !PT ;  /* 0x0000ffff5d457812 */ /* 0x000fe400078ec0ff */
[----:B------:R-:W-:Y:S02]  /*3e600*/  ISETP.LT.AND P0, PT, R218, UR11, !P0 ;  /* 0x0000000bda007c0c */ /* 0x000fe4000c701270 */
[----:B------:R-:W-:Y:S02]  /*3e610*/  PRMT R128, R70, 0x3340, R69 ;  /* 0x0000334046807816 */ /* 0x000fe40000000045 */
[----:B------:R-:W-:-:S02]  /*3e620*/  LOP3.LUT R72, R100, 0xffff, RZ, 0xc0, !PT ;  /* 0x0000ffff64487812 */ /* 0x000fc400078ec0ff */
[----:B------:R-:W-:Y:S02]  /*3e630*/  PRMT R128, R128, 0x5410, R68 ;  /* 0x0000541080807816 */ /* 0x000fe40000000044 */
[----:B------:R-:W-:Y:S01]  /*3e640*/  LOP3.LUT R68, R152, 0xffff, RZ, 0xc0, !PT ;  /* 0x0000ffff98447812 */ /* 0x000fe200078ec0ff */
[----:B------:R-:W-:Y:S02]  /*3e650*/  IMAD.MOV.U32 R152, RZ, RZ, R89 ;  /* 0x000000ffff987224 */ /* 0x000fe400078e0059 */
[----:B------:R-:W-:Y:S01]  /*3e660*/  IMAD.MOV.U32 R89, RZ, RZ, R145 ;  /* 0x000000ffff597224 */ /* 0x000fe200078e0091 */
[----:B------:R-:W-:Y:S01]  /*3e670*/  LOP3.LUT R5, R5, 0xfffffeff, RZ, 0xc0, !PT ;  /* 0xfffffeff05057812 */ /* 0x000fe200078ec0ff */
[----:B------:R-:W-:Y:S01]  /*3e680*/  IMAD.MOV.U32 R145, RZ, RZ, R143 ;  /* 0x000000ffff917224 */ /* 0x000fe200078e008f */
[----:B------:R-:W-:Y:S01]  /*3e690*/  SHF.R.U32.HI R98, RZ, 0x8, R69 ;  /* 0x00000008ff627819 */ /* 0x000fe20000011645 */
[----:B------:R-:W-:Y:S01]  /*3e6a0*/  IMAD.MOV.U32 R143, RZ, RZ, R172 ;  /* 0x000000ffff8f7224 */ /* 0x000fe200078e00ac */
[----:B------:R-:W-:-:S02]  /*3e6b0*/  SHF.R.U32.HI R70, RZ, 0x8, R70 ;  /* 0x00000008ff467819 */ /* 0x000fc40000011646 */
[----:B------:R-:W-:Y:S02]  /*3e6c0*/  SHF.R.U32.HI R69, RZ, 0x8, R72 ;  /* 0x00000008ff457819 */ /* 0x000fe40000011648 */
[--C-:B------:R-:W-:Y:S02]  /*3e6d0*/  SHF.R.U32.HI R172, RZ, 0x8, R68.reuse ;  /* 0x00000008ffac7819 */ /* 0x100fe40000011644 */
[----:B------:R-:W-:Y:S02]  /*3e6e0*/  @P0 LOP3.LUT R5, R5, 0x100, RZ, 0xfc, !PT ;  /* 0x0000010005050812 */ /* 0x000fe400078efcff */
[----:B------:R-:W-:Y:S02]  /*3e6f0*/  PRMT R72, R72, 0x3340, R68 ;  /* 0x0000334048487816 */ /* 0x000fe40000000044 */
[----:B------:R-:W-:Y:S02]  /*3e700*/  LOP3.LUT P0, RZ, R73, 0x1, RZ, 0xc0, !PT ;  /* 0x0000000149ff7812 */ /* 0x000fe4000780c0ff */
[----:B------:R-:W-:-:S02]  /*3e710*/  LOP3.LUT R68, R70, 0xffff, RZ, 0xc0, !PT ;  /* 0x0000ffff46447812 */ /* 0x000fc400078ec0ff */
[----:B------:R-:W-:Y:S02]  /*3e720*/  LOP3.LUT R98, R98, 0xffff, RZ, 0xc0, !PT ;  /* 0x0000ffff62627812 */ /* 0x000fe400078ec0ff */
[----:B------:R-:W-:Y:S02]  /*3e730*/  LOP3.LUT R69, R69, 0xffff, RZ, 0xc0, !PT ;  /* 0x0000ffff45457812 */ /* 0x000fe400078ec0ff */
[----:B------:R-:W-:Y:S02]  /*3e740*/  LOP3.LUT R172, R172, 0xffff, RZ, 0xc0, !PT ;  /* 0x0000ffffacac7812 */ /* 0x000fe400078ec0ff */
[----:B------:R-:W-:Y:S02]  /*3e750*/  LOP3.LUT R75, R75, 0xffff, RZ, 0xc0, !PT ;  /* 0x0000ffff4b4b7812 */ /* 0x000fe400078ec0ff */
[----:B------:R-:W-:Y:S02]  /*3e760*/  LOP3.LUT R161, R161, 0xffff, RZ, 0xc0, !PT ;  /* 0x0000ffffa1a17812 */ /* 0x000fe400078ec0ff */
[----:B------:R-:W-:-:S02]  /*3e770*/  LOP3.LUT R73, R76, 0xffff, RZ, 0xc0, !PT ;  /* 0x0000ffff4c497812 */ /* 0x000fc400078ec0ff */
[----:B------:R-:W-:Y:S02]  /*3e780*/  PRMT R98, R68, 0x3340, R98 ;  /* 0x0000334044627816 */ /* 0x000fe40000000062 */
[----:B------:R-:W-:Y:S02]  /*3e790*/  PRMT R172, R69, 0x3340, R172 ;  /* 0x0000334045ac7816 */ /* 0x000fe400000000ac */
[----:B------:R-:W-:Y:S02]  /*3e7a0*/  PRMT R68, R161, 0x3340, R1 ;  /* 0x00003340a1447816 */ /* 0x000fe40000000001 */
[----:B------:R-:W-:Y:S02]  /*3e7b0*/  PRMT R69, R75, 0x3340, R73 ;  /* 0x000033404b457816 */ /* 0x000fe40000000049 */
[----:B------:R-:W-:Y:S02]  /*3e7c0*/  LOP3.LUT R74, R104, 0xffff, RZ, 0xc0, !PT ;  /* 0x0000ffff684a7812 */ /* 0x000fe400078ec0ff */
[----:B------:R-:W-:-:S02]  /*3e7d0*/  LOP3.LUT R155, R155, 0xffff, RZ, 0xc0, !PT ;  /* 0x0000ffff9b9b7812 */ /* 0x000fc400078ec0ff */
[----:B------:R-:W-:Y:S01]  /*3e7e0*/  LOP3.LUT R70, R152, 0xffff, RZ, 0xc0, !PT ;  /* 0x0000ffff98467812 */ /* 0x000fe200078ec0ff */
[----:B------:R-:W-:Y:S01]  /*3e7f0*/  IMAD.MOV.U32 R76, RZ, RZ, R154 ;  /* 0x000000ffff4c7224 */ /* 0x000fe200078e009a */
[----:B------:R-:W-:Y:S02]  /*3e800*/  PRMT R154, R69, 0x5410, R68 ;  /* 0x00005410459a7816 */ /* 0x000fe40000000044 */
[----:B------:R-:W-:Y:S02]  /*3e810*/  PRMT R68, R155, 0x3340, R1 ;  /* 0x000033409b447816 */ /* 0x000fe40000000001 */
[----:B------:R-:W-:Y:S01]  /*3e820*/  PRMT R69, R74, 0x3340, R70 ;  /* 0x000033404a457816 */ /* 0x000fe20000000046 */
[----:B------:R-:W-:Y:S02]  /*3e830*/  IMAD.MOV.U32 R104, RZ, RZ, R89 ;  /* 0x000000ffff687224 */ /* 0x000fe400078e0059 */
[----:B------:R-:W-:Y:S01]  /*3e840*/  IMAD.MOV.U32 R152, RZ, RZ, R168 ;  /* 0x000000ffff987224 */ /* 0x000fe200078e00a8 */
[----:B------:R-:W-:Y:S01]  /*3e850*/  PRMT R168, R69, 0x5410, R68 ;  /* 0x0000541045a87816 */ /* 0x000fe20000000044 */
[----:B------:R-:W-:Y:S01]  /*3e860*/  IMAD.MOV.U32 R89, RZ, RZ, R143 ;  /* 0x000000ffff597224 */ /* 0x000fe200078e008f */
[----:B------:R-:W-:-:S02]  /*3e870*/  SHF.R.U32.HI R68, RZ, 0x8, R74 ;  /* 0x00000008ff447819 */ /* 0x000fc4000001164a */
[----:B------:R-:W-:Y:S02]  /*3e880*/  SHF.R.U32.HI R159, RZ, 0x8, R70 ;  /* 0x00000008ff9f7819 */ /* 0x000fe40000011646 */
        /* <DEDUP_REMOVED lines=10> */
[----:B------:R-:W-:-:S02]  /*3e930*/  PRMT R143, R69, 0x3340, R143 ;  /* 0x00003340458f7816 */ /* 0x000fc4000000008f */
[----:B------:R-:W-:Y:S02]  /*3e940*/  PRMT R68, R163, 0x3340, R1 ;  /* 0x00003340a3447816 */ /* 0x000fe40000000001 */
[--C-:B------:R-:W-:Y:S01]  /*3e950*/  PRMT R69, R73, 0x3340, R70.reuse ;  /* 0x0000334049457816 */ /* 0x100fe20000000046 */
[----:B------:R-:W-:Y:S01]  /*3e960*/  IMAD.MOV.U32 R83, RZ, RZ, R147 ;  /* 0x000000ffff537224 */ /* 0x000fe200078e0093 */
[----:B------:R-:W-:Y:S02]  /*3e970*/  SHF.R.U32.HI R127, RZ, 0x8, R70 ;  /* 0x00000008ff7f7819 */ /* 0x000fe40000011646 */
[----:B------:R-:W-:Y:S02]  /*3e980*/  PRMT R147, R69, 0x5410, R68 ;  /* 0x0000541045937816 */ /* 0x000fe40000000044 */
[----:B------:R-:W-:Y:S02]  /*3e990*/  SHF.R.U32.HI R68, RZ, 0x8, R73 ;  /* 0x00000008ff447819 */ /* 0x000fe40000011649 */
[----:B------:R-:W-:-:S02]  /*3e9a0*/  LOP3.LUT R127, R127, 0xffff, RZ, 0xc0, !PT ;  /* 0x0000ffff7f7f7812 */ /* 0x000fc400078ec0ff */
[----:B------:R-:W-:Y:S02]  /*3e9b0*/  LOP3.LUT R68, R68, 0xffff, RZ, 0xc0, !PT ;  /* 0x0000ffff44447812 */ /* 0x000fe400078ec0ff */
[----:B------:R-:W-:Y:S02]  /*3e9c0*/  LOP3.LUT R69, R104, 0xffff, RZ, 0xc0, !PT ;  /* 0x0000ffff68457812 */ /* 0x000fe400078ec0ff */
[----:B------:R-:W-:Y:S02]  /*3e9d0*/  PRMT R127, R68, 0x3340, R127 ;  /* 0x00003340447f7816 */ /* 0x000fe4000000007f */
[----:B------:R-:W-:Y:S02]  /*3e9e0*/  PRMT R68, R69, 0x3340, R1 ;  /* 0x0000334045447816 */ /* 0x000fe40000000001 */
[----:B------:R-:W-:Y:S02]  /*3e9f0*/  SHF.R.U32.HI R70, RZ, 0x8, R69 ;  /* 0x00000008ff467819 */ /* 0x000fe40000011645 */
[----:B------:R-:W-:Y:S01]  /*3ea00*/  LOP3.LUT R69, R89, 0xffff, RZ, 0xc0, !PT ;  /* 0x0000ffff59457812 */ /* 0x000fe200078ec0ff */
[----:B------:R-:W-:Y:S01]  /*3ea10*/  IMAD.MOV.U32 R89, RZ, RZ, R79 ;  /* 0x000000ffff597224 */ /* 0x000fe200078e004f */
[----:B------:R-:W-:Y:S01]  /*3ea20*/  LOP3.LUT R75, R83, 0xffff, RZ, 0xc0, !PT ;  /* 0x0000ffff534b7812 */ /* 0x000fe200078ec0ff */
[----:B------:R-:W-:Y:S01]  /*3ea30*/  IMAD.MOV.U32 R79, RZ, RZ, R84 ;  /* 0x000000ffff4f7224 */ /* 0x000fe200078e0054 */
[----:B------:R-:W-:-:S04]  /*3ea40*/  LOP3.LUT R74, R139, 0xffff, RZ, 0xc0, !PT ;  /* 0x0000ffff8b4a7812 */ /* 0x000fc800078ec0ff */
[--C-:B------:R-:W-:Y:S02]  /*3ea50*/  PRMT R139, R75, 0x3340, R74.reuse ;  /* 0x000033404b8b7816 */ /* 0x100fe4000000004a */
[----:B------:R-:W-:Y:S02]  /*3ea60*/  SHF.R.U32.HI R101, RZ, 0x8, R74 ;  /* 0x00000008ff657819 */ /* 0x000fe4000001164a */
[----:B------:R-:W-:Y:S02]  /*3ea70*/  LOP3.LUT R74, R79, 0xffff, RZ, 0xc0, !PT ;  /* 0x0000ffff4f4a7812 */ /* 0x000fe400078ec0ff */
[----:B------:R-:W2:Y:S04]  /*3ea80*/  LDL.LU R79, [R1+0xe8c] ;  /* 0x000e8c00014f7983 */ /* 0x000ea80000300800 */
[----:B------:R-:W3:Y:S04]  /*3ea90*/  LDL.LU R97, [R1+0xed4] ;  /* 0x000ed40001617983 */ /* 0x000ee80000300800 */
[----:B------:R-:W4:Y:S04]  /*3eaa0*/  LDL.LU R77, [R1+0x1054] ;  /* 0x00105400014d7983 */ /* 0x000f280000300800 */
[----:B------:R-:W4:Y:S04]  /*3eab0*/  LDL.LU R95, [R1+0xeb8] ;  /* 0x000eb800015f7983 */ /* 0x000f280000300800 */
[----:B------:R-:W4:Y:S01]  /*3eac0*/  LDL.LU R82, [R1+0xf9c] ;  /* 0x000f9c0001527983 */ /* 0x000f220000300800 */
[----:B------:R-:W-:-:S03]  /*3ead0*/  LOP3.LUT R73, R152, 0xffff, RZ, 0xc0, !PT ;  /* 0x0000ffff98497812 */ /* 0x000fc600078ec0ff */
[----:B------:R-:W4:Y:S04]  /*3eae0*/  LDL.LU R93, [R1+0x105c] ;  /* 0x00105c00015d7983 */ /* 0x000f280000300800 */
[----:B------:R-:W4:Y:S04]  /*3eaf0*/  LDL.LU R104, [R1+0xebc] ;  /* 0x000ebc0001687983 */ /* 0x000f280000300800 */
[----:B------:R-:W4:Y:S01]  /*3eb00*/  LDL.LU R152, [R1+0xfac] ;  /* 0x000fac0001987983 */ /* 0x000f220000300800 */
[----:B------:R-:W-:Y:S01]  /*3eb10*/  IMAD.MOV.U32 R84, RZ, RZ, R144 ;  /* 0x000000ffff547224 */ /* 0x000fe200078e0090 */
[----:B------:R-:W-:-:S02]  /*3eb20*/  PRMT R144, R73, 0x3340, R69 ;  /* 0x0000334049907816 */ /* 0x000fc40000000045 */
[----:B------:R-:W-:Y:S01]  /*3eb30*/  SHF.R.U32.HI R100, RZ, 0x8, R69 ;  /* 0x00000008ff647819 */ /* 0x000fe20000011645 */
[----:B------:R-:W4:Y:S01]  /*3eb40*/  LDL.LU R83, [R1+0x100c] ;  /* 0x00100c0001537983 */ /* 0x000f220000300800 */
[----:B------:R-:W-:Y:S02]  /*3eb50*/  PRMT R144, R144, 0x5410, R68 ;  /* 0x0000541090907816 */ /* 0x000fe40000000044 */
[----:B------:R-:W-:Y:S02]  /*3eb60*/  SHF.R.U32.HI R68, RZ, 0x8, R73 ;  /* 0x00000008ff447819 */ /* 0x000fe40000011649 */
[----:B------:R-:W-:Y:S02]  /*3eb70*/  LOP3.LUT R100, R100, 0xffff, RZ, 0xc0, !PT ;  /* 0x0000ffff64647812 */ /* 0x000fe400078ec0ff */
[----:B------:R-:W-:Y:S02]  /*3eb80*/  LOP3.LUT R68, R68, 0xffff, RZ, 0xc0, !PT ;  /* 0x0000ffff44447812 */ /* 0x000fe400078ec0ff */
[----:B------:R-:W-:-:S02]  /*3eb90*/  LOP3.LUT R69, R86, 0xffff, RZ, 0xc0, !PT ;  /* 0x0000ffff56457812 */ /* 0x000fc400078ec0ff */
[----:B------:R-:W-:Y:S02]  /*3eba0*/  PRMT R100, R68, 0x3340, R100 ;  /* 0x0000334044647816 */ /* 0x000fe40000000064 */
[----:B------:R-:W-:Y:S02]  /*3ebb0*/  PRMT R68, R69, 0x3340, R1 ;  /* 0x0000334045447816 */ /* 0x000fe40000000001 */
[----:B------:R-:W-:Y:S02]  /*3ebc0*/  LOP3.LUT R73, R170, 0xffff, RZ, 0xc0, !PT ;  /* 0x0000ffffaa497812 */ /* 0x000fe400078ec0ff */
[----:B------:R-:W-:Y:S02]  /*3ebd0*/  SHF.R.U32.HI R75, RZ, 0x8, R75 ;  /* 0x00000008ff4b7819 */ /* 0x000fe4000001164b */
[----:B------:R-:W-:Y:S02]  /*3ebe0*/  PRMT R139, R139, 0x5410, R68 ;  /* 0x000054108b8b7816 */ /* 0x000fe40000000044 */
[----:B------:R-:W-:-:S02]  /*3ebf0*/  PRMT R68, R73, 0x3340, R1 ;  /* 0x0000334049447816 */ /* 0x000fc40000000001 */
[----:B------:R-:W-:Y:S01]  /*3ec00*/  SHF.R.U32.HI R86, RZ, 0x8, R73 ;  /* 0x00000008ff567819 */ /* 0x000fe20000011649 */
[----:B------:R-:W-:Y:S01]  /*3ec10*/  IMAD.MOV.U32 R91, RZ, RZ, R84 ;  /* 0x000000ffff5b7224 */ /* 0x000fe200078e0054 */
[----:B------:R-:W-:Y:S02]  /*3ec20*/  LOP3.LUT R73, R75, 0xffff, RZ, 0xc0, !PT ;  /* 0x0000ffff4b497812 */ /* 0x000fe400078ec0ff */
[----:B------:R-:W-:Y:S02]  /*3ec30*/  LOP3.LUT R101, R101, 0xffff, RZ, 0xc0, !PT ;  /* 0x0000ffff65657812 */ /* 0x000fe400078ec0ff */
[----:B------:R-:W-:Y:S02]  /*3ec40*/  LOP3.LUT R76, R89, 0xffff, RZ, 0xc0, !PT ;  /* 0x0000ffff594c7812 */ /* 0x000fe400078ec0ff */
[----:B------:R-:W4:Y:S01]  /*3ec50*/  LDL.LU R89, [R1+0xea4] ;  /* 0x000ea40001597983 */ /* 0x000f220000300800 */
[----:B------:R-:W-:-:S03]  /*3ec60*/  LOP3.LUT R75, R138, 0xffff, RZ, 0xc0, !PT ;  /* 0x0000ffff8a4b7812 */ /* 0x000fc600078ec0ff */
[----:B------:R-:W4:Y:S01]  /*3ec70*/  LDL.LU R84, [R1+0xf2c] ;  /* 0x000f2c0001547983 */ /* 0x000f220000300800 */
[----:B------:R-:W-:Y:S02]  /*3ec80*/  PRMT R101, R73, 0x3340, R101 ;  /* 0x0000334049657816 */ /* 0x000fe40000000065 */
[----:B------:R-:W-:Y:S01]  /*3ec90*/  PRMT R138, R76, 0x3340, R74 ;  /* 0x000033404c8a7816 */ /* 0x000fe2000000004a */
[----:B------:R-:W4:Y:S01]  /*3eca0*/  LDL.LU R112, [R1+0x1044] ;  /* 0x0010440001707983 */ /* 0x000f220000300800 */
[----:B------:R-:W-:Y:S02]  /*3ecb0*/  LOP3.LUT R171, R171, 0xffff, RZ, 0xc0, !PT ;  /* 0x0000ffffabab7812 */ /* 0x000fe400078ec0ff */
[----:B------:R-:W-:Y:S02]  /*3ecc0*/  LOP3.LUT R73, R145, 0xffff, RZ, 0xc0, !PT ;  /* 0x0000ffff91497812 */ /* 0x000fe400078ec0ff */
[----:B------:R-:W-:Y:S02]  /*3ecd0*/  PRMT R138, R138, 0x5410, R68 ;  /* 0x000054108a8a7816 */ /* 0x000fe40000000044 */
[----:B------:R-:W-:-:S02]  /*3ece0*/  PRMT R68, R171, 0x3340, R1 ;  /* 0x00003340ab447816 */ /* 0x000fc40000000001 */
[----:B------:R-:W-:Y:S02]  /*3ecf0*/  PRMT R145, R75, 0x3340, R73 ;  /* 0x000033404b917816 */ /* 0x000fe40000000049 */
[----:B------:R-:W-:Y:S02]  /*3ed00*/  SHF.R.U32.HI R75, RZ, 0x8, R75 ;  /* 0x00000008ff4b7819 */ /* 0x000fe4000001164b */
[----:B------:R-:W-:Y:S02]  /*3ed10*/  SHF.R.U32.HI R111, RZ, 0x8, R73 ;  /* 0x00000008ff6f7819 */ /* 0x000fe40000011649 */
        /* <DEDUP_REMOVED lines=8> */
[----:B------:R-:W-:-:S02]  /*3eda0*/  LOP3.LUT R74, R91, 0xffff, RZ, 0xc0, !PT ;  /* 0x0000ffff5b4a7812 */ /* 0x000fc400078ec0ff */
[----:B------:R-:W-:Y:S01]  /*3edb0*/  PRMT R102, R68, 0x3340, R102 ;  /* 0x0000334044667816 */ /* 0x000fe20000000066 */
[----:B------:R-:W4:Y:S01]  /*3edc0*/  LDL.LU R91, [R1+0xeb4] ;  /* 0x000eb400015b7983 */ /* 0x000f220000300800 */
[----:B------:R-:W-:Y:S02]  /*3edd0*/  LOP3.LUT R169, R169, 0xffff, RZ, 0xc0, !PT ;  /* 0x0000ffffa9a97812 */ /* 0x000fe400078ec0ff */
[----:B--2---:R-:W-:Y:S02]  /*3ede0*/  LOP3.LUT R79, R79, 0xffff, RZ, 0xc0, !PT ;  /* 0x0000ffff4f4f7812 */ /* 0x004fe400078ec0ff */
[----:B---3--:R-:W-:Y:S02]  /*3edf0*/  LOP3.LUT R73, R97, 0xffff, RZ, 0xc0, !PT ;  /* 0x0000ffff61497812 */ /* 0x008fe400078ec0ff */
[----:B------:R-:W-:Y:S02]  /*3ee00*/  PRMT R68, R79, 0x3340, R1 ;  /* 0x000033404f447816 */ /* 0x000fe40000000001 */
[----:B------:R-:W-:-:S04]  /*3ee10*/  PRMT R137, R74, 0x3340, R73 ;  /* 0x000033404a897816 */ /* 0x000fc80000000049 */
[----:B------:R-:W-:Y:S02]  /*3ee20*/  PRMT R137, R137, 0x5410, R68 ;  /* 0x0000541089897816 */ /* 0x000fe40000000044 */
[----:B------:R-:W-:-:S04]  /*3ee30*/  PRMT R68, R169, 0x3340, R1 ;  /* 0x00003340a9447816 */ /* 0x000fc80000000001 */
[----:B------:R-:W-:Y:S02]  /*3ee40*/  PRMT R219, R72, 0x5410, R68 ;  /* 0x0000541048db7816 */ /* 0x000fe40000000044 */
[----:B----4-:R-:W-:Y:S02]  /*3ee50*/  LOP3.LUT R72, R82, 0xffff, RZ, 0xc0, !PT ;  /* 0x0000ffff52487812 */ /* 0x010fe400078ec0ff */
[----:B------:R-:W2:Y:S01]  /*3ee60*/  LDL.LU R82, [R1+0xf80] ;  /* 0x000f800001527983 */ /* 0x000ea20000300800 */
[----:B------:R-:W-:Y:S02]  /*3ee70*/  SHF.R.U32.HI R74, RZ, 0x8, R74 ;  /* 0x00000008ff4a7819 */ /* 0x000fe4000001164a */
[----:B------:R-:W-:Y:S02]  /*3ee80*/  SHF.R.U32.HI R103, RZ, 0x8, R73 ;  /* 0x00000008ff677819 */ /* 0x000fe40000011649 */
[----:B------:R-:W-:Y:S02]  /*3ee90*/  LOP3.LUT R73, R74, 0xffff, RZ, 0xc0, !PT ;  /* 0x0000ffff4a497812 */ /* 0x000fe400078ec0ff */
[----:B------:R-:W-:-:S02]  /*3eea0*/  LOP3.LUT R80, R95, 0xffff, RZ, 0xc0, !PT ;  /* 0x0000ffff5f507812 */ /* 0x000fc400078ec0ff */
[----:B------:R-:W-:Y:S01]  /*3eeb0*/  LOP3.LUT R74, R104, 0xffff, RZ, 0xc0, !PT ;  /* 0x0000ffff684a7812 */ /* 0x000fe200078ec0ff */
[----:B------:R-:W3:Y:S01]  /*3eec0*/  LDL.LU R95, [R1+0x1080] ;  /* 0x00108000015f7983 */ /* 0x000ee20000300800 */
[----:B------:R-:W-:-:S03]  /*3eed0*/  LOP3.LUT R75, R152, 0xffff, RZ, 0xc0, !PT ;  /* 0x0000ffff984b7812 */ /* 0x000fc600078ec0ff */
[----:B------:R-:W4:Y:S04]  /*3eee0*/  LDL.LU R104, [R1+0xee4] ;  /* 0x000ee40001687983 */ /* 0x000f280000300800 */
[----:B------:R-:W3:Y:S01]  /*3eef0*/  LDL.LU R152, [R1+0xff0] ;  /* 0x000ff00001987983 */ /* 0x000ee20000300800 */
[----:B------:R-:W-:Y:S02]  /*3ef00*/  LOP3.LUT R103, R103, 0xffff, RZ, 0xc0, !PT ;  /* 0x0000ffff67677812 */ /* 0x000fe400078ec0ff */
[----:B------:R-:W-:Y:S01]  /*3ef10*/  PRMT R68, R80, 0x3340, R1 ;  /* 0x0000334050447816 */ /* 0x000fe20000000001 */
[----:B------:R-:W3:Y:S01]  /*3ef20*/  LDL.LU R216, [R1+0xf04] ;  /* 0x000f040001d87983 */ /* 0x000ee20000300800 */
[----:B------:R-:W-:Y:S02]  /*3ef30*/  PRMT R103, R73, 0x3340, R103 ;  /* 0x0000334049677816 */ /* 0x000fe40000000067 */
[----:B------:R-:W-:Y:S01]  /*3ef40*/  LOP3.LUT R73, R77, 0xffff, RZ, 0xc0, !PT ;  /* 0x0000ffff4d497812 */ /* 0x000fe200078ec0ff */
[----:B------:R-:W3:Y:S01]  /*3ef50*/  LDL.LU R96, [R1+0x1084] ;  /* 0x0010840001607983 */ /* 0x000ee20000300800 */
[----:B------:R-:W-:-:S02]  /*3ef60*/  LOP3.LUT R76, R93, 0xffff, RZ, 0xc0, !PT ;  /* 0x0000ffff5d4c7812 */ /* 0x000fc400078ec0ff */
[----:B------:R-:W-:Y:S01]  /*3ef70*/  PRMT R123, R73, 0x3340, R72 ;  /* 0x00003340497b7816 */ /* 0x000fe20000000048 */
[----:B------:R-:W3:Y:S01]  /*3ef80*/  LDL.LU R94, [R1+0xf00] ;  /* 0x000f0000015e7983 */ /* 0x000ee20000300800 */
[----:B------:R-:W-:Y:S02]  /*3ef90*/  PRMT R175, R113, 0x5410, R175 ;  /* 0x0000541071af7816 */ /* 0x000fe400000000af */
[----:B------:R-:W-:Y:S01]  /*3efa0*/  PRMT R123, R123, 0x5410, R68 ;  /* 0x000054107b7b7816 */ /* 0x000fe20000000044 */
[----:B------:R-:W3:Y:S01]  /*3efb0*/  LDL.LU R87, [R1+0x1004] ;  /* 0x0010040001577983 */ /* 0x000ee20000300800 */
[----:B------:R-:W-:Y:S02]  /*3efc0*/  PRMT R68, R74, 0x3340, R1 ;  /* 0x000033404a447816 */ /* 0x000fe40000000001 */
[----:B------:R-:W-:Y:S02]  /*3efd0*/  PRMT R113, R76, 0x3340, R75 ;  /* 0x000033404c717816 */ /* 0x000fe4000000004b */
[----:B------:R-:W-:-:S02]  /*3efe0*/  LOP3.LUT R78, R83, 0xffff, RZ, 0xc0, !PT ;  /* 0x0000ffff534e7812 */ /* 0x000fc400078ec0ff */
[----:B------:R-:W-:Y:S02]  /*3eff0*/  LOP3.LUT R81, R89, 0xffff, RZ, 0xc0, !PT ;  /* 0x0000ffff59517812 */ /* 0x000fe400078ec0ff */
[----:B------:R-:W-:Y:S02]  /*3f000*/  LOP3.LUT R77, R84, 0xffff, RZ, 0xc0, !PT ;  /* 0x0000ffff544d7812 */ /* 0x000fe400078ec0ff */
[----:B------:R-:W-:Y:S02]  /*3f010*/  PRMT R113, R113, 0x5410, R68 ;  /* 0x0000541071717816 */ /* 0x000fe40000000044 */
[----:B------:R-:W-:Y:S02]  /*3f020*/  PRMT R68, R81, 0x3340, R1 ;  /* 0x0000334051447816 */ /* 0x000fe40000000001 */
[----:B------:R-:W-:Y:S02]  /*3f030*/  PRMT R122, R78, 0x3340, R77 ;  /* 0x000033404e7a7816 */ /* 0x000fe4000000004d */
[----:B------:R-:W-:-:S02]  /*3f040*/  SHF.R.U32.HI R93, RZ, 0x8, R72 ;  /* 0x00000008ff5d7819 */ /* 0x000fc40000011648 */
[----:B------:R-:W-:Y:S02]  /*3f050*/  PRMT R122, R122, 0x5410, R68 ;  /* 0x000054107a7a7816 */ /* 0x000fe40000000044 */
[----:B------:R-:W-:Y:S02]  /*3f060*/  SHF.R.U32.HI R68, RZ, 0x8, R73 ;  /* 0x00000008ff447819 */ /* 0x000fe40000011649 */
[----:B------:R-:W-:Y:S02]  /*3f070*/  LOP3.LUT R93, R93, 0xffff, RZ, 0xc0, !PT ;  /* 0x0000ffff5d5d7812 */ /* 0x000fe400078ec0ff */
[----:B------:R-:W-:Y:S02]  /*3f080*/  LOP3.LUT R68, R68, 0xffff, RZ, 0xc0, !PT ;  /* 0x0000ffff44447812 */ /* 0x000fe400078ec0ff */
[----:B------:R-:W-:Y:S02]  /*3f090*/  SHF.R.U32.HI R89, RZ, 0x8, R75 ;  /* 0x00000008ff597819 */ /* 0x000fe4000001164b */
[----:B------:R-:W-:-:S02]  /*3f0a0*/  PRMT R93, R68, 0x3340, R93 ;  /* 0x00003340445d7816 */ /* 0x000fc4000000005d */
[----:B------:R-:W-:Y:S02]  /*3f0b0*/  SHF.R.U32.HI R68, RZ, 0x8, R76 ;  /* 0x00000008ff447819 */ /* 0x000fe4000001164c */
[----:B------:R-:W-:Y:S02]  /*3f0c0*/  LOP3.LUT R89, R89, 0xffff, RZ, 0xc0, !PT ;  /* 0x0000ffff59597812 */ /* 0x000fe400078ec0ff */
[----:B------:R-:W-:Y:S02]  /*3f0d0*/  LOP3.LUT R68, R68, 0xffff, RZ, 0xc0, !PT ;  /* 0x0000ffff44447812 */ /* 0x000fe400078ec0ff */
[----:B------:R-:W-:Y:S02]  /*3f0e0*/  SHF.R.U32.HI R97, RZ, 0x8, R77 ;  /* 0x00000008ff617819 */ /* 0x000fe4000001164d */
[----:B------:R-:W-:Y:S02]  /*3f0f0*/  PRMT R89, R68, 0x3340, R89 ;  /* 0x0000334044597816 */ /* 0x000fe40000000059 */
[----:B------:R-:W-:-:S02]  /*3f100*/  SHF.R.U32.HI R68, RZ, 0x8, R78 ;  /* 0x00000008ff447819 */ /* 0x000fc4000001164e */
[----:B------:R-:W-:Y:S02]  /*3f110*/  SHF.R.U32.HI R84, RZ, 0x8, R74 ;  /* 0x00000008ff547819 */ /* 0x000fe4000001164a */
[----:B------:R-:W-:Y:S02]  /*3f120*/  LOP3.LUT R68, R68, 0xffff, RZ, 0xc0, !PT ;  /* 0x0000ffff44447812 */ /* 0x000fe400078ec0ff */
[----:B------:R-:W-:Y:S02]  /*3f130*/  LOP3.LUT R97, R97, 0xffff, RZ, 0xc0, !PT ;  /* 0x0000ffff61617812 */ /* 0x000fe400078ec0ff */
[----:B------:R-:W-:Y:S02]  /*3f140*/  LOP3.LUT R74, R112, 0xffff, RZ, 0xc0, !PT ;  /* 0x0000ffff704a7812 */ /* 0x000fe400078ec0ff */
[----:B------:R-:W-:Y:S02]  /*3f150*/  LOP3.LUT R72, R91, 0xffff, RZ, 0xc0, !PT ;  /* 0x0000ffff5b487812 */ /* 0x000fe400078ec0ff */
[----:B------:R-:W-:-:S02]  /*3f160*/  PRMT R97, R68, 0x3340, R97 ;  /* 0x0000334044617816 */ /* 0x000fc40000000061 */
[----:B------:R-:W-:Y:S02]  /*3f170*/  PRMT R68, R72, 0x3340, R1 ;  /* 0x0000334048447816 */ /* 0x000fe40000000001 */
[----:B------:R-:W-:Y:S02]  /*3f180*/  ISETP.LT.AND P0, PT, R218, UR6, !P0 ;  /* 0x00000006da007c0c */ /* 0x000fe4000c701270 */
[----:B------:R-:W-:-:S11]  /*3f190*/  LOP3.LUT R5, R5, 0xffffff7f, RZ, 0xc0, !PT ;  /* 0xffffff7f05057812 */ /* 0x000fd600078ec0ff */
[----:B------:R-:W-:Y:S02]  /*3f1a0*/  @P0 LOP3.LUT R5, R5, 0x80, RZ, 0xfc, !PT ;  /* 0x0000008005050812 */ /* 0x000fe400078efcff */
[----:B------:R-:W-:Y:S02]  /*3f1b0*/  LOP3.LUT P0, RZ, R194, 0x80000000, RZ, 0xc0, !PT ;  /* 0x80000000c2ff7812 */ /* 0x000fe4000780c0ff */
[----:B--2---:R-:W-:-:S04]  /*3f1c0*/  LOP3.LUT R73, R82, 0xffff, RZ, 0xc0, !PT ;  /* 0x0000ffff52497812 */ /* 0x004fc800078ec0ff */
[----:B------:R-:W-:Y:S02]  /*3f1d0*/  PRMT R107, R74, 0x3340, R73 ;  /* 0x000033404a6b7816 */ /* 0x000fe40000000049 */
[----:B------:R-:W-:Y:S02]  /*3f1e0*/  SHF.R.U32.HI R82, RZ, 0x8, R72 ;  /* 0x00000008ff527819 */ /* 0x000fe40000011648 */
[----:B------:R-:W-:Y:S02]  /*3f1f0*/  PRMT R107, R107, 0x5410, R68 ;  /* 0x000054106b6b7816 */ /* 0x000fe40000000044 */
[----:B------:R-:W-:Y:S02]  /*3f200*/  SHF.R.U32.HI R68, RZ, 0x8, R74 ;  /* 0x00000008ff447819 */ /* 0x000fe4000001164a */
[----:B----4-:R-:W-:Y:S02]  /*3f210*/  LOP3.LUT R74, R104, 0xffff, RZ, 0xc0, !PT ;  /* 0x0000ffff684a7812 */ /* 0x010fe400078ec0ff */
[----:B------:R-:W2:Y:S01]  /*3f220*/  LDL.LU R104, [R1+0xf0c] ;  /* 0x000f0c0001687983 */ /* 0x000ea20000300800 */
[----:B---3--:R-:W-:-:S03]  /*3f230*/  LOP3.LUT R72, R152, 0xffff, RZ, 0xc0, !PT ;  /* 0x0000ffff98487812 */ /* 0x008fc600078ec0ff */
[----:B------:R-:W3:Y:S01]  /*3f240*/  LDL.LU R152, [R1+0xf08] ;  /* 0x000f080001987983 */ /* 0x000ee20000300800 */
[----:B------:R-:W-:Y:S02]  /*3f250*/  ISETP.LT.AND P0, PT, R218, UR10, !P0 ;  /* 0x0000000ada007c0c */ /* 0x000fe4000c701270 */
[----:B------:R-:W-:Y:S01]  /*3f260*/  LOP3.LUT R5, R5, 0xffffffbf, RZ, 0xc0, !PT ;  /* 0xffffffbf05057812 */ /* 0x000fe200078ec0ff */
[----:B------:R-:W4:Y:S04]  /*3f270*/  LDL.LU R90, [R1+0xefc] ;  /* 0x000efc00015a7983 */ /* 0x000f280000300800 */
[----:B------:R-:W4:Y:S04]  /*3f280*/  LDL.LU R88, [R1+0x1068] ;  /* 0x0010680001587983 */ /* 0x000f280000300800 */
[----:B------:R-:W4:Y:S02]  /*3f290*/  LDL.LU R112, [R1+0xec8] ;  /* 0x000ec80001707983 */ /* 0x000f240000300800 */
[----:B------:R-:W-:-:S02]  /*3f2a0*/  @P0 LOP3.LUT R5, R5, 0x40, RZ, 0xfc, !PT ;  /* 0x0000004005050812 */ /* 0x000fc400078efcff */
[----:B------:R-:W-:Y:S01]  /*3f2b0*/  LOP3.LUT P0, RZ, R194, 0x40000000, RZ, 0xc0, !PT ;  /* 0x40000000c2ff7812 */ /* 0x000fe2000780c0ff */
[----:B------:R-:W4:Y:S03]  /*3f2c0*/  LDL.LU R91, [R1+0xfc8] ;  /* 0x000fc800015b7983 */ /* 0x000f260000300800 */
[----:B------:R-:W-:Y:S01]  /*3f2d0*/  ISETP.LT.AND P0, PT, R218, UR14, !P0 ;  /* 0x0000000eda007c0c */ /* 0x000fe2000c701270 */
[----:B------:R-:W4:Y:S01]  /*3f2e0*/  LDL.LU R77, [R1+0xf28] ;  /* 0x000f2800014d7983 */ /* 0x000f220000300800 */
[----:B------:R-:W-:Y:S02]  /*3f2f0*/  LOP3.LUT R5, R5, 0xffffffdf, RZ, 0xc0, !PT ;  /* 0xffffffdf05057812 */ /* 0x000fe400078ec0ff */
[C---:B------:R-:W-:Y:S01]  /*3f300*/  LOP3.LUT P1, RZ, R6.reuse, 0x8000, RZ, 0xc0, !PT ;  /* 0x0000800006ff7812 */ /* 0x040fe2000782c0ff */
[----:B------:R-:W4:Y:S01]  /*3f310*/  LDL.LU R78, [R1+0xf14] ;  /* 0x000f1400014e7983 */ /* 0x000f220000300800 */
[----:B------:R-:W-:-:S02]  /*3f320*/  LOP3.LUT P2, RZ, R6, 0x10000, RZ, 0xc0, !PT ;  /* 0x0001000006ff7812 */ /* 0x000fc4000784c0ff */
[----:B------:R-:W-:Y:S01]  /*3f330*/  LOP3.LUT P3, RZ, R6, 0x20000, RZ, 0xc0, !PT ;  /* 0x0002000006ff7812 */ /* 0x000fe2000786c0ff */
[----:B------:R-:W4:Y:S04]  /*3f340*/  LDL.LU R76, [R1+0xf10] ;  /* 0x000f1000014c7983 */ /* 0x000f280000300800 */
        /* <DEDUP_REMOVED lines=19> */
[----:B------:R-:W-:Y:S02]  /*3f480*/  LOP3.LUT R5, R5, 0xfffffffe, RZ, 0xc0, !PT ;  /* 0xfffffffe05057812 */ /* 0x000fe400078ec0ff */
[C---:B------:R-:W-:Y:S02]  /*3f490*/  LOP3.LUT P4, RZ, R6.reuse, 0x40000, RZ, 0xc0, !PT ;  /* 0x0004000006ff7812 */ /* 0x040fe4000788c0ff */
[C---:B------:R-:W-:Y:S02]  /*3f4a0*/  LOP3.LUT P5, RZ, R6.reuse, 0x80000, RZ, 0xc0, !PT ;  /* 0x0008000006ff7812 */ /* 0x040fe400078ac0ff */
[----:B------:R-:W-:Y:S02]  /*3f4b0*/  LOP3.LUT P6, RZ, R6, 0x100000, RZ, 0xc0, !PT ;  /* 0x0010000006ff7812 */ /* 0x000fe400078cc0ff */
[----:B------:R-:W-:-:S02]  /*3f4c0*/  PRMT R174, R114, 0x5410, R174 ;  /* 0x0000541072ae7816 */ /* 0x000fc400000000ae */
[----:B------:R-:W4:Y:S01]  /*3f4d0*/  LDL.LU R114, [R1+0x1074] ;  /* 0x0010740001727983 */ /* 0x000f220000300800 */
[----:B------:R-:W-:Y:S02]  /*3f4e0*/  @P0 LOP3.LUT R5, R5, 0x1, RZ, 0xfc, !PT ;  /* 0x0000000105050812 */ /* 0x000fe400078efcff */
[----:B------:R-:W-:Y:S02]  /*3f4f0*/  LOP3.LUT P0, RZ, R194, 0x1000000, RZ, 0xc0, !PT ;  /* 0x01000000c2ff7812 */ /* 0x000fe4000780c0ff */
[C---:B------:R-:W-:Y:S02]  /*3f500*/  ISETP.LT.AND P1, PT, R218.reuse, UR42, !P1 ;  /* 0x0000002ada007c0c */ /* 0x040fe4000cf21270 */
[C---:B------:R-:W-:Y:S02]  /*3f510*/  ISETP.LT.AND P0, PT, R218.reuse, UR38, !P0 ;  /* 0x00000026da007c0c */ /* 0x040fe4000c701270 */
[C---:B------:R-:W-:Y:S02]  /*3f520*/  ISETP.LT.AND P2, PT, R218.reuse, UR46, !P2 ;  /* 0x0000002eda007c0c */ /* 0x040fe4000d741270 */
[----:B------:R-:W-:-:S02]  /*3f530*/  ISETP.LT.AND P3, PT, R218, UR50, !P3 ;  /* 0x00000032da007c0c */ /* 0x000fc4000df61270 */
[C---:B------:R-:W-:Y:S02]  /*3f540*/  ISETP.LT.AND P4, PT, R218.reuse, UR54, !P4 ;  /* 0x00000036da007c0c */ /* 0x040fe4000e781270 */
[C---:B------:R-:W-:Y:S02]  /*3f550*/  ISETP.LT.AND P5, PT, R218.reuse, UR60, !P5 ;  /* 0x0000003cda007c0c */ /* 0x040fe4000efa1270 */
[----:B------:R-:W-:Y:S02]  /*3f560*/  ISETP.LT.AND P6, PT, R218, UR4, !P6 ;  /* 0x00000004da007c0c */ /* 0x000fe4000f7c1270 */
[----:B------:R-:W-:Y:S02]  /*3f570*/  PRMT R167, R216, 0x5410, R167 ;  /* 0x00005410d8a77816 */ /* 0x000fe400000000a7 */
[----:B--2---:R-:W-:Y:S02]  /*3f580*/  PRMT R157, R104, 0x5410, R157 ;  /* 0x00005410689d7816 */ /* 0x004fe4000000009d */
[----:B---3--:R-:W-:-:S02]  /*3f590*/  PRMT R149, R152, 0x5410, R149 ;  /* 0x0000541098957816 */ /* 0x008fc40000000095 */
[----:B------:R-:W2:Y:S04]  /*3f5a0*/  LDL.LU R152, [R1+0xed8] ;  /* 0x000ed80001987983 */ /* 0x000ea80000300800 */
[----:B------:R-:W3:Y:S04]  /*3f5b0*/  LDL.LU R104, [R1+0xfe0] ;  /* 0x000fe00001687983 */ /* 0x000ee80000300800 */
[----:B------:R-:W3:Y:S04]  /*3f5c0*/  LDL.LU R170, [R1+0xf34] ;  /* 0x000f340001aa7983 */ /* 0x000ee80000300800 */
[----:B------:R-:W3:Y:S04]  /*3f5d0*/  LDL.LU R218, [R1+0xf30] ;  /* 0x000f300001da7983 */ /* 0x000ee80000300800 */
[----:B------:R-:W3:Y:S04]  /*3f5e0*/  LDL.LU R220, [R1+0xf20] ;  /* 0x000f200001dc7983 */ /* 0x000ee80000300800 */
[----:B------:R-:W3:Y:S04]  /*3f5f0*/  LDL.LU R217, [R1+0xf1c] ;  /* 0x000f1c0001d97983 */ /* 0x000ee80000300800 */
[----:B------:R-:W2:Y:S01]  /*3f600*/  LDL.LU R216, [R1+0x1090] ;  /* 0x0010900001d87983 */ /* 0x000ea20000300800 */
[----:B------:R-:W-:-:S02]  /*3f610*/  SHF.R.U32.HI R92, RZ, 0x8, R73 ;  /* 0x00000008ff5c7819 */ /* 0x000fc40000011649 */
[----:B------:R-:W-:Y:S02]  /*3f620*/  LOP3.LUT R68, R68, 0xffff, RZ, 0xc0, !PT ;  /* 0x0000ffff44447812 */ /* 0x000fe400078ec0ff */
[----:B------:R-:W-:Y:S02]  /*3f630*/  LOP3.LUT R92, R92, 0xffff, RZ, 0xc0, !PT ;  /* 0x0000ffff5c5c7812 */ /* 0x000fe400078ec0ff */
[----:B------:R-:W-:Y:S02]  /*3f640*/  LOP3.LUT R73, R95, 0xffff, RZ, 0xc0, !PT ;  /* 0x0000ffff5f497812 */ /* 0x000fe400078ec0ff */
[----:B------:R-:W-:Y:S02]  /*3f650*/  PRMT R92, R68, 0x3340, R92 ;  /* 0x00003340445c7816 */ /* 0x000fe4000000005c */
[----:B------:R-:W-:Y:S02]  /*3f660*/  PRMT R68, R74, 0x3340, R1 ;  /* 0x000033404a447816 */ /* 0x000fe40000000001 */
[----:B------:R-:W-:-:S02]  /*3f670*/  PRMT R136, R73, 0x3340, R72 ;  /* 0x0000334049887816 */ /* 0x000fc40000000048 */
[----:B------:R-:W-:Y:S02]  /*3f680*/  SHF.R.U32.HI R95, RZ, 0x8, R72 ;  /* 0x00000008ff5f7819 */ /* 0x000fe40000011648 */
[----:B------:R-:W-:Y:S02]  /*3f690*/  PRMT R136, R136, 0x5410, R68 ;  /* 0x0000541088887816 */ /* 0x000fe40000000044 */
[----:B------:R-:W-:Y:S02]  /*3f6a0*/  SHF.R.U32.HI R68, RZ, 0x8, R73 ;  /* 0x00000008ff447819 */ /* 0x000fe40000011649 */
[----:B------:R-:W-:Y:S02]  /*3f6b0*/  LOP3.LUT R95, R95, 0xffff, RZ, 0xc0, !PT ;  /* 0x0000ffff5f5f7812 */ /* 0x000fe400078ec0ff */
[----:B------:R-:W-:Y:S02]  /*3f6c0*/  LOP3.LUT R68, R68, 0xffff, RZ, 0xc0, !PT ;  /* 0x0000ffff44447812 */ /* 0x000fe400078ec0ff */
[----:B------:R-:W-:-:S02]  /*3f6d0*/  LOP3.LUT R73, R96, 0xffff, RZ, 0xc0, !PT ;  /* 0x0000ffff60497812 */ /* 0x000fc400078ec0ff */
[----:B------:R-:W-:Y:S02]  /*3f6e0*/  LOP3.LUT R75, R94, 0xffff, RZ, 0xc0, !PT ;  /* 0x0000ffff5e4b7812 */ /* 0x000fe400078ec0ff */
[----:B------:R-:W-:Y:S02]  /*3f6f0*/  LOP3.LUT R72, R87, 0xffff, RZ, 0xc0, !PT ;  /* 0x0000ffff57487812 */ /* 0x000fe400078ec0ff */
[----:B------:R-:W-:Y:S01]  /*3f700*/  PRMT R95, R68, 0x3340, R95 ;  /* 0x00003340445f7816 */ /* 0x000fe2000000005f */
[----:B------:R-:W3:Y:S01]  /*3f710*/  LDL.LU R87, [R1+0xf98] ;  /* 0x000f980001577983 */ /* 0x000ee20000300800 */
[----:B------:R-:W-:Y:S02]  /*3f720*/  PRMT R156, R131, 0x5410, R156 ;  /* 0x00005410839c7816 */ /* 0x000fe4000000009c */
[----:B------:R-:W-:Y:S02]  /*3f730*/  PRMT R68, R75, 0x3340, R1 ;  /* 0x000033404b447816 */ /* 0x000fe40000000001 */
[----:B------:R-:W-:-:S02]  /*3f740*/  PRMT R131, R73, 0x3340, R72 ;  /* 0x0000334049837816 */ /* 0x000fc40000000048 */
[----:B----4-:R-:W-:Y:S02]  /*3f750*/  PRMT R148, R90, 0x5410, R148 ;  /* 0x000054105a947816 */ /* 0x010fe40000000094 */
[----:B------:R-:W-:Y:S01]  /*3f760*/  SHF.R.U32.HI R83, RZ, 0x8, R80 ;  /* 0x00000008ff537819 */ /* 0x000fe20000011650 */
[----:B------:R-:W4:Y:S01]  /*3f770*/  LDL.LU R90, [R1+0x1050] ;  /* 0x00105000015a7983 */ /* 0x000f220000300800 */
[----:B------:R-:W-:Y:S02]  /*3f780*/  SHF.R.U32.HI R80, RZ, 0x8, R74 ;  /* 0x00000008ff507819 */ /* 0x000fe4000001164a */
[----:B------:R-:W-:Y:S02]  /*3f790*/  PRMT R131, R131, 0x5410, R68 ;  /* 0x0000541083837816 */ /* 0x000fe40000000044 */
[----:B------:R-:W-:Y:S02]  /*3f7a0*/  SHF.R.U32.HI R96, RZ, 0x8, R72 ;  /* 0x00000008ff607819 */ /* 0x000fe40000011648 */
[----:B------:R-:W-:-:S02]  /*3f7b0*/  LOP3.LUT R74, R88, 0xffff, RZ, 0xc0, !PT ;  /* 0x0000ffff584a7812 */ /* 0x000fc400078ec0ff */
[----:B------:R-:W-:Y:S01]  /*3f7c0*/  SHF.R.U32.HI R68, RZ, 0x8, R73 ;  /* 0x00000008ff447819 */ /* 0x000fe20000011649 */
[----:B------:R-:W4:Y:S01]  /*3f7d0*/  LDL.LU R88, [R1+0x1094] ;  /* 0x0010940001587983 */ /* 0x000f220000300800 */
[----:B------:R-:W-:Y:S02]  /*3f7e0*/  LOP3.LUT R72, R112, 0xffff, RZ, 0xc0, !PT ;  /* 0x0000ffff70487812 */ /* 0x000fe400078ec0ff */
[----:B------:R-:W-:Y:S01]  /*3f7f0*/  LOP3.LUT R73, R91, 0xffff, RZ, 0xc0, !PT ;  /* 0x0000ffff5b497812 */ /* 0x000fe200078ec0ff */
[----:B------:R-:W4:Y:S04]  /*3f800*/  LDL.LU R112, [R1+0xfa0] ;  /* 0x000fa00001707983 */ /* 0x000f280000300800 */
[----:B------:R-:W4:Y:S01]  /*3f810*/  LDL.LU R91, [R1+0x1058] ;  /* 0x00105800015b7983 */ /* 0x000f220000300800 */
[----:B------:R-:W-:-:S02]  /*3f820*/  LOP3.LUT R68, R68, 0xffff, RZ, 0xc0, !PT ;  /* 0x0000ffff44447812 */ /* 0x000fc400078ec0ff */
[----:B------:R-:W-:Y:S02]  /*3f830*/  LOP3.LUT R96, R96, 0xffff, RZ, 0xc0, !PT ;  /* 0x0000ffff60607812 */ /* 0x000fe400078ec0ff */
[----:B------:R-:W-:Y:S02]  /*3f840*/  PRMT R158, R130, 0x5410, R158 ;  /* 0x00005410829e7816 */ /* 0x000fe4000000009e */
[----:B------:R-:W-:Y:S02]  /*3f850*/  PRMT R96, R68, 0x3340, R96 ;  /* 0x0000334044607816 */ /* 0x000fe40000000060 */
[----:B------:R-:W-:Y:S02]  /*3f860*/  PRMT R68, R72, 0x3340, R1 ;  /* 0x0000334048447816 */ /* 0x000fe40000000001 */
[----:B------:R-:W-:-:S04]  /*3f870*/  PRMT R130, R74, 0x3340, R73 ;  /* 0x000033404a827816 */ /* 0x000fc80000000049 */
[----:B------:R-:W-:Y:S02]  /*3f880*/  PRMT R130, R130, 0x5410, R68 ;  /* 0x0000541082827816 */ /* 0x000fe40000000044 */
[----:B------:R-:W-:Y:S02]  /*3f890*/  SHF.R.U32.HI R68, RZ, 0x8, R74 ;  /* 0x00000008ff447819 */ /* 0x000fe4000001164a */
[----:B------:R-:W-:Y:S02]  /*3f8a0*/  PRMT R164, R129, 0x5410, R164 ;  /* 0x0000541081a47816 */ /* 0x000fe400000000a4 */
[----:B------:R-:W-:Y:S02]  /*3f8b0*/  PRMT R166, R121, 0x5410, R166 ;  /* 0x0000541079a67816 */ /* 0x000fe400000000a6 */
[----:B------:R-:W-:Y:S02]  /*3f8c0*/  PRMT R173, R120, 0x5410, R173 ;  /* 0x0000541078ad7816 */ /* 0x000fe400000000ad */
[----:B------:R-:W-:-:S02]  /*3f8d0*/  PRMT R165, R115, 0x5410, R165 ;  /* 0x0000541073a57816 */ /* 0x000fc400000000a5 */
[----:B------:R-:W-:Y:S02]  /*3f8e0*/  PRMT R118, R252, 0x5410, R118 ;  /* 0x00005410fc767816 */ /* 0x000fe40000000076 */
[----:B------:R-:W-:Y:S01]  /*3f8f0*/  PRMT R119, R221, 0x5410, R119 ;  /* 0x00005410dd777816 */ /* 0x000fe20000000077 */
[----:B------:R-:W-:Y:S01]  /*3f900*/  BAR.SYNC.DEFER_BLOCKING 0x0 ;  /* 0x0000000000007b1d */ /* 0x000fe20000010000 */
[----:B--2---:R-:W-:-:S05]  /*3f910*/  LOP3.LUT R74, R216, 0xffff, RZ, 0xc0, !PT ;  /* 0x0000ffffd84a7812 */ /* 0x004fca00078ec0ff */
[----:B------:R-:W2:Y:S01]  /*3f920*/  LDL.LU R216, [R1+0xf4c] ;  /* 0x000f4c0001d87983 */ /* 0x000ea20000300800 */
[----:B------:R-:W-:Y:S02]  /*3f930*/  SHF.R.U32.HI R94, RZ, 0x8, R73 ;  /* 0x00000008ff5e7819 */ /* 0x000fe40000011649 */
[----:B------:R-:W-:Y:S01]  /*3f940*/  SHF.R.U32.HI R85, RZ, 0x8, R79 ;  /* 0x00000008ff557819 */ /* 0x000fe2000001164f */
[----:B------:R-:W2:Y:S01]  /*3f950*/  LDL.LU R120, [R1+0xf48] ;  /* 0x000f480001787983 */ /* 0x000ea20000300800 */
[----:B------:R-:W-:Y:S02]  /*3f960*/  SHF.R.U32.HI R79, RZ, 0x8, R72 ;  /* 0x00000008ff4f7819 */ /* 0x000fe40000011648 */
[----:B------:R-:W-:Y:S02]  /*3f970*/  LOP3.LUT R68, R68, 0xffff, RZ, 0xc0, !PT ;  /* 0x0000ffff44447812 */ /* 0x000fe400078ec0ff */
[----:B------:R-:W-:Y:S02]  /*3f980*/  LOP3.LUT R94, R94, 0xffff, RZ, 0xc0, !PT ;  /* 0x0000ffff5e5e7812 */ /* 0x000fe400078ec0ff */
[----:B------:R-:W-:-:S02]  /*3f990*/  LOP3.LUT R73, R114, 0xffff, RZ, 0xc0, !PT ;  /* 0x0000ffff72497812 */ /* 0x000fc400078ec0ff */
[----:B------:R-:W-:Y:S01]  /*3f9a0*/  LOP3.LUT R152, R152, 0xffff, RZ, 0xc0, !PT ;  /* 0x0000ffff98987812 */ /* 0x000fe200078ec0ff */
[----:B------:R-:W2:Y:S01]  /*3f9b0*/  LDL.LU R114, [R1+0xf3c] ;  /* 0x000f3c0001727983 */ /* 0x000ea20000300800 */
[----:B---3--:R-:W-:Y:S02]  /*3f9c0*/  LOP3.LUT R72, R104, 0xffff, RZ, 0xc0, !PT ;  /* 0x0000ffff68487812 */ /* 0x008fe400078ec0ff */
[----:B------:R-:W-:Y:S02]  /*3f9d0*/  PRMT R94, R68, 0x3340, R94 ;  /* 0x00003340445e7816 */ /* 0x000fe4000000005e */
[----:B------:R-:W-:Y:S02]  /*3f9e0*/  PRMT R68, R152, 0x3340, R1 ;  /* 0x0000334098447816 */ /* 0x000fe40000000001 */
[--C-:B------:R-:W-:Y:S02]  /*3f9f0*/  PRMT R129, R73, 0x3340, R72.reuse ;  /* 0x0000334049817816 */ /* 0x100fe40000000048 */
[----:B------:R-:W-:-:S02]  /*3fa00*/  SHF.R.U32.HI R104, RZ, 0x8, R72 ;  /* 0x00000008ff687819 */ /* 0x000fc40000011648 */
[----:B------:R-:W-:Y:S02]  /*3fa10*/  PRMT R129, R129, 0x5410, R68 ;  /* 0x0000541081817816 */ /* 0x000fe40000000044 */
[----:B------:R-:W-:Y:S02]  /*3fa20*/  SHF.R.U32.HI R68, RZ, 0x8, R73 ;  /* 0x00000008ff447819 */ /* 0x000fe40000011649 */
[----:B------:R-:W-:Y:S02]  /*3fa30*/  PRMT R140, R76, 0x5410, R140 ;  /* 0x000054104c8c7816 */ /* 0x000fe4000000008c */
[----:B------:R-:W-:Y:S02]  /*3fa40*/  LOP3.LUT R68, R68, 0xffff, RZ, 0xc0, !PT ;  /* 0x0000ffff44447812 */ /* 0x000fe400078ec0ff */
[----:B------:R-:W-:Y:S02]  /*3fa50*/  LOP3.LUT R104, R104, 0xffff, RZ, 0xc0, !PT ;  /* 0x0000ffff68687812 */ /* 0x000fe400078ec0ff */
[----:B------:R-:W-:-:S02]  /*3fa60*/  LOP3.LUT R76, R87, 0xffff, RZ, 0xc0, !PT ;  /* 0x0000ffff574c7812 */ /* 0x000fc400078ec0ff */
[----:B------:R-:W-:Y:S02]  /*3fa70*/  PRMT R151, R78, 0x5410, R151 ;  /* 0x000054104e977816 */ /* 0x000fe40000000097 */
[----:B----4-:R-:W-:Y:S02]  /*3fa80*/  LOP3.LUT R72, R90, 0xffff, RZ, 0xc0, !PT ;  /* 0x0000ffff5a487812 */ /* 0x010fe400078ec0ff */
[----:B------:R-:W-:Y:S02]  /*3fa90*/  PRMT R104, R68, 0x3340, R104 ;  /* 0x0000334044687816 */ /* 0x000fe40000000068 */
[----:B------:R-:W-:Y:S02]  /*3faa0*/  PRMT R150, R77, 0x5410, R150 ;  /* 0x000054104d967816 */ /* 0x000fe40000000096 */
[----:B------:R-:W-:Y:S02]  /*3fab0*/  SHF.R.U32.HI R78, RZ, 0x8, R75 ;  /* 0x00000008ff4e7819 */ /* 0x000fe4000001164b */
[----:B------:R-:W-:-:S02]  /*3fac0*/  PRMT R68, R76, 0x3340, R1 ;  /* 0x000033404c447816 */ /* 0x000fc40000000001 */
[----:B------:R-:W-:Y:S02]  /*3fad0*/  PRMT R121, R74, 0x3340, R72 ;  /* 0x000033404a797816 */ /* 0x000fe40000000048 */
[----:B------:R-:W-:Y:S02]  /*3fae0*/  LOP3.LUT R75, R88, 0xffff, RZ, 0xc0, !PT ;  /* 0x0000ffff584b7812 */ /* 0x000fe400078ec0ff */
[----:B------:R-:W-:Y:S02]  /*3faf0*/  LOP3.LUT R77, R112, 0xffff, RZ, 0xc0, !PT ;  /* 0x0000ffff704d7812 */ /* 0x000fe400078ec0ff */
[----:B------:R-:W-:Y:S02]  /*3fb00*/  PRMT R142, R170, 0x5410, R142 ;  /* 0x00005410aa8e7816 */ /* 0x000fe4000000008e */
[----:B------:R-:W-:Y:S01]  /*3fb10*/  LOP3.LUT R73, R91, 0xffff, RZ, 0xc0, !PT ;  /* 0x0000ffff5b497812 */ /* 0x000fe200078ec0ff */
[----:B------:R-:W3:Y:S01]  /*3fb20*/  LDL.LU R170, [R1+0xf40] ;  /* 0x000f400001aa7983 */ /* 0x000ee20000300800 */
[----:B------:R-:W-:-:S02]  /*3fb30*/  PRMT R141, R218, 0x5410, R141 ;  /* 0x00005410da8d7816 */ /* 0x000fc4000000008d */
[----:B------:R-:W-:Y:S01]  /*3fb40*/  PRMT R121, R121, 0x5410, R68 ;  /* 0x0000541079797816 */ /* 0x000fe20000000044 */
[----:B------:R-:W4:Y:S01]  /*3fb50*/  LDL.LU R218, [R1+0x1088] ;  /* 0x0010880001da7983 */ /* 0x000f220000300800 */
[----:B------:R-:W-:Y:S02]  /*3fb60*/  PRMT R68, R77, 0x3340, R1 ;  /* 0x000033404d447816 */ /* 0x000fe40000000001 */
[----:B------:R-:W-:Y:S01]  /*3fb70*/  PRMT R115, R75, 0x3340, R73 ;  /* 0x000033404b737816 */ /* 0x000fe20000000049 */
[----:B------:R-:W4:Y:S01]  /*3fb80*/  LDL.LU R112, [R1+0xf6c] ;  /* 0x000f6c0001707983 */ /* 0x000f220000300800 */
[----:B------:R-:W-:Y:S02]  /*3fb90*/  PRMT R133, R220, 0x5410, R133 ;  /* 0x00005410dc857816 */ /* 0x000fe40000000085 */
[----:B------:R-:W-:Y:S01]  /*3fba0*/  PRMT R132, R217, 0x5410, R132 ;  /* 0x00005410d9847816 */ /* 0x000fe20000000084 */
[----:B------:R-:W4:Y:S01]  /*3fbb0*/  LDL.LU R220, [R1+0x102c] ;  /* 0x00102c0001dc7983 */ /* 0x000f220000300800 */
[----:B------:R-:W-:-:S03]  /*3fbc0*/  PRMT R115, R115, 0x5410, R68 ;  /* 0x0000541073737816 */ /* 0x000fc60000000044 */
[----:B------:R-:W4:Y:S01]  /*3fbd0*/  LDL.LU R217, [R1+0x108c] ;  /* 0x00108c0001d97983 */ /* 0x000f220000300800 */
[----:B------:R-:W-:-:S03]  /*3fbe0*/  SHF.R.U32.HI R68, RZ, 0x8, R74 ;  /* 0x00000008ff447819 */ /* 0x000fc6000001164a */
[----:B------:R-:W4:Y:S04]  /*3fbf0*/  LDL.LU R87, [R1+0xf70] ;  /* 0x000f700001577983 */ /* 0x000f280000300800 */
[----:B------:R-:W4:Y:S04]  /*3fc00*/  LDL.LU R90, [R1+0x1030] ;  /* 0x00103000015a7983 */ /* 0x000f280000300800 */
[----:B------:R-:W4:Y:S01]  /*3fc10*/  LDL.LU R74, [R1+0xf50] ;  /* 0x000f5000014a7983 */ /* 0x000f220000300800 */
[----:B--2---:R-:W-:-:S03]  /*3fc20*/  PRMT R135, R216, 0x5410, R135 ;  /* 0x00005410d8877816 */ /* 0x004fc60000000087 */
[----:B------:R-:W2:Y:S01]  /*3fc30*/  LDL.LU R216, [R1+0xf38] ;  /* 0x000f380001d87983 */ /* 0x000ea20000300800 */
[----:B------:R-:W-:Y:S02]  /*3fc40*/  SHF.R.U32.HI R75, RZ, 0x8, R75 ;  /* 0x00000008ff4b7819 */ /* 0x000fe4000001164b */
[----:B------:R-:W-:Y:S02]  /*3fc50*/  SHF.R.U32.HI R88, RZ, 0x8, R73 ;  /* 0x00000008ff587819 */ /* 0x000fe40000011649 */
[----:B------:R-:W-:Y:S02]  /*3fc60*/  SHF.R.U32.HI R91, RZ, 0x8, R72 ;  /* 0x00000008ff5b7819 */ /* 0x000fe40000011648 */
[----:B------:R-:W-:Y:S02]  /*3fc70*/  LOP3.LUT R72, R75, 0xffff, RZ, 0xc0, !PT ;  /* 0x0000ffff4b487812 */ /* 0x000fe400078ec0ff */
[----:B------:R-:W-:Y:S02]  /*3fc80*/  LOP3.LUT R88, R88, 0xffff, RZ, 0xc0, !PT ;  /* 0x0000ffff58587812 */ /* 0x000fe400078ec0ff */
[----:B------:R-:W-:-:S02]  /*3fc90*/  LOP3.LUT R68, R68, 0xffff, RZ, 0xc0, !PT ;  /* 0x0000ffff44447812 */ /* 0x000fc400078ec0ff */
[----:B------:R-:W-:Y:S02]  /*3fca0*/  LOP3.LUT R91, R91, 0xffff, RZ, 0xc0, !PT ;  /* 0x0000ffff5b5b7812 */ /* 0x000fe400078ec0ff */
[----:B------:R-:W-:Y:S02]  /*3fcb0*/  PRMT R88, R72, 0x3340, R88 ;  /* 0x0000334048587816 */ /* 0x000fe40000000058 */
[----:B------:R-:W-:Y:S02]  /*3fcc0*/  PRMT R91, R68, 0x3340, R91 ;  /* 0x00003340445b7816 */ /* 0x000fe4000000005b */
[----:B------:R-:W-:Y:S02]  /*3fcd0*/  PRMT R124, R120, 0x5410, R124 ;  /* 0x00005410787c7816 */ /* 0x000fe4000000007c */
[----:B------:R-:W-:Y:S02]  /*3fce0*/  PRMT R116, R146, 0x5410, R116 ;  /* 0x0000541092747816 */ /* 0x000fe40000000074 */
[----:B------:R-:W-:-:S02]  /*3fcf0*/  PRMT R125, R114, 0x5410, R125 ;  /* 0x00005410727d7816 */ /* 0x000fc4000000007d */
[----:B---3--:R-:W-:Y:S02]  /*3fd00*/  PRMT R126, R170, 0x5410, R126 ;  /* 0x00005410aa7e7816 */ /* 0x008fe4000000007e */
[----:B------:R-:W3:Y:S01]  /*3fd10*/  LDL.LU R170, [R1+0xed0] ;  /* 0x000ed00001aa7983 */ /* 0x000ee20000300800 */
[----:B----4-:R-:W-:Y:S02]  /*3fd20*/  LOP3.LUT R112, R112, 0xffff, RZ, 0xc0, !PT ;  /* 0x0000ffff70707812 */ /* 0x010fe400078ec0ff */
[----:B------:R-:W-:Y:S02]  /*3fd30*/  LOP3.LUT R72, R220, 0xffff, RZ, 0xc0, !PT ;  /* 0x0000ffffdc487812 */ /* 0x000fe400078ec0ff */
[----:B------:R-:W-:Y:S02]  /*3fd40*/  PRMT R68, R112, 0x3340, R1 ;  /* 0x0000334070447816 */ /* 0x000fe40000000001 */
[----:B------:R-:W-:Y:S02]  /*3fd50*/  LOP3.LUT R75, R217, 0xffff, RZ, 0xc0, !PT ;  /* 0x0000ffffd94b7812 */ /* 0x000fe400078ec0ff */
[----:B------:R-:W-:-:S02]  /*3fd60*/  LOP3.LUT R146, R87, 0xffff, RZ, 0xc0, !PT ;  /* 0x0000ffff57927812 */ /* 0x000fc400078ec0ff */
[----:B------:R-:W-:Y:S02]  /*3fd70*/  PRMT R134, R74, 0x5410, R134 ;  /* 0x000054104a867816 */ /* 0x000fe40000000086 */
[----:B------:R-:W-:Y:S02]  /*3fd80*/  LOP3.LUT R74, R218, 0xffff, RZ, 0xc0, !PT ;  /* 0x0000ffffda4a7812 */ /* 0x000fe400078ec0ff */
[----:B------:R-:W-:Y:S01]  /*3fd90*/  LOP3.LUT R73, R90, 0xffff, RZ, 0xc0, !PT ;  /* 0x0000ffff5a497812 */ /* 0x000fe200078ec0ff */
[----:B------:R-:W4:Y:S01]  /*3fda0*/  LDL.LU R218, [R1+0xf8c] ;  /* 0x000f8c0001da7983 */ /* 0x000f220000300800 */
[----:B------:R-:W-:Y:S02]  /*3fdb0*/  PRMT R120, R74, 0x3340, R72 ;  /* 0x000033404a787816 */ /* 0x000fe40000000048 */
[----:B------:R-:W-:Y:S01]  /*3fdc0*/  PRMT R114, R75, 0x3340, R73 ;  /* 0x000033404b727816 */ /* 0x000fe20000000049 */
[----:B------:R-:W3:Y:S01]  /*3fdd0*/  LDL.LU R220, [R1+0xf88] ;  /* 0x000f880001dc7983 */ /* 0x000ee20000300800 */
[----:B------:R-:W-:-:S02]  /*3fde0*/  PRMT R120, R120, 0x5410, R68 ;  /* 0x0000541078787816 */ /* 0x000fc40000000044 */
[----:B------:R-:W-:Y:S01]  /*3fdf0*/  PRMT R68, R146, 0x3340, R1 ;  /* 0x0000334092447816 */ /* 0x000fe20000000001 */
[----:B------:R-:W3:Y:S01]  /*3fe00*/  LDL.LU R217, [R1+0xef4] ;  /* 0x000ef40001d97983 */ /* 0x000ee20000300800 */
[----:B------:R-:W-:Y:S02]  /*3fe10*/  SHF.R.U32.HI R75, RZ, 0x8, R75 ;  /* 0x00000008ff4b7819 */ /* 0x000fe4000001164b */
[----:B------:R-:W-:Y:S02]  /*3fe20*/  SHF.R.U32.HI R90, RZ, 0x8, R72 ;  /* 0x00000008ff5a7819 */ /* 0x000fe40000011648 */
[----:B------:R-:W-:Y:S02]  /*3fe30*/  PRMT R114, R114, 0x5410, R68 ;  /* 0x0000541072727816 */ /* 0x000fe40000000044 */
[----:B------:R-:W-:Y:S02]  /*3fe40*/  LOP3.LUT R72, R75, 0xffff, RZ, 0xc0, !PT ;  /* 0x0000ffff4b487812 */ /* 0x000fe400078ec0ff */
[----:B------:R-:W-:-:S02]  /*3fe50*/  SHF.R.U32.HI R68, RZ, 0x8, R74 ;  /* 0x00000008ff447819 */ /* 0x000fc4000001164a */
[----:B------:R-:W-:Y:S02]  /*3fe60*/  SHF.R.U32.HI R75, RZ, 0x8, R146 ;  /* 0x00000008ff4b7819 */ /* 0x000fe40000011692 */
[----:B------:R-:W-:Y:S02]  /*3fe70*/  SHF.R.U32.HI R74, RZ, 0x8, R112 ;  /* 0x00000008ff4a7819 */ /* 0x000fe40000011670 */
[----:B--2---:R-:W-:Y:S02]  /*3fe80*/  PRMT R117, R216, 0x5410, R117 ;  /* 0x00005410d8757816 */ /* 0x004fe40000000075 */
[----:B------:R-:W2:Y:S04]  /*3fe90*/  LDL.LU R216, [R1+0xef0] ;  /* 0x000ef00001d87983 */ /* 0x000ea80000300800 */
[----:B------:R-:W2:Y:S04]  /*3fea0*/  LDL.LU R252, [R1+0xf68] ;  /* 0x000f680001fc7983 */ /* 0x000ea80000300800 */
[----:B------:R-:W2:Y:S04]  /*3feb0*/  LDL.LU R146, [R1+0x1098] ;  /* 0x0010980001927983 */ /* 0x000ea80000300800 */
[----:B------:R-:W2:Y:S04]  /*3fec0*/  LDL.LU R112, [R1+0xf64] ;  /* 0x000f640001707983 */ /* 0x000ea80000300800 */
[----:B------:R-:W2:Y:S01]  /*3fed0*/  LDL.LU R221, [R1+0xf58] ;  /* 0x000f580001dd7983 */ /* 0x000ea20000300800 */
[----:B------:R-:W-:-:S02]  /*3fee0*/  LOP3.LUT R70, R70, 0xffff, RZ, 0xc0, !PT ;  /* 0x0000ffff46467812 */ /* 0x000fc400078ec0ff */
[----:B------:R-:W-:Y:S02]  /*3fef0*/  SHF.R.U32.HI R69, RZ, 0x8, R69 ;  /* 0x00000008ff457819 */ /* 0x000fe40000011645 */
[----:B------:R-:W-:Y:S02]  /*3ff00*/  PRMT R70, R70, 0x3340, R1 ;  /* 0x0000334046467816 */ /* 0x000fe40000000001 */
[----:B------:R-:W-:Y:S02]  /*3ff10*/  LOP3.LUT R69, R69, 0xffff, RZ, 0xc0, !PT ;  /* 0x0000ffff45457812 */ /* 0x000fe400078ec0ff */
[----:B------:R-:W-:Y:S02]  /*3ff20*/  LOP3.LUT R68, R68, 0xffff, RZ, 0xc0, !PT ;  /* 0x0000ffff44447812 */ /* 0x000fe400078ec0ff */
[----:B------:R-:W-:Y:S02]  /*3ff30*/  LOP3.LUT R90, R90, 0xffff, RZ, 0xc0, !PT ;  /* 0x0000ffff5a5a7812 */ /* 0x000fe400078ec0ff */
[----:B------:R-:W-:-:S02]  /*3ff40*/  PRMT R100, R100, 0x5410, R70 ;  /* 0x0000541064647816 */ /* 0x000fc40000000046 */
[----:B------:R-:W-:Y:S02]  /*3ff50*/  PRMT R69, R69, 0x3340, R1 ;  /* 0x0000334045457816 */ /* 0x000fe40000000001 */
[----:B------:R-:W-:Y:S02]  /*3ff60*/  SHF.R.U32.HI R70, RZ, 0x8, R161 ;  /* 0x00000008ff467819 */ /* 0x000fe400000116a1 */
[----:B------:R-:W-:Y:S02]  /*3ff70*/  LOP3.LUT R108, R108, 0xffff, RZ, 0xc0, !PT ;  /* 0x0000ffff6c6c7812 */ /* 0x000fe400078ec0ff */
[----:B------:R-:W-:Y:S02]  /*3ff80*/  PRMT R90, R68, 0x3340, R90 ;  /* 0x00003340445a7816 */ /* 0x000fe4000000005a */
[----:B------:R-:W-:Y:S02]  /*3ff90*/  SHF.R.U32.HI R68, RZ, 0x8, R169 ;  /* 0x00000008ff447819 */ /* 0x000fe400000116a9 */
[----:B------:R-:W-:-:S02]  /*3ffa0*/  PRMT R101, R101, 0x5410, R69 ;  /* 0x0000541065657816 */ /* 0x000fc40000000045 */
[----:B------:R-:W-:Y:S02]  /*3ffb0*/  LOP3.LUT R70, R70, 0xffff, RZ, 0xc0, !PT ;  /* 0x0000ffff46467812 */ /* 0x000fe400078ec0ff */
[----:B------:R-:W-:Y:S02]  /*3ffc0*/  PRMT R108, R108, 0x3340, R1 ;  /* 0x000033406c6c7816 */ /* 0x000fe40000000001 */
[----:B------:R-:W-:Y:S02]  /*3ffd0*/  SHF.R.U32.HI R69, RZ, 0x8, R155 ;  /* 0x00000008ff457819 */ /* 0x000fe4000001169b */
[----:B------:R-:W-:Y:S02]  /*3ffe0*/  SHF.R.U32.HI R87, RZ, 0x8, R73 ;  /* 0x00000008ff577819 */ /* 0x000fe40000011649 */
[----:B------:R-:W-:Y:S02]  /*3fff0*/  LOP3.LUT R68, R68, 0xffff, RZ, 0xc0, !PT ;  /* 0x0000ffff44447812 */ /* 0x000fe400078ec0ff */
[----:B------:R-:W-:-:S02]  /*40000*/  SHF.R.U32.HI R73, RZ, 0x8, R152 ;  /* 0x00000008ff497819 */ /* 0x000fc40000011698 */
[----:B------:R-:W-:Y:S02]  /*40010*/  PRMT R70, R70, 0x3340, R1 ;  /* 0x0000334046467816 */ /* 0x000fe40000000001 */
[----:B------:R-:W-:Y:S02]  /*40020*/  PRMT R108, R71, 0x5410, R108 ;  /* 0x00005410476c7816 */ /* 0x000fe4000000006c */
[----:B------:R-:W-:Y:S02]  /*40030*/  LOP3.LUT R69, R69, 0xffff, RZ, 0xc0, !PT ;  /* 0x0000ffff45457812 */ /* 0x000fe400078ec0ff */
[----:B------:R-:W-:Y:S02]  /*40040*/  LOP3.LUT R82, R82, 0xffff, RZ, 0xc0, !PT ;  /* 0x0000ffff52527812 */ /* 0x000fe400078ec0ff */
[----:B------:R-:W-:Y:S02]  /*40050*/  SHF.R.U32.HI R71, RZ, 0x8, R163 ;  /* 0x00000008ff477819 */ /* 0x000fe400000116a3 */
[----:B------:R-:W-:-:S02]  /*40060*/  LOP3.LUT R109, R109, 0xffff, RZ, 0xc0, !PT ;  /* 0x0000ffff6d6d7812 */ /* 0x000fc400078ec0ff */
[----:B------:R-:W-:Y:S02]  /*40070*/  LOP3.LUT R110, R110, 0xffff, RZ, 0xc0, !PT ;  /* 0x0000ffff6e6e7812 */ /* 0x000fe400078ec0ff */
[----:B------:R-:W-:Y:S02]  /*40080*/  LOP3.LUT R80, R80, 0xffff, RZ, 0xc0, !PT ;  /* 0x0000ffff50507812 */ /* 0x000fe400078ec0ff */
[--C-:B------:R-:W-:Y:S02]  /*40090*/  PRMT R68, R68, 0x3340, R1.reuse ;  /* 0x0000334044447816 */ /* 0x100fe40000000001 */
[----:B------:R-:W-:Y:S02]  /*400a0*/  LOP3.LUT R73, R73, 0xffff, RZ, 0xc0, !PT ;  /* 0x0000ffff49497812 */ /* 0x000fe400078ec0ff */
[----:B------:R-:W-:Y:S02]  /*400b0*/  PRMT R143, R143, 0x5410, R70 ;  /* 0x000054108f8f7816 */ /* 0x000fe40000000046 */
[----:B------:R-:W-:-:S02]  /*400c0*/  PRMT R69, R69, 0x3340, R1 ;  /* 0x0000334045457816 */ /* 0x000fc40000000001 */
[--C-:B------:R-:W-:Y:S02]  /*400d0*/  PRMT R82, R82, 0x3340, R1.reuse ;  /* 0x0000334052527816 */ /* 0x100fe40000000001 */
[----:B------:R-:W-:Y:S02]  /*400e0*/  LOP3.LUT R71, R71, 0xffff, RZ, 0xc0, !PT ;  /* 0x0000ffff47477812 */ /* 0x000fe400078ec0ff */
[--C-:B------:R-:W-:Y:S02]  /*400f0*/  PRMT R109, R109, 0x3340, R1.reuse ;  /* 0x000033406d6d7816 */ /* 0x100fe40000000001 */
[--C-:B------:R-:W-:Y:S02]  /*40100*/  PRMT R110, R110, 0x3340, R1.reuse ;  /* 0x000033406e6e7816 */ /* 0x100fe40000000001 */
        /* <DEDUP_REMOVED lines=10> */
[----:B------:R-:W-:Y:S02]  /*401b0*/  PRMT R127, R127, 0x5410, R71 ;  /* 0x000054107f7f7816 */ /* 0x000fe40000000047 */
[----:B------:R-:W-:Y:S02]  /*401c0*/  LOP3.LUT R87, R87, 0xffff, RZ, 0xc0, !PT ;  /* 0x0000ffff57577812 */ /* 0x000fe400078ec0ff */
[----:B------:R-:W-:Y:S02]  /*401d0*/  SHF.R.U32.HI R77, RZ, 0x8, R77 ;  /* 0x00000008ff4d7819 */ /* 0x000fe4000001164d */
[----:B------:R-:W-:-:S02]  /*401e0*/  SHF.R.U32.HI R76, RZ, 0x8, R76 ;  /* 0x00000008ff4c7819 */ /* 0x000fc4000001164c */
[----:B------:R-:W-:Y:S02]  /*401f0*/  LOP3.LUT R85, R85, 0xffff, RZ, 0xc0, !PT ;  /* 0x0000ffff55557812 */ /* 0x000fe400078ec0ff */
[----:B------:R-:W-:Y:S02]  /*40200*/  LOP3.LUT R83, R83, 0xffff, RZ, 0xc0, !PT ;  /* 0x0000ffff53537812 */ /* 0x000fe400078ec0ff */
[----:B------:R-:W-:Y:S02]  /*40210*/  PRMT R87, R72, 0x3340, R87 ;  /* 0x0000334048577816 */ /* 0x000fe40000000057 */
[----:B------:R-:W-:Y:S02]  /*40220*/  LOP3.LUT R79, R79, 0xffff, RZ, 0xc0, !PT ;  /* 0x0000ffff4f4f7812 */ /* 0x000fe400078ec0ff */
[----:B------:R-:W-:Y:S02]  /*40230*/  LOP3.LUT R78, R78, 0xffff, RZ, 0xc0, !PT ;  /* 0x0000ffff4e4e7812 */ /* 0x000fe400078ec0ff */
[----:B------:R-:W-:-:S02]  /*40240*/  LOP3.LUT R77, R77, 0xffff, RZ, 0xc0, !PT ;  /* 0x0000ffff4d4d7812 */ /* 0x000fc400078ec0ff */
[----:B------:R-:W-:Y:S02]  /*40250*/  LOP3.LUT R76, R76, 0xffff, RZ, 0xc0, !PT ;  /* 0x0000ffff4c4c7812 */ /* 0x000fe400078ec0ff */
[----:B------:R-:W-:Y:S02]  /*40260*/  SHF.R.U32.HI R72, RZ, 0x8, R171 ;  /* 0x00000008ff487819 */ /* 0x000fe400000116ab */
[----:B------:R-:W-:Y:S02]  /*40270*/  SHF.R.U32.HI R81, RZ, 0x8, R81 ;  /* 0x00000008ff517819 */ /* 0x000fe40000011651 */
[----:B------:R-:W-:Y:S02]  /*40280*/  LOP3.LUT R86, R86, 0xffff, RZ, 0xc0, !PT ;  /* 0x0000ffff56567812 */ /* 0x000fe400078ec0ff */
[--C-:B------:R-:W-:Y:S02]  /*40290*/  PRMT R85, R85, 0x3340, R1.reuse ;  /* 0x0000334055557816 */ /* 0x100fe40000000001 */
[----:B------:R-:W-:-:S02]  /*402a0*/  PRMT R83, R83, 0x3340, R1 ;  /* 0x0000334053537816 */ /* 0x000fc40000000001 */
[----:B------:R-:W-:Y:S02]  /*402b0*/  LOP3.LUT R75, R75, 0xffff, RZ, 0xc0, !PT ;  /* 0x0000ffff4b4b7812 */ /* 0x000fe400078ec0ff */
[--C-:B------:R-:W-:Y:S02]  /*402c0*/  PRMT R79, R79, 0x3340, R1.reuse ;  /* 0x000033404f4f7816 */ /* 0x100fe40000000001 */
[--C-:B------:R-:W-:Y:S02]  /*402d0*/  PRMT R78, R78, 0x3340, R1.reuse ;  /* 0x000033404e4e7816 */ /* 0x100fe40000000001 */
[--C-:B------:R-:W-:Y:S02]  /*402e0*/  PRMT R77, R77, 0x3340, R1.reuse ;  /* 0x000033404d4d7816 */ /* 0x100fe40000000001 */
[----:B------:R-:W-:Y:S02]  /*402f0*/  PRMT R76, R76, 0x3340, R1 ;  /* 0x000033404c4c7816 */ /* 0x000fe40000000001 */
[----:B------:R-:W-:-:S02]  /*40300*/  LOP3.LUT R74, R74, 0xffff, RZ, 0xc0, !PT ;  /* 0x0000ffff4a4a7812 */ /* 0x000fc400078ec0ff */
[----:B------:R-:W-:Y:S02]  /*40310*/  LOP3.LUT R72, R72, 0xffff, RZ, 0xc0, !PT ;  /* 0x0000ffff48487812 */ /* 0x000fe400078ec0ff */
[----:B------:R-:W-:Y:S02]  /*40320*/  LOP3.LUT R84, R84, 0xffff, RZ, 0xc0, !PT ;  /* 0x0000ffff54547812 */ /* 0x000fe400078ec0ff */
[----:B------:R-:W-:Y:S02]  /*40330*/  LOP3.LUT R81, R81, 0xffff, RZ, 0xc0, !PT ;  /* 0x0000ffff51517812 */ /* 0x000fe400078ec0ff */
[--C-:B------:R-:W-:Y:S02]  /*40340*/  PRMT R86, R86, 0x3340, R1.reuse ;  /* 0x0000334056567816 */ /* 0x100fe40000000001 */
[----:B------:R-:W-:Y:S02]  /*40350*/  PRMT R75, R75, 0x3340, R1 ;  /* 0x000033404b4b7816 */ /* 0x000fe40000000001 */
[----:B------:R-:W-:-:S02]  /*40360*/  PRMT R103, R103, 0x5410, R85 ;  /* 0x0000541067677816 */ /* 0x000fc40000000055 */
[----:B------:R-:W-:Y:S02]  /*40370*/  PRMT R83, R93, 0x5410, R83 ;  /* 0x000054105d537816 */ /* 0x000fe40000000053 */
[--C-:B------:R-:W-:Y:S02]  /*40380*/  PRMT R74, R74, 0x3340, R1.reuse ;  /* 0x000033404a4a7816 */ /* 0x100fe40000000001 */
[----:B------:R-:W-:Y:S02]  /*40390*/  PRMT R72, R72, 0x3340, R1 ;  /* 0x0000334048487816 */ /* 0x000fe40000000001 */
[----:B------:R-:W-:Y:S02]  /*403a0*/  PRMT R94, R94, 0x5410, R79 ;  /* 0x000054105e5e7816 */ /* 0x000fe4000000004f */
[----:B------:R-:W-:Y:S02]  /*403b0*/  PRMT R93, R96, 0x5410, R78 ;  /* 0x00005410605d7816 */ /* 0x000fe4000000004e */
[----:B------:R-:W-:-:S02]  /*403c0*/  PRMT R88, R88, 0x5410, R77 ;  /* 0x0000541058587816 */ /* 0x000fc4000000004d */
[----:B------:R-:W-:Y:S02]  /*403d0*/  PRMT R85, R91, 0x5410, R76 ;  /* 0x000054105b557816 */ /* 0x000fe4000000004c */
[--C-:B------:R-:W-:Y:S02]  /*403e0*/  PRMT R84, R84, 0x3340, R1.reuse ;  /* 0x0000334054547816 */ /* 0x100fe40000000001 */
[----:B------:R-:W-:Y:S02]  /*403f0*/  PRMT R81, R81, 0x3340, R1 ;  /* 0x0000334051517816 */ /* 0x000fe40000000001 */
[----:B----4-:R-:W-:Y:S02]  /*40400*/  LOP3.LUT R76, R218, 0xffff, RZ, 0xc0, !PT ;  /* 0x0000ffffda4c7812 */ /* 0x010fe400078ec0ff */
[----:B---3--:R-:W-:Y:S02]  /*40410*/  LOP3.LUT R77, R220, 0xffff, RZ, 0xc0, !PT ;  /* 0x0000ffffdc4d7812 */ /* 0x008fe400078ec0ff */
[----:B------:R-:W-:-:S02]  /*40420*/  LOP3.LUT R78, R217, 0xffff, RZ, 0xc0, !PT ;  /* 0x0000ffffd94e7812 */ /* 0x000fc400078ec0ff */
        /* <DEDUP_REMOVED lines=9> */
[----:B--2---:R-:W-:Y:S02]  /*404c0*/  LOP3.LUT R69, R252, 0xffff, RZ, 0xc0, !PT ;  /* 0x0000fffffc457812 */ /* 0x004fe400078ec0ff */
[----:B------:R-:W-:Y:S02]  /*404d0*/  LOP3.LUT R68, R112, 0xffff, RZ, 0xc0, !PT ;  /* 0x0000ffff70447812 */ /* 0x000fe400078ec0ff */
[----:B------:R-:W-:-:S04]  /*404e0*/  LOP3.LUT R70, R221, 0xffff, RZ, 0xc0, !PT ;  /* 0x0000ffffdd467812 */ /* 0x000fc800078ec0ff */
[--C-:B------:R-:W-:Y:S02]  /*404f0*/  PRMT R112, R146, 0x4210, R70.reuse ;  /* 0x0000421092707816 */ /* 0x100fe40000000046 */
[----:B------:R-:W-:Y:S02]  /*40500*/  PRMT R116, R116, 0x5210, R70 ;  /* 0x0000521074747816 */ /* 0x000fe40000000046 */
[----:B------:R-:W-:Y:S02]  /*40510*/  LOP3.LUT R70, R170, 0xffff, RZ, 0xc0, !PT ;  /* 0x0000ffffaa467812 */ /* 0x000fe400078ec0ff */
[--C-:B------:R-:W-:Y:S02]  /*40520*/  PRMT R104, R105, 0x4210, R68.reuse ;  /* 0x0000421069687816 */ /* 0x100fe40000000044 */
[----:B------:R-:W-:Y:S02]  /*40530*/  PRMT R105, R106, 0x4210, R69 ;  /* 0x000042106a697816 */ /* 0x000fe40000000045 */
[----:B------:R-:W-:-:S02]  /*40540*/  PRMT R108, R108, 0x5210, R68 ;  /* 0x000052106c6c7816 */ /* 0x000fc40000000044 */
[----:B------:R-:W-:Y:S02]  /*40550*/  PRMT R109, R109, 0x5210, R69 ;  /* 0x000052106d6d7816 */ /* 0x000fe40000000045 */
[--C-:B------:R-:W-:Y:S02]  /*40560*/  PRMT R106, R128, 0x4210, R70.reuse ;  /* 0x00004210806a7816 */ /* 0x100fe40000000046 */
[----:B------:R-:W-:Y:S02]  /*40570*/  PRMT R110, R110, 0x5210, R70 ;  /* 0x000052106e6e7816 */ /* 0x000fe40000000046 */
[----:B------:R-:W1:Y:S01]  /*40580*/  LDS.128 R68, [R2] ;  /* 0x0000000002447984 */ /* 0x000e620000000c00 */
[----:B------:R-:W-:-:S04]  /*40590*/  LOP3.LUT R79, R216, 0xffff, RZ, 0xc0, !PT ;  /* 0x0000ffffd84f7812 */ /* 0x000fc800078ec0ff */
[----:B------:R-:W-:Y:S01]  /*405a0*/  PRMT R75, R122, 0x4210, R79 ;  /* 0x000042107a4b7816 */ /* 0x000fe2000000004f */
[----:B------:R-:W2:Y:S04]  /*405b0*/  LDL.LU R218, [R1+0xfa8] ;  /* 0x000fa80001da7983 */ /* 0x000ea80000300800 */
[----:B------:R-:W3:Y:S04]  /*405c0*/  LDL.LU R220, [R1+0xfa4] ;  /* 0x000fa40001dc7983 */ /* 0x000ee80000300800 */
[----:B------:R-:W4:Y:S04]  /*405d0*/  LDL.LU R217, [R1+0xf24] ;  /* 0x000f240001d97983 */ /* 0x000f280000300800 */
[----:B------:R-:W4:Y:S04]  /*405e0*/  LDL.LU R216, [R1+0xf18] ;  /* 0x000f180001d87983 */ /* 0x000f280000300800 */
[----:B------:R-:W4:Y:S04]  /*405f0*/  LDL.LU R221, [R1+0xfc4] ;  /* 0x000fc40001dd7983 */ /* 0x000f280000300800 */
[----:B------:R-:W4:Y:S04]  /*40600*/  LDL.LU R146, [R1+0xfc0] ;  /* 0x000fc00001927983 */ /* 0x000f280000300800 */
[----:B------:R-:W4:Y:S04]  /*40610*/  LDL.LU R252, [R1+0xf54] ;  /* 0x000f540001fc7983 */ /* 0x000f280000300800 */
[----:B------:R-:W4:Y:S01]  /*40620*/  LDL.LU R170, [R1+0xf44] ;  /* 0x000f440001aa7983 */ /* 0x000f220000300800 */
[----:B------:R-:W-:-:S02]  /*40630*/  PRMT R76, R84, 0x5210, R76 ;  /* 0x00005210544c7816 */ /* 0x000fc4000000004c */
[----:B------:R-:W-:Y:S01]  /*40640*/  PRMT R78, R82, 0x5210, R78 ;  /* 0x00005210524e7816 */ /* 0x000fe2000000004e */
[----:B------:R-:W-:Y:S01]  /*40650*/  BAR.SYNC.DEFER_BLOCKING 0x0 ;  /* 0x0000000000007b1d */ /* 0x000fe20000010000 */
[----:B------:R-:W-:Y:S02]  /*40660*/  PRMT R77, R83, 0x5210, R77 ;  /* 0x00005210534d7816 */ /* 0x000fe4000000004d */
[----:B------:R-:W-:Y:S02]  /*40670*/  PRMT R79, R81, 0x5210, R79 ;  /* 0x00005210514f7816 */ /* 0x000fe4000000004f */
[----:B------:R-:W-:Y:S02]  /*40680*/  LOP3.LUT R7, R7, 0xbfffffff, RZ, 0xc0, !PT ;  /* 0xbfffffff07077812 */ /* 0x000fe400078ec0ff */
[----:B------:R-:W-:Y:S02]  /*40690*/  LOP3.LUT R194, R194, 0xffffffef, RZ, 0xc0, !PT ;  /* 0xffffffefc2c27812 */ /* 0x000fe400078ec0ff */
[----:B------:R-:W-:-:S04]  /*406a0*/  @P0 LOP3.LUT R7, R7, 0x40000000, RZ, 0xfc, !PT ;  /* 0x4000000007070812 */ /* 0x000fc800078efcff */
[----:B------:R-:W-:Y:S01]  /*406b0*/  LOP3.LUT P0, RZ, R7, 0x10000, RZ, 0xc0, !PT ;  /* 0x0001000007ff7812 */ /* 0x000fe2000780c0ff */
[----:B------:R-:W-:-:S12]  /*406c0*/  STSM.16.M88.4 [R4], R72 ;  /* 0x0000004804007844 */ /* 0x000fd80000000200 */
[----:B------:R-:W-:Y:S01]  /*406d0*/  @P0 LOP3.LUT R194, R194, 0x10, RZ, 0xfc, !PT ;  /* 0x00000010c2c20812 */ /* 0x000fe200078efcff */
[----:B------:R-:W-:Y:S01]  /*406e0*/  BAR.SYNC.DEFER_BLOCKING 0x0 ;  /* 0x0000000000007b1d */ /* 0x000fe20000010000 */
[----:B------:R-:W-:Y:S02]  /*406f0*/  LOP3.LUT P0, RZ, R7, 0x100, RZ, 0xc0, !PT ;  /* 0x0000010007ff7812 */ /* 0x000fe4000780c0ff */
[----:B------:R-:W-:-:S11]  /*40700*/  LOP3.LUT R194, R194, 0xffffffdf, RZ, 0xc0, !PT ;  /* 0xffffffdfc2c27812 */ /* 0x000fd600078ec0ff */
[----:B------:R-:W-:Y:S02]  /*40710*/  @P0 LOP3.LUT R194, R194, 0x20, RZ, 0xfc, !PT ;  /* 0x00000020c2c20812 */ /* 0x000fe400078efcff */
[----:B------:R-:W-:Y:S02]  /*40720*/  LOP3.LUT P0, RZ, R7, 0x400, RZ, 0xc0, !PT ;  /* 0x0000040007ff7812 */ /* 0x000fe4000780c0ff */
[----:B------:R-:W-:Y:S01]  /*40730*/  LOP3.LUT R194, R194, 0xffffffbf, RZ, 0xc0, !PT ;  /* 0xffffffbfc2c27812 */ /* 0x000fe200078ec0ff */
[----:B------:R-:W1:Y:S01]  /*40740*/  LDS.128 R72, [R2] ;  /* 0x0000000002487984 */ /* 0x000e620000000c00 */
[----:B------:R-:W-:Y:S09]  /*40750*/  BAR.SYNC.DEFER_BLOCKING 0x0 ;  /* 0x0000000000007b1d */ /* 0x000ff20000010000 */
[----:B------:R-:W-:-:S02]  /*40760*/  @P0 LOP3.LUT R194, R194, 0x40, RZ, 0xfc, !PT ;  /* 0x00000040c2c20812 */ /* 0x000fc400078efcff */
[----:B------:R-:W-:Y:S02]  /*40770*/  LOP3.LUT P0, RZ, R7, 0x800, RZ, 0xc0, !PT ;  /* 0x0000080007ff7812 */ /* 0x000fe4000780c0ff */
[----:B------:R-:W-:-:S11]  /*40780*/  LOP3.LUT R194, R194, 0xffffff7f, RZ, 0xc0, !PT ;  /* 0xffffff7fc2c27812 */ /* 0x000fd600078ec0ff */
[----:B------:R-:W-:Y:S02]  /*40790*/  @P0 LOP3.LUT R194, R194, 0x80, RZ, 0xfc, !PT ;  /* 0x00000080c2c20812 */ /* 0x000fe400078efcff */
[C---:B------:R-:W-:Y:S02]  /*407a0*/  LOP3.LUT P0, RZ, R7.reuse, 0x80000, RZ, 0xc0, !PT ;  /* 0x0008000007ff7812 */ /* 0x040fe4000780c0ff */
[----:B------:R-:W-:Y:S02]  /*407b0*/  LOP3.LUT R7, R7, 0xdfffffff, RZ, 0xc0, !PT ;  /* 0xdfffffff07077812 */ /* 0x000fe400078ec0ff */
[----:B--2---:R-:W-:Y:S02]  /*407c0*/  LOP3.LUT R84, R218, 0xffff, RZ, 0xc0, !PT ;  /* 0x0000ffffda547812 */ /* 0x004fe400078ec0ff */
[----:B------:R-:W2:Y:S01]  /*407d0*/  LDL.LU R218, [R1+0xfdc] ;  /* 0x000fdc0001da7983 */ /* 0x000ea20000300800 */
[----:B------:R-:W-:Y:S02]  /*407e0*/  @P1 LOP3.LUT R7, R7, 0x20000000, RZ, 0xfc, !PT ;  /* 0x2000000007071812 */ /* 0x000fe400078efcff */
[----:B---3--:R-:W-:-:S02]  /*407f0*/  LOP3.LUT R89, R220, 0xffff, RZ, 0xc0, !PT ;  /* 0x0000ffffdc597812 */ /* 0x008fc400078ec0ff */
[----:B------:R-:W3:Y:S01]  /*40800*/  LDL.LU R220, [R1+0xfd4] ;  /* 0x000fd40001dc7983 */ /* 0x000ee20000300800 */
[----:B----4-:R-:W-:Y:S02]  /*40810*/  LOP3.LUT R90, R217, 0xffff, RZ, 0xc0, !PT ;  /* 0x0000ffffd95a7812 */ /* 0x010fe400078ec0ff */
[----:B------:R-:W-:Y:S01]  /*40820*/  LOP3.LUT R91, R216, 0xffff, RZ, 0xc0, !PT ;  /* 0x0000ffffd85b7812 */ /* 0x000fe200078ec0ff */
[----:B------:R-:W4:Y:S01]  /*40830*/  LDL.LU R217, [R1+0xf78] ;  /* 0x000f780001d97983 */ /* 0x000f220000300800 */
[----:B------:R-:W-:-:S03]  /*40840*/  LOP3.LUT R99, R170, 0xffff, RZ, 0xc0, !PT ;  /* 0x0000ffffaa637812 */ /* 0x000fc600078ec0ff */
[----:B------:R-:W4:Y:S01]  /*40850*/  LDL.LU R216, [R1+0xf74] ;  /* 0x000f740001d87983 */ /* 0x000f220000300800 */
[----:B------:R-:W-:Y:S02]  /*40860*/  PRMT R80, R115, 0x4210, R84 ;  /* 0x0000421073507816 */ /* 0x000fe40000000054 */
[----:B------:R-:W-:Y:S01]  /*40870*/  LOP3.LUT R96, R221, 0xffff, RZ, 0xc0, !PT ;  /* 0x0000ffffdd607812 */ /* 0x000fe200078ec0ff */
[----:B------:R-:W4:Y:S01]  /*40880*/  LDL.LU R170, [R1+0xf84] ;  /* 0x000f840001aa7983 */ /* 0x000f220000300800 */
[----:B------:R-:W-:Y:S02]  /*40890*/  PRMT R82, R114, 0x4210, R90 ;  /* 0x0000421072527816 */ /* 0x000fe4000000005a */
[----:B------:R-:W-:Y:S02]  /*408a0*/  PRMT R83, R120, 0x4210, R91 ;  /* 0x0000421078537816 */ /* 0x000fe4000000005b */
[----:B------:R-:W-:Y:S02]  /*408b0*/  LOP3.LUT R97, R146, 0xffff, RZ, 0xc0, !PT ;  /* 0x0000ffff92617812 */ /* 0x000fe400078ec0ff */
[----:B------:R-:W-:Y:S01]  /*408c0*/  LOP3.LUT R98, R252, 0xffff, RZ, 0xc0, !PT ;  /* 0x0000fffffc627812 */ /* 0x000fe200078ec0ff */
[----:B------:R-:W-:Y:S01]  /*408d0*/  STSM.16.M88.4 [R4], R76 ;  /* 0x0000004c04007844 */ /* 0x000fe20000000200 */
[----:B------:R-:W-:-:S02]  /*408e0*/  LOP3.LUT P1, RZ, R7, 0x20000, RZ, 0xc0, !PT ;  /* 0x0002000007ff7812 */ /* 0x000fc4000782c0ff */
[----:B--2---:R-:W-:Y:S01]  /*408f0*/  LOP3.LUT R107, R218, 0xffff, RZ, 0xc0, !PT ;  /* 0x0000ffffda6b7812 */ /* 0x004fe200078ec0ff */
[----:B------:R-:W-:Y:S01]  /*40900*/  BAR.SYNC.DEFER_BLOCKING 0x0 ;  /* 0x0000000000007b1d */ /* 0x000fe20000010000 */
[----:B---3--:R-:W-:Y:S02]  /*40910*/  LOP3.LUT R114, R220, 0xffff, RZ, 0xc0, !PT ;  /* 0x0000ffffdc727812 */ /* 0x008fe400078ec0ff */
[----:B----4-:R-:W-:-:S03]  /*40920*/  LOP3.LUT R115, R217, 0xffff, RZ, 0xc0, !PT ;  /* 0x0000ffffd9737812 */ /* 0x010fc600078ec0ff */
[----:B------:R-:W2:Y:S01]  /*40930*/  LDL.LU R218, [R1+0xff4] ;  /* 0x000ff40001da7983 */ /* 0x000ea20000300800 */
[----:B------:R-:W-:-:S03]  /*40940*/  LOP3.LUT R120, R216, 0xffff, RZ, 0xc0, !PT ;  /* 0x0000ffffd8787812 */ /* 0x000fc600078ec0ff */
[----:B------:R-:W3:Y:S01]  /*40950*/  LDL.LU R163, [R1+0xf94] ;  /* 0x000f940001a37983 */ /* 0x000ee20000300800 */
[----:B------:R-:W-:-:S03]  /*40960*/  LOP3.LUT R113, R170, 0xffff, RZ, 0xc0, !PT ;  /* 0x0000ffffaa717812 */ /* 0x000fc600078ec0ff */
[----:B------:R-:W4:Y:S01]  /*40970*/  LDL.LU R220, [R1+0xf90] ;  /* 0x000f900001dc7983 */ /* 0x000f220000300800 */
[----:B------:R-:W-:Y:S02]  /*40980*/  PRMT R87, R87, 0x5210, R91 ;  /* 0x0000521057577816 */ /* 0x000fe4000000005b */
[----:B------:R-:W-:Y:S01]  /*40990*/  PRMT R95, R95, 0x5210, R99 ;  /* 0x000052105f5f7816 */ /* 0x000fe20000000063 */
[----:B------:R-:W4:Y:S01]  /*409a0*/  LDL.LU R217, [R1+0x10a0] ;  /* 0x0010a00001d97983 */ /* 0x000f220000300800 */
[--C-:B------:R-:W-:Y:S02]  /*409b0*/  PRMT R81, R121, 0x4210, R89.reuse ;  /* 0x0000421079517816 */ /* 0x100fe40000000059 */
[----:B------:R-:W-:Y:S01]  /*409c0*/  PRMT R84, R88, 0x5210, R84 ;  /* 0x0000521058547816 */ /* 0x000fe20000000054 */
[----:B------:R-:W4:Y:S01]  /*409d0*/  LDL.LU R216, [R1+0x109c] ;  /* 0x00109c0001d87983 */ /* 0x000f220000300800 */
[----:B------:R-:W-:Y:S02]  /*409e0*/  PRMT R92, R92, 0x5210, R96 ;  /* 0x000052105c5c7816 */ /* 0x000fe40000000060 */
[----:B------:R-:W-:Y:S01]  /*409f0*/  PRMT R85, R85, 0x5210, R89 ;  /* 0x0000521055557816 */ /* 0x000fe20000000059 */
[----:B------:R-:W4:Y:S01]  /*40a00*/  LDL.LU R171, [R1+0x1010] ;  /* 0x0010100001ab7983 */ /* 0x000f220000300800 */
[----:B------:R-:W-:-:S02]  /*40a10*/  PRMT R93, R93, 0x5210, R97 ;  /* 0x000052105d5d7816 */ /* 0x000fc40000000061 */
[----:B------:R-:W-:Y:S01]  /*40a20*/  PRMT R86, R86, 0x5210, R90 ;  /* 0x0000521056567816 */ /* 0x000fe2000000005a */
[----:B------:R-:W4:Y:S01]  /*40a30*/  LDL.LU R152, [R1+0x1008] ;  /* 0x0010080001987983 */ /* 0x000f220000300800 */
[----:B------:R-:W-:Y:S02]  /*40a40*/  PRMT R94, R94, 0x5210, R98 ;  /* 0x000052105e5e7816 */ /* 0x000fe40000000062 */
[----:B------:R-:W-:Y:S01]  /*40a50*/  LOP3.LUT R7, R7, 0xefffffff, RZ, 0xc0, !PT ;  /* 0xefffffff07077812 */ /* 0x000fe200078ec0ff */
[----:B------:R-:W4:Y:S04]  /*40a60*/  LDL.LU R221, [R1+0xfb4] ;  /* 0x000fb40001dd7983 */ /* 0x000f280000300800 */
[----:B------:R-:W1:Y:S01]  /*40a70*/  LDS.128 R76, [R2] ;  /* 0x00000000024c7984 */ /* 0x000e620000000c00 */
        /* <DEDUP_REMOVED lines=9> */
[----:B------:R-:W-:-:S02]  /*40b10*/  PRMT R101, R101, 0x5210, R114 ;  /* 0x0000521065657816 */ /* 0x000fc40000000072 */
[----:B------:R-:W-:Y:S01]  /*40b20*/  PRMT R90, R130, 0x4210, R98 ;  /* 0x00004210825a7816 */ /* 0x000fe20000000062 */
[----:B------:R-:W-:Y:S01]  /*40b30*/  BAR.SYNC.DEFER_BLOCKING 0x0 ;  /* 0x0000000000007b1d */ /* 0x000fe20000010000 */
[----:B------:R-:W-:Y:S02]  /*40b40*/  PRMT R99, R137, 0x4210, R120 ;  /* 0x0000421089637816 */ /* 0x000fe40000000078 */
[----:B------:R-:W-:Y:S02]  /*40b50*/  PRMT R96, R144, 0x4210, R107 ;  /* 0x0000421090607816 */ /* 0x000fe4000000006b */
[----:B------:R-:W-:Y:S02]  /*40b60*/  PRMT R107, R145, 0x4210, R113 ;  /* 0x00004210916b7816 */ /* 0x000fe40000000071 */
[----:B------:R-:W-:Y:S02]  /*40b70*/  PRMT R97, R139, 0x4210, R114 ;  /* 0x000042108b617816 */ /* 0x000fe40000000072 */
[----:B------:R-:W-:-:S02]  /*40b80*/  PRMT R102, R102, 0x5210, R115 ;  /* 0x0000521066667816 */ /* 0x000fc40000000073 */
[----:B------:R-:W-:Y:S02]  /*40b90*/  @P2 LOP3.LUT R7, R7, 0x10000000, RZ, 0xfc, !PT ;  /* 0x1000000007072812 */ /* 0x000fe400078efcff */
[----:B------:R-:W-:Y:S02]  /*40ba0*/  PRMT R98, R138, 0x4210, R115 ;  /* 0x000042108a627816 */ /* 0x000fe40000000073 */
[C---:B------:R-:W-:Y:S02]  /*40bb0*/  LOP3.LUT P2, RZ, R7.reuse, 0x40000, RZ, 0xc0, !PT ;  /* 0x0004000007ff7812 */ /* 0x040fe4000784c0ff */
[----:B------:R-:W-:-:S04]  /*40bc0*/  LOP3.LUT R7, R7, 0xf7ffffff, RZ, 0xc0, !PT ;  /* 0xf7ffffff07077812 */ /* 0x000fc800078ec0ff */
[----:B------:R-:W-:Y:S01]  /*40bd0*/  @P3 LOP3.LUT R7, R7, 0x8000000, RZ, 0xfc, !PT ;  /* 0x0800000007073812 */ /* 0x000fe200078efcff */
[----:B------:R-:W-:Y:S03]  /*40be0*/  STSM.16.M88.4 [R4], R80 ;  /* 0x0000005004007844 */ /* 0x000fe60000000200 */
[C---:B------:R-:W-:Y:S02]  /*40bf0*/  LOP3.LUT P3, RZ, R7.reuse, 0x200, RZ, 0xc0, !PT ;  /* 0x0000020007ff7812 */ /* 0x040fe4000786c0ff */
[----:B------:R-:W-:Y:S01]  /*40c00*/  LOP3.LUT R7, R7, 0xfbffffff, RZ, 0xc0, !PT ;  /* 0xfbffffff07077812 */ /* 0x000fe200078ec0ff */
[----:B------:R-:W-:Y:S03]  /*40c10*/  BAR.SYNC.DEFER_BLOCKING 0x0 ;  /* 0x0000000000007b1d */ /* 0x000fe60000010000 */
[----:B------:R-:W-:-:S04]  /*40c20*/  @P4 LOP3.LUT R7, R7, 0x4000000, RZ, 0xfc, !PT ;  /* 0x0400000007074812 */ /* 0x000fc800078efcff */
[C---:B------:R-:W-:Y:S02]  /*40c30*/  LOP3.LUT P4, RZ, R7.reuse, 0x2000, RZ, 0xc0, !PT ;  /* 0x0000200007ff7812 */ /* 0x040fe4000788c0ff */
[----:B------:R-:W-:-:S04]  /*40c40*/  LOP3.LUT R7, R7, 0xfdffffff, RZ, 0xc0, !PT ;  /* 0xfdffffff07077812 */ /* 0x000fc800078ec0ff */
[----:B------:R-:W-:-:S04]  /*40c50*/  @P5 LOP3.LUT R7, R7, 0x2000000, RZ, 0xfc, !PT ;  /* 0x0200000007075812 */ /* 0x000fc800078efcff */
[C---:B------:R-:W-:Y:S02]  /*40c60*/  LOP3.LUT P5, RZ, R7.reuse, 0x4000, RZ, 0xc0, !PT ;  /* 0x0000400007ff7812 */ /* 0x040fe400078ac0ff */
[----:B------:R-:W-:-:S04]  /*40c70*/  LOP3.LUT R7, R7, 0xfeffffff, RZ, 0xc0, !PT ;  /* 0xfeffffff07077812 */ /* 0x000fc800078ec0ff */
[----:B------:R-:W-:Y:S01]  /*40c80*/  @P6 LOP3.LUT R7, R7, 0x1000000, RZ, 0xfc, !PT ;  /* 0x0100000007076812 */ /* 0x000fe200078efcff */
[----:B------:R-:W1:Y:S03]  /*40c90*/  LDS.128 R80, [R2] ;  /* 0x0000000002507984 */ /* 0x000e660000000c00 */
[----:B------:R-:W-:Y:S01]  /*40ca0*/  LOP3.LUT P6, RZ, R7, 0x8000, RZ, 0xc0, !PT ;  /* 0x0000800007ff7812 */ /* 0x000fe200078cc0ff */
[----:B------:R-:W-:Y:S06]  /*40cb0*/  BAR.SYNC.DEFER_BLOCKING 0x0 ;  /* 0x0000000000007b1d */ /* 0x000fec0000010000 */
[----:B------:R-:W-:Y:S02]  /*40cc0*/  STSM.16.M88.4 [R4], R84 ;  /* 0x0000005404007844 */ /* 0x000fe40000000200 */
[----:B------:R-:W-:Y:S06]  /*40cd0*/  BAR.SYNC.DEFER_BLOCKING 0x0 ;  /* 0x0000000000007b1d */ /* 0x000fec0000010000 */
[----:B------:R-:W1:Y:S02]  /*40ce0*/  LDS.128 R84, [R2] ;  /* 0x0000000002547984 */ /* 0x000e640000000c00 */
[----:B------:R-:W-:Y:S01]  /*40cf0*/  BAR.SYNC.DEFER_BLOCKING 0x0 ;  /* 0x0000000000007b1d */ /* 0x000fe20000010000 */
[----:B--2---:R-:W-:-:S05]  /*40d00*/  LOP3.LUT R120, R218, 0xffff, RZ, 0xc0, !PT ;  /* 0x0000ffffda787812 */ /* 0x004fca00078ec0ff */
[----:B------:R-:W2:Y:S01]  /*40d10*/  LDL.LU R218, [R1+0x10a4] ;  /* 0x0010a40001da7983 */ /* 0x000ea20000300800 */
[----:B---3--:R-:W-:Y:S02]  /*40d20*/  LOP3.LUT R121, R163, 0xffff, RZ, 0xc0, !PT ;  /* 0x0000ffffa3797812 */ /* 0x008fe400078ec0ff */
[----:B----4-:R-:W-:Y:S02]  /*40d30*/  LOP3.LUT R122, R220, 0xffff, RZ, 0xc0, !PT ;  /* 0x0000ffffdc7a7812 */ /* 0x010fe400078ec0ff */
[----:B------:R-:W3:Y:S01]  /*40d40*/  LDL.LU R220, [R1+0x1020] ;  /* 0x0010200001dc7983 */ /* 0x000ee20000300800 */
[----:B------:R-:W-:-:S03]  /*40d50*/  PRMT R113, R217, 0x4210, R120 ;  /* 0x00004210d9717816 */ /* 0x000fc60000000078 */
[----:B------:R-:W4:Y:S01]  /*40d60*/  LDL.LU R217, [R1+0x101c] ;  /* 0x00101c0001d97983 */ /* 0x000f220000300800 */
[----:B------:R-:W-:-:S03]  /*40d70*/  PRMT R114, R216, 0x4210, R121 ;  /* 0x00004210d8727816 */ /* 0x000fc60000000079 */
[----:B------:R-:W4:Y:S01]  /*40d80*/  LDL.LU R216, [R1+0xfd0] ;  /* 0x000fd00001d87983 */ /* 0x000f220000300800 */
[----:B------:R-:W-:-:S03]  /*40d90*/  LOP3.LUT R128, R171, 0xffff, RZ, 0xc0, !PT ;  /* 0x0000ffffab807812 */ /* 0x000fc600078ec0ff */
[----:B------:R-:W4:Y:S01]  /*40da0*/  LDL.LU R163, [R1+0xfcc] ;  /* 0x000fcc0001a37983 */ /* 0x000f220000300800 */
[----:B------:R-:W-:-:S03]  /*40db0*/  LOP3.LUT R129, R152, 0xffff, RZ, 0xc0, !PT ;  /* 0x0000ffff98817812 */ /* 0x000fc600078ec0ff */
[----:B------:R-:W4:Y:S04]  /*40dc0*/  LDL.LU R171, [R1+0x10b8] ;  /* 0x0010b80001ab7983 */ /* 0x000f280000300800 */
[----:B------:R-:W4:Y:S01]  /*40dd0*/  LDL.LU R152, [R1+0x10b4] ;  /* 0x0010b40001987983 */ /* 0x000f220000300800 */
[----:B------:R-:W-:Y:S02]  /*40de0*/  LOP3.LUT R130, R221, 0xffff, RZ, 0xc0, !PT ;  /* 0x0000ffffdd827812 */ /* 0x000fe400078ec0ff */
[----:B------:R-:W-:Y:S01]  /*40df0*/  PRMT R117, R117, 0x5210, R120 ;  /* 0x0000521075757816 */ /* 0x000fe20000000078 */
[----:B------:R-:W4:Y:S01]  /*40e00*/  LDL.LU R221, [R1+0x10b0] ;  /* 0x0010b00001dd7983 */ /* 0x000f220000300800 */
[----:B------:R-:W-:Y:S02]  /*40e10*/  PRMT R118, R118, 0x5210, R121 ;  /* 0x0000521076767816 */ /* 0x000fe40000000079 */
[----:B------:R-:W-:-:S02]  /*40e20*/  LOP3.LUT R131, R146, 0xffff, RZ, 0xc0, !PT ;  /* 0x0000ffff92837812 */ /* 0x000fc400078ec0ff */
[----:B------:R-:W4:Y:S01]  /*40e30*/  LDL.LU R146, [R1+0x1038] ;  /* 0x0010380001927983 */ /* 0x000f220000300800 */
[----:B------:R-:W-:-:S03]  /*40e40*/  PRMT R120, R252, 0x4210, R128 ;  /* 0x00004210fc787816 */ /* 0x000fc60000000080 */
[----:B------:R-:W4:Y:S01]  /*40e50*/  LDL.LU R252, [R1+0x1034] ;  /* 0x0010340001fc7983 */ /* 0x000f220000300800 */
[----:B------:R-:W-:-:S03]  /*40e60*/  PRMT R121, R170, 0x4210, R129 ;  /* 0x00004210aa797816 */ /* 0x000fc60000000081 */
[----:B------:R-:W4:Y:S04]  /*40e70*/  LDL.LU R170, [R1+0xfe8] ;  /* 0x000fe80001aa7983 */ /* 0x000f280000300800 */
[----:B------:R-:W-:Y:S01]  /*40e80*/  STSM.16.M88.4 [R4], R88 ;  /* 0x0000005804007844 */ /* 0x000fe20000000200 */
[----:B------:R-:W-:Y:S06]  /*40e90*/  BAR.SYNC.DEFER_BLOCKING 0x0 ;  /* 0x0000000000007b1d */ /* 0x000fec0000010000 */
[----:B------:R-:W1:Y:S02]  /*40ea0*/  LDS.128 R88, [R2] ;  /* 0x0000000002587984 */ /* 0x000e640000000c00 */
[----:B------:R-:W-:Y:S06]  /*40eb0*/  BAR.SYNC.DEFER_BLOCKING 0x0 ;  /* 0x0000000000007b1d */ /* 0x000fec0000010000 */
[----:B------:R-:W-:Y:S02]  /*40ec0*/  STSM.16.M88.4 [R4], R92 ;  /* 0x0000005c04007844 */ /* 0x000fe40000000200 */
        /* <DEDUP_REMOVED lines=8> */
[----:B------:R-:W-:Y:S01]  /*40f50*/  BAR.SYNC.DEFER_BLOCKING 0x0 ;  /* 0x0000000000007b1d */ /* 0x000fe20000010000 */
[----:B------:R-:W-:-:S02]  /*40f60*/  PRMT R115, R153, 0x4210, R122 ;  /* 0x0000421099737816 */ /* 0x000fc4000000007a */
[----:B------:R-:W-:-:S03]  /*40f70*/  PRMT R119, R119, 0x5210, R122 ;  /* 0x0000521077777816 */ /* 0x000fc6000000007a */
[----:B------:R-:W1:Y:S02]  /*40f80*/  LDS.128 R100, [R2] ;  /* 0x0000000002647984 */ /* 0x000e640000000c00 */
[----:B------:R-:W-:Y:S01]  /*40f90*/  BAR.SYNC.DEFER_BLOCKING 0x0 ;  /* 0x0000000000007b1d */ /* 0x000fe20000010000 */
[----:B------:R-:W-:Y:S02]  /*40fa0*/  PRMT R125, R125, 0x5210, R129 ;  /* 0x000052107d7d7816 */ /* 0x000fe40000000081 */
[----:B------:R-:W-:Y:S02]  /*40fb0*/  PRMT R124, R124, 0x5210, R128 ;  /* 0x000052107c7c7816 */ /* 0x000fe40000000080 */
[--C-:B------:R-:W-:Y:S01]  /*40fc0*/  PRMT R126, R126, 0x5210, R130.reuse ;  /* 0x000052107e7e7816 */ /* 0x100fe20000000082 */
[----:B------:R-:W-:Y:S02]  /*40fd0*/  STSM.16.M88.4 [R4], R104 ;  /* 0x0000006804007844 */ /* 0x000fe40000000200 */
[----:B------:R-:W-:Y:S01]  /*40fe0*/  BAR.SYNC.DEFER_BLOCKING 0x0 ;  /* 0x0000000000007b1d */ /* 0x000fe20000010000 */
[----:B--2---:R-:W-:-:S05]  /*40ff0*/  PRMT R122, R218, 0x4210, R130 ;  /* 0x00004210da7a7816 */ /* 0x004fca0000000082 */
[----:B------:R-:W2:Y:S04]  /*41000*/  LDL.LU R218, [R1+0xfe4] ;  /* 0x000fe40001da7983 */ /* 0x000ea80000300800 */
[----:B------:R-:W1:Y:S01]  /*41010*/  LDS.128 R104, [R2] ;  /* 0x0000000002687984 */ /* 0x000e620000000c00 */
[----:B------:R-:W-:Y:S01]  /*41020*/  BAR.SYNC.DEFER_BLOCKING 0x0 ;  /* 0x0000000000007b1d */ /* 0x000fe20000010000 */
[----:B---3--:R-:W-:Y:S02]  /*41030*/  LOP3.LUT R137, R220, 0xffff, RZ, 0xc0, !PT ;  /* 0x0000ffffdc897812 */ /* 0x008fe400078ec0ff */
[----:B----4-:R-:W-:-:S03]  /*41040*/  LOP3.LUT R136, R217, 0xffff, RZ, 0xc0, !PT ;  /* 0x0000ffffd9887812 */ /* 0x010fc600078ec0ff */
[----:B------:R-:W3:Y:S01]  /*41050*/  LDL.LU R220, [R1+0x10c4] ;  /* 0x0010c40001dc7983 */ /* 0x000ee20000300800 */
[----:B------:R-:W-:-:S03]  /*41060*/  LOP3.LUT R138, R216, 0xffff, RZ, 0xc0, !PT ;  /* 0x0000ffffd88a7812 */ /* 0x000fc600078ec0ff */
[----:B------:R-:W4:Y:S04]  /*41070*/  LDL.LU R217, [R1+0x10c0] ;  /* 0x0010c00001d97983 */ /* 0x000f280000300800 */
[----:B------:R-:W4:Y:S04]  /*41080*/  LDL.LU R216, [R1+0x10bc] ;  /* 0x0010bc0001d87983 */ /* 0x000f280000300800 */
[----:B------:R-:W4:Y:S01]  /*41090*/  LDL.LU R153, [R1+0x104c] ;  /* 0x00104c0001997983 */ /* 0x000f220000300800 */
[----:B------:R-:W-:-:S03]  /*410a0*/  PRMT R129, R152, 0x4210, R136 ;  /* 0x0000421098817816 */ /* 0x000fc60000000088 */
[----:B------:R-:W4:Y:S01]  /*410b0*/  LDL.LU R152, [R1+0x1048] ;  /* 0x0010480001987983 */ /* 0x000f220000300800 */
[----:B------:R-:W-:-:S03]  /*410c0*/  LOP3.LUT R139, R163, 0xffff, RZ, 0xc0, !PT ;  /* 0x0000ffffa38b7812 */ /* 0x000fc600078ec0ff */
[----:B------:R-:W4:Y:S01]  /*410d0*/  LDL.LU R169, [R1+0xffc] ;  /* 0x000ffc0001a97983 */ /* 0x000f220000300800 */
[----:B------:R-:W-:-:S03]  /*410e0*/  PRMT R128, R171, 0x4210, R137 ;  /* 0x00004210ab807816 */ /* 0x000fc60000000089 */
[----:B------:R-:W4:Y:S01]  /*410f0*/  LDL.LU R155, [R1+0xff8] ;  /* 0x000ff800019b7983 */ /* 0x000f220000300800 */
[----:B------:R-:W-:-:S03]  /*41100*/  PRMT R130, R221, 0x4210, R138 ;  /* 0x00004210dd827816 */ /* 0x000fc6000000008a */
[----:B------:R-:W4:Y:S04]  /*41110*/  LDL.LU R161, [R1+0x10d0] ;  /* 0x0010d00001a17983 */ /* 0x000f280000300800 */
[----:B------:R-:W4:Y:S01]  /*41120*/  LDL.LU R163, [R1+0x10cc] ;  /* 0x0010cc0001a37983 */ /* 0x000f220000300800 */
[----:B------:R-:W-:-:S03]  /*41130*/  LOP3.LUT R145, R170, 0xffff, RZ, 0xc0, !PT ;  /* 0x0000ffffaa917812 */ /* 0x000fc600078ec0ff */
[----:B------:R-:W4:Y:S04]  /*41140*/  LDL.LU R171, [R1+0x10c8] ;  /* 0x0010c80001ab7983 */ /* 0x000f280000300800 */
[----:B------:R-:W4:Y:S04]  /*41150*/  LDL.LU R221, [R1+0x1064] ;  /* 0x0010640001dd7983 */ /* 0x000f280000300800 */
        /* <DEDUP_REMOVED lines=11> */
[----:B------:R-:W-:-:S05]  /*41210*/  PRMT R123, R147, 0x4210, R131 ;  /* 0x00004210937b7816 */ /* 0x000fca0000000083 */
        /* <DEDUP_REMOVED lines=9> */
[----:B------:R-:W-:-:S02]  /*412b0*/  LOP3.LUT R144, R146, 0xffff, RZ, 0xc0, !PT ;  /* 0x0000ffff92907812 */ /* 0x000fc400078ec0ff */
[----:B------:R-:W-:Y:S02]  /*412c0*/  LOP3.LUT R146, R252, 0xffff, RZ, 0xc0, !PT ;  /* 0x0000fffffc927812 */ /* 0x000fe400078ec0ff */
[----:B------:R-:W-:Y:S02]  /*412d0*/  PRMT R133, R133, 0x5210, R136 ;  /* 0x0000521085857816 */ /* 0x000fe40000000088 */
[----:B--2---:R-:W-:Y:S01]  /*412e0*/  LOP3.LUT R147, R218, 0xffff, RZ, 0xc0, !PT ;  /* 0x0000ffffda937812 */ /* 0x004fe200078ec0ff */
[----:B------:R-:W2:Y:S01]  /*412f0*/  LDL.LU R252, [R1+0x1018] ;  /* 0x0010180001fc7983 */ /* 0x000ea20000300800 */
[----:B------:R-:W-:Y:S02]  /*41300*/  PRMT R132, R132, 0x5210, R137 ;  /* 0x0000521084847816 */ /* 0x000fe40000000089 */
[----:B------:R-:W-:Y:S01]  /*41310*/  PRMT R134, R134, 0x5210, R138 ;  /* 0x0000521086867816 */ /* 0x000fe2000000008a */
[----:B------:R-:W2:Y:S04]  /*41320*/  LDL.LU R218, [R1+0x1014] ;  /* 0x0010140001da7983 */ /* 0x000ea80000300800 */
[----:B------:R-:W1:Y:S01]  /*41330*/  LDS.128 R124, [R2] ;  /* 0x00000000027c7984 */ /* 0x000e620000000c00 */
[----:B---3--:R-:W-:-:S02]  /*41340*/  PRMT R136, R220, 0x4210, R144 ;  /* 0x00004210dc887816 */ /* 0x008fc40000000090 */
[----:B----4-:R-:W-:Y:S01]  /*41350*/  PRMT R137, R217, 0x4210, R146 ;  /* 0x00004210d9897816 */ /* 0x010fe20000000092 */
[----:B------:R-:W3:Y:S01]  /*41360*/  LDL.LU R220, [R1+0x10dc] ;  /* 0x0010dc0001dc7983 */ /* 0x000ee20000300800 */
[----:B------:R-:W-:-:S03]  /*41370*/  PRMT R138, R216, 0x4210, R145 ;  /* 0x00004210d88a7816 */ /* 0x000fc60000000091 */
[----:B------:R-:W4:Y:S01]  /*41380*/  LDL.LU R217, [R1+0x10d8] ;  /* 0x0010d80001d97983 */ /* 0x000f220000300800 */
[--C-:B------:R-:W-:Y:S01]  /*41390*/  PRMT R131, R160, 0x4210, R139.reuse ;  /* 0x00004210a0837816 */ /* 0x100fe2000000008b */
[----:B------:R-:W-:Y:S06]  /*413a0*/  BAR.SYNC.DEFER_BLOCKING 0x0 ;  /* 0x0000000000007b1d */ /* 0x000fec0000010000 */
[----:B------:R-:W3:Y:S04]  /*413b0*/  LDL.LU R216, [R1+0x10d4] ;  /* 0x0010d40001d87983 */ /* 0x000ee80000300800 */
[----:B------:R-:W-:Y:S01]  /*413c0*/  STSM.16.M88.4 [R4], R128 ;  /* 0x0000008004007844 */ /* 0x000fe20000000200 */
[----:B------:R-:W-:Y:S01]  /*413d0*/  BAR.SYNC.DEFER_BLOCKING 0x0 ;  /* 0x0000000000007b1d */ /* 0x000fe20000010000 */
[----:B------:R-:W-:-:S02]  /*413e0*/  PRMT R135, R135, 0x5210, R139 ;  /* 0x0000521087877816 */ /* 0x000fc4000000008b */
[----:B------:R-:W-:Y:S02]  /*413f0*/  LOP3.LUT R155, R155, 0xffff, RZ, 0xc0, !PT ;  /* 0x0000ffff9b9b7812 */ /* 0x000fe400078ec0ff */
[--C-:B------:R-:W-:Y:S02]  /*41400*/  PRMT R139, R154, 0x4210, R147.reuse ;  /* 0x000042109a8b7816 */ /* 0x100fe40000000093 */
[----:B------:R-:W-:Y:S02]  /*41410*/  LOP3.LUT R154, R169, 0xffff, RZ, 0xc0, !PT ;  /* 0x0000ffffa99a7812 */ /* 0x000fe400078ec0ff */
[----:B------:R-:W-:Y:S01]  /*41420*/  PRMT R143, R143, 0x5210, R147 ;  /* 0x000052108f8f7816 */ /* 0x000fe20000000093 */
[----:B------:R-:W3:Y:S01]  /*41430*/  LDL.LU R169, [R1+0x1070] ;  /* 0x0010700001a97983 */ /* 0x000ee20000300800 */
[----:B------:R-:W-:Y:S02]  /*41440*/  PRMT R147, R162, 0x4210, R155 ;  /* 0x00004210a2937816 */ /* 0x000fe4000000009b */
[----:B------:R-:W-:-:S02]  /*41450*/  PRMT R141, R141, 0x5210, R146 ;  /* 0x000052108d8d7816 */ /* 0x000fc40000000092 */
[----:B------:R-:W-:Y:S02]  /*41460*/  LOP3.LUT R162, R170, 0xffff, RZ, 0xc0, !PT ;  /* 0x0000ffffaaa27812 */ /* 0x000fe400078ec0ff */
[----:B------:R-:W-:Y:S01]  /*41470*/  PRMT R146, R171, 0x4210, R154 ;  /* 0x00004210ab927816 */ /* 0x000fe2000000009a */
[----:B------:R-:W3:Y:S04]  /*41480*/  LDL.LU R170, [R1+0x1028] ;  /* 0x0010280001aa7983 */ /* 0x000ee80000300800 */
[----:B------:R-:W3:Y:S04]  /*41490*/  LDL.LU R171, [R1+0x1024] ;  /* 0x0010240001ab7983 */ /* 0x000ee80000300800 */
[----:B------:R-:W1:Y:S01]  /*414a0*/  LDS.128 R128, [R2] ;  /* 0x0000000002807984 */ /* 0x000e620000000c00 */
        /* <DEDUP_REMOVED lines=10> */
[----:B------:R-:W-:Y:S06]  /*41550*/  BAR.SYNC.DEFER_BLOCKING 0x0 ;  /* 0x0000000000007b1d */ /* 0x000fec0000010000 */
[----:B------:R-:W-:Y:S02]  /*41560*/  STSM.16.M88.4 [R4], R140 ;  /* 0x0000008c04007844 */ /* 0x000fe40000000200 */
[----:B------:R-:W-:Y:S01]  /*41570*/  BAR.SYNC.DEFER_BLOCKING 0x0 ;  /* 0x0000000000007b1d */ /* 0x000fe20000010000 */
[----:B------:R-:W-:-:S02]  /*41580*/  LOP3.LUT R153, R153, 0xffff, RZ, 0xc0, !PT ;  /* 0x0000ffff99997812 */ /* 0x000fc400078ec0ff */
[----:B------:R-:W-:-:S03]  /*41590*/  LOP3.LUT R152, R152, 0xffff, RZ, 0xc0, !PT ;  /* 0x0000ffff98987812 */ /* 0x000fc600078ec0ff */
[----:B------:R-:W1:Y:S01]  /*415a0*/  LDS.128 R140, [R2] ;  /* 0x00000000028c7984 */ /* 0x000e620000000c00 */
[----:B------:R-:W-:Y:S02]  /*415b0*/  PRMT R144, R161, 0x4210, R153 ;  /* 0x00004210a1907816 */ /* 0x000fe40000000099 */
[--C-:B------:R-:W-:Y:S01]  /*415c0*/  PRMT R145, R163, 0x4210, R152.reuse ;  /* 0x00004210a3917816 */ /* 0x100fe20000000098 */
[----:B------:R-:W-:Y:S06]  /*415d0*/  BAR.SYNC.DEFER_BLOCKING 0x0 ;  /* 0x0000000000007b1d */ /* 0x000fec0000010000 */
[----:B------:R-:W-:Y:S02]  /*415e0*/  STSM.16.M88.4 [R4], R144 ;  /* 0x0000009004007844 */ /* 0x000fe40000000200 */
[----:B------:R-:W-:Y:S01]  /*415f0*/  BAR.SYNC.DEFER_BLOCKING 0x0 ;  /* 0x0000000000007b1d */ /* 0x000fe20000010000 */
[----:B------:R-:W-:-:S02]  /*41600*/  PRMT R149, R149, 0x5210, R152 ;  /* 0x0000521095957816 */ /* 0x000fc40000000098 */
[----:B------:R-:W-:-:S03]  /*41610*/  PRMT R148, R148, 0x5210, R153 ;  /* 0x0000521094947816 */ /* 0x000fc60000000099 */
[----:B------:R-:W1:Y:S01]  /*41620*/  LDS.128 R144, [R2] ;  /* 0x0000000002907984 */ /* 0x000e620000000c00 */
[----:B------:R-:W-:Y:S02]  /*41630*/  PRMT R150, R150, 0x5210, R154 ;  /* 0x0000521096967816 */ /* 0x000fe4000000009a */
[----:B------:R-:W-:Y:S01]  /*41640*/  PRMT R151, R151, 0x5210, R155 ;  /* 0x0000521097977816 */ /* 0x000fe2000000009b */
[----:B------:R-:W-:Y:S06]  /*41650*/  BAR.SYNC.DEFER_BLOCKING 0x0 ;  /* 0x0000000000007b1d */ /* 0x000fec0000010000 */
[----:B------:R-:W-:Y:S02]  /*41660*/  STSM.16.M88.4 [R4], R148 ;  /* 0x0000009404007844 */ /* 0x000fe40000000200 */
[----:B------:R-:W-:Y:S01]  /*41670*/  BAR.SYNC.DEFER_BLOCKING 0x0 ;  /* 0x0000000000007b1d */ /* 0x000fe20000010000 */
[----:B--2---:R-:W-:-:S02]  /*41680*/  LOP3.LUT R161, R252, 0xffff, RZ, 0xc0, !PT ;  /* 0x0000fffffca17812 */ /* 0x004fc400078ec0ff */
[----:B------:R-:W-:Y:S02]  /*41690*/  LOP3.LUT R160, R221, 0xffff, RZ, 0xc0, !PT ;  /* 0x0000ffffdda07812 */ /* 0x000fe400078ec0ff */
[----:B------:R-:W-:Y:S02]  /*416a0*/  LOP3.LUT R163, R218, 0xffff, RZ, 0xc0, !PT ;  /* 0x0000ffffdaa37812 */ /* 0x000fe400078ec0ff */
[----:B----4-:R-:W-:Y:S01]  /*416b0*/  PRMT R153, R217, 0x4210, R162 ;  /* 0x00004210d9997816 */ /* 0x010fe200000000a2 */
[----:B------:R-:W2:Y:S01]  /*416c0*/  LDS.128 R148, [R2] ;  /* 0x0000000002947984 */ /* 0x000ea20000000c00 */
[----:B---3--:R-:W-:-:S03]  /*416d0*/  PRMT R154, R216, 0x4210, R161 ;  /* 0x00004210d89a7816 */ /* 0x008fc600000000a1 */
[----:B------:R-:W3:Y:S01]  /*416e0*/  LDL.LU R217, [R1+0x1078] ;  /* 0x0010780001d97983 */ /* 0x000ee20000300800 */
[----:B------:R-:W-:Y:S02]  /*416f0*/  PRMT R152, R220, 0x4210, R160 ;  /* 0x00004210dc987816 */ /* 0x000fe400000000a0 */
[----:B------:R-:W-:Y:S01]  /*41700*/  PRMT R155, R168, 0x4210, R163 ;  /* 0x00004210a89b7816 */ /* 0x000fe200000000a3 */
[----:B------:R-:W-:Y:S06]  /*41710*/  BAR.SYNC.DEFER_BLOCKING 0x0 ;  /* 0x0000000000007b1d */ /* 0x000fec0000010000 */
[----:B------:R-:W4:Y:S04]  /*41720*/  LDL.LU R216, [R1+0x1040] ;  /* 0x0010400001d87983 */ /* 0x000f280000300800 */
[----:B------:R-:W2:Y:S04]  /*41730*/  LDL.LU R218, [R1+0x103c] ;  /* 0x00103c0001da7983 */ /* 0x000ea80000300800 */
[----:B------:R-:W3:Y:S04]  /*41740*/  LDL.LU R221, [R1+0x10f4] ;  /* 0x0010f40001dd7983 */ /* 0x000ee80000300800 */
[----:B------:R-:W2:Y:S04]  /*41750*/  LDL.LU R252, [R1+0x10f0] ;  /* 0x0010f00001fc7983 */ /* 0x000ea80000300800 */
[----:B------:R-:W2:Y:S04]  /*41760*/  LDL.LU R220, [R1+0x10ec] ;  /* 0x0010ec0001dc7983 */ /* 0x000ea80000300800 */
[----:B------:R-:W4:Y:S04]  /*41770*/  LDL.LU R168, [R1+0x106c] ;  /* 0x00106c0001a87983 */ /* 0x000f280000300800 */
[----:B------:R0:W-:Y:S04]  /*41780*/  STSM.16.M88.4 [R4], R152 ;  /* 0x0000009804007844 */ /* 0x0001e80000000200 */
[----:B0-----:R-:W3:Y:S04]  /*41790*/  LDL.LU R153, [R1+0x10e8] ;  /* 0x0010e80001997983 */ /* 0x001ee80000300800 */
[----:B------:R-:W2:Y:S04]  /*417a0*/  LDL.LU R154, [R1+0x10e4] ;  /* 0x0010e400019a7983 */ /* 0x000ea80000300800 */
[----:B------:R-:W2:Y:S01]  /*417b0*/  LDL.LU R155, [R1+0x10e0] ;  /* 0x0010e000019b7983 */ /* 0x000ea20000300800 */
[----:B------:R-:W-:-:S02]  /*417c0*/  LOP3.LUT R171, R171, 0xffff, RZ, 0xc0, !PT ;  /* 0x0000ffffabab7812 */ /* 0x000fc400078ec0ff */
[----:B------:R-:W-:Y:S02]  /*417d0*/  PRMT R159, R159, 0x5210, R163 ;  /* 0x000052109f9f7816 */ /* 0x000fe400000000a3 */
[----:B------:R-:W-:Y:S02]  /*417e0*/  PRMT R163, R195, 0x4210, R171 ;  /* 0x00004210c3a37816 */ /* 0x000fe400000000ab */
[----:B------:R-:W2:Y:S01]  /*417f0*/  LDL.LU R195, [R1+0x107c] ;  /* 0x00107c0001c37983 */ /* 0x000ea20000300800 */
[----:B------:R-:W-:Y:S02]  /*41800*/  LOP3.LUT R169, R169, 0xffff, RZ, 0xc0, !PT ;  /* 0x0000ffffa9a97812 */ /* 0x000fe400078ec0ff */
[----:B------:R-:W-:Y:S02]  /*41810*/  LOP3.LUT R170, R170, 0xffff, RZ, 0xc0, !PT ;  /* 0x0000ffffaaaa7812 */ /* 0x000fe400078ec0ff */
[----:B------:R-:W-:Y:S02]  /*41820*/  PRMT R156, R156, 0x5210, R160 ;  /* 0x000052109c9c7816 */ /* 0x000fe400000000a0 */
[----:B------:R-:W-:-:S02]  /*41830*/  PRMT R158, R158, 0x5210, R161 ;  /* 0x000052109e9e7816 */ /* 0x000fc400000000a1 */
[----:B------:R-:W-:Y:S01]  /*41840*/  PRMT R157, R157, 0x5210, R162 ;  /* 0x000052109d9d7816 */ /* 0x000fe200000000a2 */
[----:B------:R-:W-:Y:S01]  /*41850*/  BAR.SYNC.DEFER_BLOCKING 0x0 ;  /* 0x0000000000007b1d */ /* 0x000fe20000010000 */
[----:B------:R-:W-:Y:S02]  /*41860*/  PRMT R166, R166, 0x5210, R170 ;  /* 0x00005210a6a67816 */ /* 0x000fe400000000aa */
[----:B------:R-:W-:Y:S02]  /*41870*/  PRMT R164, R164, 0x5210, R169 ;  /* 0x00005210a4a47816 */ /* 0x000fe400000000a9 */
[----:B------:R-:W-:Y:S02]  /*41880*/  PRMT R167, R167, 0x5210, R171 ;  /* 0x00005210a7a77816 */ /* 0x000fe400000000ab */
[----:B----4-:R-:W-:Y:S02]  /*41890*/  LOP3.LUT R168, R168, 0xffff, RZ, 0xc0, !PT ;  /* 0x0000ffffa8a87812 */ /* 0x010fe400078ec0ff */
[----:B---3--:R-:W-:-:S02]  /*418a0*/  PRMT R160, R153, 0x4210, R169 ;  /* 0x0000421099a07816 */ /* 0x008fc400000000a9 */
[----:B--2---:R-:W-:Y:S02]  /*418b0*/  PRMT R161, R154, 0x4210, R168 ;  /* 0x000042109aa17816 */ /* 0x004fe400000000a8 */
[----:B------:R-:W-:Y:S02]  /*418c0*/  PRMT R162, R155, 0x4210, R170 ;  /* 0x000042109ba27816 */ /* 0x000fe400000000aa */
[----:B------:R-:W0:Y:S01]  /*418d0*/  LDS.128 R152, [R2] ;  /* 0x0000000002987984 */ /* 0x000e220000000c00 */
[----:B------:R-:W-:Y:S01]  /*418e0*/  BAR.SYNC.DEFER_BLOCKING 0x0 ;  /* 0x0000000000007b1d */ /* 0x000fe20000010000 */
[----:B------:R-:W-:Y:S02]  /*418f0*/  LOP3.LUT R195, R195, 0xffff, RZ, 0xc0, !PT ;  /* 0x0000ffffc3c37812 */ /* 0x000fe400078ec0ff */
[----:B------:R-:W-:Y:S02]  /*41900*/  LOP3.LUT R216, R216, 0xffff, RZ, 0xc0, !PT ;  /* 0x0000ffffd8d87812 */ /* 0x000fe400078ec0ff */
[----:B------:R-:W-:-:S02]  /*41910*/  PRMT R165, R165, 0x5210, R168 ;  /* 0x00005210a5a57816 */ /* 0x000fc400000000a8 */
[----:B------:R-:W-:Y:S02]  /*41920*/  PRMT R168, R221, 0x4210, R195 ;  /* 0x00004210dda87816 */ /* 0x000fe400000000c3 */
[----:B------:R-:W-:Y:S02]  /*41930*/  PRMT R170, R220, 0x4210, R216 ;  /* 0x00004210dcaa7816 */ /* 0x000fe400000000d8 */
[----:B------:R-:W2:Y:S04]  /*41940*/  LDL.LU.64 R220, [R1+0x1c8] ;  /* 0x0001c80001dc7983 */ /* 0x000ea80000300a00 */
[----:B------:R-:W-:Y:S01]  /*41950*/  STSM.16.M88.4 [R4], R156 ;  /* 0x0000009c04007844 */ /* 0x000fe20000000200 */
[----:B------:R-:W-:Y:S06]  /*41960*/  BAR.SYNC.DEFER_BLOCKING 0x0 ;  /* 0x0000000000007b1d */ /* 0x000fec0000010000 */
[----:B------:R-:W3:Y:S02]  /*41970*/  LDS.128 R156, [R2] ;  /* 0x00000000029c7984 */ /* 0x000ee40000000c00 */
[----:B------:R-:W-:Y:S06]  /*41980*/  BAR.SYNC.DEFER_BLOCKING 0x0 ;  /* 0x0000000000007b1d */ /* 0x000fec0000010000 */
[----:B------:R-:W-:Y:S02]  /*41990*/  STSM.16.M88.4 [R4], R160 ;  /* 0x000000a004007844 */ /* 0x000fe40000000200 */
[----:B------:R-:W-:Y:S06]  /*419a0*/  BAR.SYNC.DEFER_BLOCKING 0x0 ;  /* 0x0000000000007b1d */ /* 0x000fec0000010000 */
[----:B------:R-:W4:Y:S02]  /*419b0*/  LDS.128 R160, [R2] ;  /* 0x0000000002a07984 */ /* 0x000f240000000c00 */
[----:B------:R-:W-:Y:S06]  /*419c0*/  BAR.SYNC.DEFER_BLOCKING 0x0 ;  /* 0x0000000000007b1d */ /* 0x000fec0000010000 */
[----:B------:R-:W-:Y:S02]  /*419d0*/  STSM.16.M88.4 [R4], R164 ;  /* 0x000000a404007844 */ /* 0x000fe40000000200 */
[----:B------:R-:W-:Y:S01]  /*419e0*/  BAR.SYNC.DEFER_BLOCKING 0x0 ;  /* 0x0000000000007b1d */ /* 0x000fe20000010000 */
[----:B------:R-:W-:-:S02]  /*419f0*/  LOP3.LUT R217, R217, 0xffff, RZ, 0xc0, !PT ;  /* 0x0000ffffd9d97812 */ /* 0x000fc400078ec0ff */
[----:B------:R-:W-:-:S03]  /*41a00*/  LOP3.LUT R218, R218, 0xffff, RZ, 0xc0, !PT ;  /* 0x0000ffffdada7812 */ /* 0x000fc600078ec0ff */
[----:B------:R-:W4:Y:S01]  /*41a10*/  LDS.128 R164, [R2] ;  /* 0x0000000002a47984 */ /* 0x000f220000000c00 */
[----:B------:R-:W-:Y:S02]  /*41a20*/  PRMT R169, R252, 0x4210, R217 ;  /* 0x00004210fca97816 */ /* 0x000fe400000000d9 */
[----:B------:R-:W-:Y:S01]  /*41a30*/  PRMT R171, R219, 0x4210, R218 ;  /* 0x00004210dbab7816 */ /* 0x000fe200000000da */
[----:B------:R-:W-:Y:S06]  /*41a40*/  BAR.SYNC.DEFER_BLOCKING 0x0 ;  /* 0x0000000000007b1d */ /* 0x000fec0000010000 */
[----:B------:R1:W-:Y:S02]  /*41a50*/  STSM.16.M88.4 [R4], R168 ;  /* 0x000000a804007844 */ /* 0x0003e40000000200 */
[----:B-1----:R-:W-:-:S02]  /*41a60*/  PRMT R168, R175, 0x5210, R195 ;  /* 0x00005210afa87816 */ /* 0x002fc400000000c3 */
[----:B------:R-:W-:Y:S02]  /*41a70*/  PRMT R170, R174, 0x5210, R216 ;  /* 0x00005210aeaa7816 */ /* 0x000fe400000000d8 */
[----:B------:R-:W-:Y:S02]  /*41a80*/  PRMT R169, R173, 0x5210, R217 ;  /* 0x00005210ada97816 */ /* 0x000fe400000000d9 */
[----:B------:R-:W-:Y:S01]  /*41a90*/  PRMT R171, R172, 0x5210, R218 ;  /* 0x00005210acab7816 */ /* 0x000fe200000000da */
[----:B------:R-:W-:Y:S01]  /*41aa0*/  BAR.SYNC.DEFER_BLOCKING 0x0 ;  /* 0x0000000000007b1d */ /* 0x000fe20000010000 */
[----:B------:R-:W-:-:S05]  /*41ab0*/  PRMT R195, R64, 0x7770, RZ ;  /* 0x0000777040c37816 */ /* 0x000fca00000000ff */
[----:B------:R-:W3:Y:S04]  /*41ac0*/  LDL.LU.64 R216, [R1+0x1a0] ;  /* 0x0001a00001d87983 */ /* 0x000ee80000300a00 */
[----:B------:R-:W4:Y:S04]  /*41ad0*/  LDL.LU.64 R218, [R1+0x1a8] ;  /* 0x0001a80001da7983 */ /* 0x000f280000300a00 */
[----:B------:R-:W1:Y:S01]  /*41ae0*/  LDS.128 R172, [R2] ;  /* 0x0000000002ac7984 */ /* 0x000e620000000c00 */
[----:B------:R-:W-:Y:S06]  /*41af0*/  BAR.SYNC.DEFER_BLOCKING 0x0 ;  /* 0x0000000000007b1d */ /* 0x000fec0000010000 */
[----:B------:R0:W-:Y:S02]  /*41b00*/  STSM.16.M88.4 [R4], R168 ;  /* 0x000000a804007844 */ /* 0x0001e40000000200 */
[----:B------:R-:W-:Y:S01]  /*41b10*/  BAR.SYNC.DEFER_BLOCKING 0x0 ;  /* 0x0000000000007b1d */ /* 0x000fe20000010000 */
[----:B0-----:R-:W-:-:S05]  /*41b20*/  PRMT R168, R64, 0x7771, RZ ;  /* 0x0000777140a87816 */ /* 0x001fca00000000ff */
[----:B------:R-:W3:Y:S04]  /*41b30*/  LDL.LU.64 R170, [R1+0x1b0] ;  /* 0x0001b00001aa7983 */ /* 0x000ee80000300a00 */
[----:B------:R0:W-:Y:S01]  /*41b40*/  @P0 STG.E.U8 desc[UR56][R200.64], R195 ;  /* 0x000000c3c8000986 */ /* 0x0001e2000c101138 */
[----:B------:R-:W-:-:S03]  /*41b50*/  LOP3.LUT P0, RZ, R194, 0x80, RZ, 0xc0, !PT ;  /* 0x00000080c2ff7812 */ /* 0x000fc6000780c0ff */
[----:B0-----:R-:W4:Y:S10]  /*41b60*/  LDL.LU.64 R200, [R1+0x1b8] ;  /* 0x0001b80001c87983 */ /* 0x001f340000300a00 */
[----:B------:R0:W-:Y:S01]  /*41b70*/  @P0 STG.E.U8 desc[UR56][R198.64], R168 ;  /* 0x000000a8c6000986 */ /* 0x0001e2000c101138 */
[----:B------:R-:W-:-:S02]  /*41b80*/  LOP3.LUT P0, RZ, R194, 0x40, RZ, 0xc0, !PT ;  /* 0x00000040c2ff7812 */ /* 0x000fc4000780c0ff */
[----:B0-----:R-:W-:Y:S01]  /*41b90*/  PRMT R168, R64, 0x7772, RZ ;  /* 0x0000777240a87816 */ /* 0x001fe200000000ff */
[----:B------:R-:W3:Y:S10]  /*41ba0*/  LDL.LU.64 R198, [R1+0x1c0] ;  /* 0x0001c00001c67983 */ /* 0x000ef40000300a00 */
[----:B------:R-:W-:Y:S01]  /*41bb0*/  @P0 STG.E.U8 desc[UR56][R196.64], R168 ;  /* 0x000000a8c4000986 */ /* 0x000fe2000c101138 */
[----:B------:R-:W-:-:S02]  /*41bc0*/  LOP3.LUT P0, RZ, R194, 0x20, RZ, 0xc0, !PT ;  /* 0x00000020c2ff7812 */ /* 0x000fc4000780c0ff */
[----:B------:R-:W-:-:S11]  /*41bd0*/  PRMT R64, R64, 0x7773, RZ ;  /* 0x0000777340407816 */ /* 0x000fd600000000ff */
[----:B------:R0:W-:Y:S02]  /*41be0*/  @P0 STG.E.U8 desc[UR56][R190.64], R64 ;  /* 0x00000040be000986 */ /* 0x0001e4000c101138 */
[----:B0-----:R-:W-:-:S05]  /*41bf0*/  PRMT R64, R60, 0x7770, RZ ;  /* 0x000077703c407816 */ /* 0x001fca00000000ff */
[----:B------:R0:W-:Y:S02]  /*41c00*/  @P6 STG.E.U8 desc[UR56][R188.64], R64 ;  /* 0x00000040bc006986 */ /* 0x0001e4000c101138 */
[----:B0-----:R-:W-:-:S05]  /*41c10*/  PRMT R64, R60, 0x7771, RZ ;  /* 0x000077713c407816 */ /* 0x001fca00000000ff */
[----:B------:R0:W-:Y:S01]  /*41c20*/  @P5 STG.E.U8 desc[UR56][R186.64], R64 ;  /* 0x00000040ba005986 */ /* 0x0001e2000c101138 */
[----:B------:R-:W-:Y:S02]  /*41c30*/  LOP3.LUT P0, RZ, R194, 0x10, RZ, 0xc0, !PT ;  /* 0x00000010c2ff7812 */ /* 0x000fe4000780c0ff */
[C---:B0-----:R-:W-:Y:S02]  /*41c40*/  PRMT R64, R60.reuse, 0x7772, RZ ;  /* 0x000077723c407816 */ /* 0x041fe400000000ff */
[----:B------:R-:W-:-:S03]  /*41c50*/  PRMT R60, R60, 0x7773, RZ ;  /* 0x000077733c3c7816 */ /* 0x000fc600000000ff */
[----:B------:R-:W-:Y:S04]  /*41c60*/  @P4 STG.E.U8 desc[UR56][R184.64], R64 ;  /* 0x00000040b8004986 */ /* 0x000fe8000c101138 */
[----:B------:R0:W-:Y:S01]  /*41c70*/  @P3 STG.E.U8 desc[UR56][R182.64], R60 ;  /* 0x0000003cb6003986 */ /* 0x0001e2000c101138 */
[----:B------:R-:W-:Y:S02]  /*41c80*/  LOP3.LUT P3, RZ, R7, 0x1000, RZ, 0xc0, !PT ;  /* 0x0000100007ff7812 */ /* 0x000fe4000786c0ff */
[----:B0-----:R-:W-:-:S05]  /*41c90*/  PRMT R60, R65, 0x7770, RZ ;  /* 0x00007770413c7816 */ /* 0x001fca00000000ff */
[----:B------:R0:W-:Y:S02]  /*41ca0*/  @P2 STG.E.U8 desc[UR56][R180.64], R60 ;  /* 0x0000003cb4002986 */ /* 0x0001e4000c101138 */
[----:B0-----:R-:W-:-:S05]  /*41cb0*/  PRMT R60, R65, 0x7771, RZ ;  /* 0x00007771413c7816 */ /* 0x001fca00000000ff */
[----:B------:R0:W-:Y:S02]  /*41cc0*/  @P1 STG.E.U8 desc[UR56][R178.64], R60 ;  /* 0x0000003cb2001986 */ /* 0x0001e4000c101138 */
[C---:B0-----:R-:W-:Y:S02]  /*41cd0*/  PRMT R60, R65.reuse, 0x7772, RZ ;  /* 0x00007772413c7816 */ /* 0x041fe400000000ff */
[----:B------:R-:W-:-:S03]  /*41ce0*/  PRMT R65, R65, 0x7773, RZ ;  /* 0x0000777341417816 */ /* 0x000fc600000000ff */
[----:B------:R-:W-:Y:S04]  /*41cf0*/  @P0 STG.E.U8 desc[UR56][R176.64], R60 ;  /* 0x0000003cb0000986 */ /* 0x000fe8000c101138 */
[----:B--2---:R0:W-:Y:S04]  /*41d00*/  @P3 STG.E.U8 desc[UR56][R220.64], R65 ;  /* 0x00000041dc003986 */ /* 0x0041e8000c101138 */
[----:B0-----:R-:W2:Y:S01]  /*41d10*/  LDL.LU.64 R220, [R1+0x198] ;  /* 0x0001980001dc7983 */ /* 0x001ea20000300a00 */
[----:B------:R-:W-:Y:S02]  /*41d20*/  LOP3.LUT P6, RZ, R193, 0x10000000, RZ, 0xc0, !PT ;  /* 0x10000000c1ff7812 */ /* 0x000fe400078cc0ff */
[----:B------:R-:W-:Y:S01]  /*41d30*/  LOP3.LUT R4, R4, 0xefffffff, RZ, 0xc0, !PT ;  /* 0xefffffff04047812 */ /* 0x000fe200078ec0ff */
[----:B------:R-:W2:Y:S01]  /*41d40*/  LDL.LU.64 R184, [R1+0x190] ;  /* 0x0001900001b87983 */ /* 0x000ea20000300a00 */
[----:B------:R-:W-:-:S03]  /*41d50*/  LOP3.LUT R194, R194, 0xfffffffe, RZ, 0xc0, !PT ;  /* 0xfffffffec2c27812 */ /* 0x000fc600078ec0ff */
[----:B------:R-:W2:Y:S04]  /*41d60*/  LDL.LU.64 R186, [R1+0x188] ;  /* 0x0001880001ba7983 */ /* 0x000ea80000300a00 */
[----:B------:R-:W2:Y:S02]  /*41d70*/  LDL.LU.64 R188, [R1+0x180] ;  /* 0x0001800001bc7983 */ /* 0x000ea40000300a00 */
[----:B------:R-:W-:Y:S02]  /*41d80*/  @P6 LOP3.LUT R4, R4, 0x10000000, RZ, 0xfc, !PT ;  /* 0x1000000004046812 */ /* 0x000fe400078efcff */
[----:B------:R-:W-:Y:S01]  /*41d90*/  LOP3.LUT P6, RZ, R193, 0x20000000, RZ, 0xc0, !PT ;  /* 0x20000000c1ff7812 */ /* 0x000fe200078cc0ff */
[----:B------:R-:W2:Y:S01]  /*41da0*/  LDL.LU.64 R190, [R1+0x178] ;  /* 0x0001780001be7983 */ /* 0x000ea20000300a00 */
[----:B------:R-:W-:-:S02]  /*41db0*/  LOP3.LUT R4, R4, 0xdfffffff, RZ, 0xc0, !PT ;  /* 0xdfffffff04047812 */ /* 0x000fc400078ec0ff */
[C---:B------:R-:W-:Y:S01]  /*41dc0*/  LOP3.LUT P2, RZ, R7.reuse, 0x80, RZ, 0xc0, !PT ;  /* 0x0000008007ff7812 */ /* 0x040fe2000784c0ff */
[----:B------:R-:W2:Y:S01]  /*41dd0*/  LDL.LU.64 R168, [R1+0x170] ;  /* 0x0001700001a87983 */ /* 0x000ea20000300a00 */
[----:B------:R-:W-:Y:S02]  /*41de0*/  LOP3.LUT P1, RZ, R7, 0x40, RZ, 0xc0, !PT ;  /* 0x0000004007ff7812 */ /* 0x000fe4000782c0ff */
[----:B------:R-:W-:Y:S01]  /*41df0*/  PRMT R60, R61, 0x7770, RZ ;  /* 0x000077703d3c7816 */ /* 0x000fe200000000ff */
[----:B------:R-:W2:Y:S04]  /*41e00*/  LDL.LU.64 R196, [R1+0x168] ;  /* 0x0001680001c47983 */ /* 0x000ea80000300a00 */
[----:B------:R-:W-:Y:S02]  /*41e10*/  @P6 LOP3.LUT R4, R4, 0x20000000, RZ, 0xfc, !PT ;  /* 0x2000000004046812 */ /* 0x000fe400078efcff */
[----:B------:R-:W-:-:S02]  /*41e20*/  LOP3.LUT P6, RZ, R193, 0x40000000, RZ, 0xc0, !PT ;  /* 0x40000000c1ff7812 */ /* 0x000fc400078cc0ff */
[----:B------:R-:W-:-:S11]  /*41e30*/  LOP3.LUT R4, R4, 0xbfffffff, RZ, 0xc0, !PT ;  /* 0xbfffffff04047812 */ /* 0x000fd600078ec0ff */
[----:B------:R-:W-:Y:S02]  /*41e40*/  @P6 LOP3.LUT R4, R4, 0x40000000, RZ, 0xfc, !PT ;  /* 0x4000000004046812 */ /* 0x000fe400078efcff */
[----:B------:R-:W-:Y:S02]  /*41e50*/  LOP3.LUT P6, RZ, R193, 0x80000000, RZ, 0xc0, !PT ;  /* 0x80000000c1ff7812 */ /* 0x000fe400078cc0ff */
[----:B------:R-:W-:-:S11]  /*41e60*/  LOP3.LUT R4, R4, 0x7fffffff, RZ, 0xc0, !PT ;  /* 0x7fffffff04047812 */ /* 0x000fd600078ec0ff */
[----:B------:R-:W-:Y:S02]  /*41e70*/  @P6 LOP3.LUT R4, R4, 0x80000000, RZ, 0xfc, !PT ;  /* 0x8000000004046812 */ /* 0x000fe400078efcff */
        /* <DEDUP_REMOVED lines=10> */
[----:B------:R-:W-:-:S09]  /*41f20*/  LOP3.LUT P0, RZ, R7, 0x20, RZ, 0xc0, !PT ;  /* 0x0000002007ff7812 */ /* 0x000fd2000780c0ff */
[----:B------:R-:W-:Y:S02]  /*41f30*/  @P6 LOP3.LUT R194, R194, 0x8, RZ, 0xfc, !PT ;  /* 0x00000008c2c26812 */ /* 0x000fe400078efcff */
[----:B------:R-:W-:Y:S01]  /*41f40*/  LOP3.LUT P6, RZ, R7, 0x10, RZ, 0xc0, !PT ;  /* 0x0000001007ff7812 */ /* 0x000fe200078cc0ff */
[----:B---3--:R0:W-:Y:S02]  /*41f50*/  @P2 STG.E.U8 desc[UR56][R198.64], R60 ;  /* 0x0000003cc6002986 */ /* 0x0081e4000c101138 */
[C---:B0-----:R-:W-:Y:S02]  /*41f60*/  PRMT R60, R61.reuse, 0x7771, RZ ;  /* 0x000077713d3c7816 */ /* 0x041fe400000000ff */
[----:B------:R-:W3:Y:S04]  /*41f70*/  LDL.LU.64 R198, [R1+0x160] ;  /* 0x0001600001c67983 */ /* 0x000ee80000300a00 */
[----:B----4-:R0:W-:Y:S02]  /*41f80*/  @P1 STG.E.U8 desc[UR56][R200.64], R60 ;  /* 0x0000003cc8001986 */ /* 0x0101e4000c101138 */
[----:B0-----:R-:W-:-:S02]  /*41f90*/  PRMT R60, R61, 0x7772, RZ ;  /* 0x000077723d3c7816 */ /* 0x001fc400000000ff */
[----:B------:R-:W4:Y:S01]  /*41fa0*/  LDL.LU.64 R200, [R1+0x158] ;  /* 0x0001580001c87983 */ /* 0x000f220000300a00 */
[----:B------:R-:W-:-:S03]  /*41fb0*/  PRMT R61, R61, 0x7773, RZ ;  /* 0x000077733d3d7816 */ /* 0x000fc600000000ff */
[----:B------:R0:W-:Y:S04]  /*41fc0*/  @P0 STG.E.U8 desc[UR56][R170.64], R60 ;  /* 0x0000003caa000986 */ /* 0x0001e8000c101138 */
[----:B------:R1:W-:Y:S01]  /*41fd0*/  @P6 STG.E.U8 desc[UR56][R218.64], R61 ;  /* 0x0000003dda006986 */ /* 0x0003e2000c101138 */
[----:B------:R-:W-:Y:S02]  /*41fe0*/  LOP3.LUT P6, RZ, R194, 0x8, RZ, 0xc0, !PT ;  /* 0x00000008c2ff7812 */ /* 0x000fe400078cc0ff */
[----:B0-----:R-:W-:Y:S01]  /*41ff0*/  PRMT R60, R66, 0x7770, RZ ;  /* 0x00007770423c7816 */ /* 0x001fe200000000ff */
[----:B------:R-:W4:Y:S04]  /*42000*/  LDL.LU.64 R170, [R1+0x150] ;  /* 0x0001500001aa7983 */ /* 0x000f280000300a00 */
[----:B-1----:R-:W4:Y:S06]  /*42010*/  LDL.LU.64 R218, [R1+0x148] ;  /* 0x0001480001da7983 */ /* 0x002f2c0000300a00 */
[----:B------:R0:W-:Y:S01]  /*42020*/  @P6 STG.E.U8 desc[UR56][R216.64], R60 ;  /* 0x0000003cd8006986 */ /* 0x0001e2000c101138 */
[----:B------:R-:W-:-:S03]  /*42030*/  LOP3.LUT P6, RZ, R194, 0x4, RZ, 0xc0, !PT ;  /* 0x00000004c2ff7812 */ /* 0x000fc600078cc0ff */
[----:B0-----:R-:W4:Y:S01]  /*42040*/  LDL.LU.64 R216, [R1+0x140] ;  /* 0x0001400001d87983 */ /* 0x001f220000300a00 */
[----:B------:R-:W-:-:S09]  /*42050*/  PRMT R60, R66, 0x7771, RZ ;  /* 0x00007771423c7816 */ /* 0x000fd200000000ff */
[----:B--2---:R0:W-:Y:S04]  /*42060*/  @P6 STG.E.U8 desc[UR56][R220.64], R60 ;  /* 0x0000003cdc006986 */ /* 0x0041e8000c101138 */
[----:B0-----:R-:W2:Y:S01]  /*42070*/  LDL.LU.64 R220, [R1+0x138] ;  /* 0x0001380001dc7983 */ /* 0x001ea20000300a00 */
[----:B------:R-:W-:Y:S02]  /*42080*/  LOP3.LUT P6, RZ, R194, 0x2, RZ, 0xc0, !PT ;  /* 0x00000002c2ff7812 */ /* 0x000fe400078cc0ff */
[C---:B------:R-:W-:Y:S02]  /*42090*/  PRMT R60, R66.reuse, 0x7772, RZ ;  /* 0x00007772423c7816 */ /* 0x040fe400000000ff */
[----:B------:R-:W-:-:S09]  /*420a0*/  PRMT R66, R66, 0x7773, RZ ;  /* 0x0000777342427816 */ /* 0x000fd200000000ff */
[----:B------:R0:W-:Y:S01]  /*420b0*/  @P6 STG.E.U8 desc[UR56][R184.64], R60 ;  /* 0x0000003cb8006986 */ /* 0x0001e2000c101138 */
[----:B------:R-:W-:-:S13]  /*420c0*/  LOP3.LUT P6, RZ, R194, 0x1, RZ, 0xc0, !PT ;  /* 0x00000001c2ff7812 */ /* 0x000fda00078cc0ff */
[----:B------:R-:W-:Y:S01]  /*420d0*/  @P6 STG.E.U8 desc[UR56][R186.64], R66 ;  /* 0x00000042ba006986 */ /* 0x000fe2000c101138 */
[----:B------:R-:W-:Y:S02]  /*420e0*/  LOP3.LUT P6, RZ, R4, 0x80000000, RZ, 0xc0, !PT ;  /* 0x8000000004ff7812 */ /* 0x000fe400078cc0ff */
[----:B0-----:R-:W-:-:S11]  /*420f0*/  PRMT R60, R62, 0x7770, RZ ;  /* 0x000077703e3c7816 */ /* 0x001fd600000000ff */
[----:B------:R0:W-:Y:S01]  /*42100*/  @P6 STG.E.U8 desc[UR56][R188.64], R60 ;  /* 0x0000003cbc006986 */ /* 0x0001e2000c101138 */
[----:B------:R-:W-:Y:S02]  /*42110*/  LOP3.LUT P6, RZ, R4, 0x40000000, RZ, 0xc0, !PT ;  /* 0x4000000004ff7812 */ /* 0x000fe400078cc0ff */
[----:B0-----:R-:W-:-:S11]  /*42120*/  PRMT R60, R62, 0x7771, RZ ;  /* 0x000077713e3c7816 */ /* 0x001fd600000000ff */
[----:B------:R0:W-:Y:S01]  /*42130*/  @P6 STG.E.U8 desc[UR56][R190.64], R60 ;  /* 0x0000003cbe006986 */ /* 0x0001e2000c101138 */
[----:B------:R-:W-:Y:S02]  /*42140*/  LOP3.LUT P6, RZ, R4, 0x20000000, RZ, 0xc0, !PT ;  /* 0x2000000004ff7812 */ /* 0x000fe400078cc0ff */
[----:B------:R-:W-:Y:S02]  /*42150*/  LOP3.LUT P5, RZ, R193, 0x8000000, RZ, 0xc0, !PT ;  /* 0x08000000c1ff7812 */ /* 0x000fe400078ac0ff */
[----:B0-----:R-:W-:-:S09]  /*42160*/  PRMT R60, R62, 0x7772, RZ ;  /* 0x000077723e3c7816 */ /* 0x001fd200000000ff */
[----:B------:R0:W-:Y:S01]  /*42170*/  @P6 STG.E.U8 desc[UR56][R168.64], R60 ;  /* 0x0000003ca8006986 */ /* 0x0001e2000c101138 */
[----:B------:R-:W-:Y:S02]  /*42180*/  LOP3.LUT P6, RZ, R4, 0x10000000, RZ, 0xc0, !PT ;  /* 0x1000000004ff7812 */ /* 0x000fe400078cc0ff */
[C---:B------:R-:W-:Y:S02]  /*42190*/  LOP3.LUT P4, RZ, R193.reuse, 0x4000000, RZ, 0xc0, !PT ;  /* 0x04000000c1ff7812 */ /* 0x040fe4000788c0ff */
[----:B------:R-:W-:Y:S02]  /*421a0*/  PRMT R62, R62, 0x7773, RZ ;  /* 0x000077733e3e7816 */ /* 0x000fe400000000ff */
[----:B------:R-:W-:Y:S02]  /*421b0*/  LOP3.LUT P3, RZ, R193, 0x2000000, RZ, 0xc0, !PT ;  /* 0x02000000c1ff7812 */ /* 0x000fe4000786c0ff */
[----:B0-----:R-:W-:-:S05]  /*421c0*/  PRMT R60, R67, 0x7770, RZ ;  /* 0x00007770433c7816 */ /* 0x001fca00000000ff */
[----:B------:R-:W-:Y:S01]  /*421d0*/  @P6 STG.E.U8 desc[UR56][R196.64], R62 ;  /* 0x0000003ec4006986 */ /* 0x000fe2000c101138 */
[C---:B------:R-:W-:Y:S02]  /*421e0*/  LOP3.LUT P2, RZ, R193.reuse, 0x1000000, RZ, 0xc0, !PT ;  /* 0x01000000c1ff7812 */ /* 0x040fe4000784c0ff */
[C---:B------:R-:W-:Y:S02]  /*421f0*/  LOP3.LUT P1, RZ, R193.reuse, 0x800000, RZ, 0xc0, !PT ;  /* 0x00800000c1ff7812 */ /* 0x040fe4000782c0ff */
[----:B------:R-:W-:Y:S01]  /*42200*/  LOP3.LUT P0, RZ, R193, 0x400000, RZ, 0xc0, !PT ;  /* 0x00400000c1ff7812 */ /* 0x000fe2000780c0ff */
[----:B---3--:R0:W-:Y:S02]  /*42210*/  @P5 STG.E.U8 desc[UR56][R198.64], R60 ;  /* 0x0000003cc6005986 */ /* 0x0081e4000c101138 */
[----:B0-----:R-:W-:-:S05]  /*42220*/  PRMT R60, R67, 0x7771, RZ ;  /* 0x00007771433c7816 */ /* 0x001fca00000000ff */
[----:B----4-:R0:W-:Y:S02]  /*42230*/  @P4 STG.E.U8 desc[UR56][R200.64], R60 ;  /* 0x0000003cc8004986 */ /* 0x0101e4000c101138 */
[C---:B0-----:R-:W-:Y:S02]  /*42240*/  PRMT R60, R67.reuse, 0x7772, RZ ;  /* 0x00007772433c7816 */ /* 0x041fe400000000ff */
[----:B------:R-:W-:-:S03]  /*42250*/  PRMT R67, R67, 0x7773, RZ ;  /* 0x0000777343437816 */ /* 0x000fc600000000ff */
[----:B------:R0:W-:Y:S04]  /*42260*/  @P3 STG.E.U8 desc[UR56][R170.64], R60 ;  /* 0x0000003caa003986 */ /* 0x0001e8000c101138 */
[----:B------:R-:W-:Y:S01]  /*42270*/  @P2 STG.E.U8 desc[UR56][R218.64], R67 ;  /* 0x00000043da002986 */ /* 0x000fe2000c101138 */
[----:B0-----:R-:W-:-:S05]  /*42280*/  PRMT R60, R63, 0x7770, RZ ;  /* 0x000077703f3c7816 */ /* 0x001fca00000000ff */
[----:B------:R0:W-:Y:S02]  /*42290*/  @P1 STG.E.U8 desc[UR56][R216.64], R60 ;  /* 0x0000003cd8001986 */ /* 0x0001e4000c101138 */
[----:B0-----:R-:W-:-:S05]  /*422a0*/  PRMT R60, R63, 0x7771, RZ ;  /* 0x000077713f3c7816 */ /* 0x001fca00000000ff */
[----:B--2---:R0:W-:Y:S04]  /*422b0*/  @P0 STG.E.U8 desc[UR56][R220.64], R60 ;  /* 0x0000003cdc000986 */ /* 0x0041e8000c101138 */
[----:B0-----:R-:W2:Y:S04]  /*422c0*/  LDL.LU.64 R220, [R1+0x130] ;  /* 0x0001300001dc7983 */ /* 0x001ea80000300a00 */
[----:B------:R-:W3:Y:S04]  /*422d0*/  LDL.LU.64 R198, [R1+0x128] ;  /* 0x0001280001c67983 */ /* 0x000ee80000300a00 */
[----:B------:R-:W4:Y:S04]  /*422e0*/  LDL.LU.64 R200, [R1+0x120] ;  /* 0x0001200001c87983 */ /* 0x000f280000300a00 */
[----:B------:R-:W4:Y:S04]  /*422f0*/  LDL.LU.64 R170, [R1+0x118] ;  /* 0x0001180001aa7983 */ /* 0x000f280000300a00 */
[----:B------:R-:W4:Y:S04]  /*42300*/  LDL.LU.64 R218, [R1+0x110] ;  /* 0x0001100001da7983 */ /* 0x000f280000300a00 */
[----:B------:R-:W4:Y:S01]  /*42310*/  LDL.LU.64 R216, [R1+0x108] ;  /* 0x0001080001d87983 */ /* 0x000f220000300a00 */
[----:B------:R-:W-:-:S02]  /*42320*/  LOP3.LUT P3, RZ, R193, 0x200000, RZ, 0xc0, !PT ;  /* 0x00200000c1ff7812 */ /* 0x000fc4000786c0ff */
[----:B------:R-:W-:Y:S02]  /*42330*/  PRMT R60, R63, 0x7772, RZ ;  /* 0x000077723f3c7816 */ /* 0x000fe400000000ff */
        /* <DEDUP_REMOVED lines=20> */
[C---:B------:R-:W-:Y:S02]  /*42480*/  LOP3.LUT P2, RZ, R193.reuse, 0x100000, RZ, 0xc0, !PT ;  /* 0x00100000c1ff7812 */ /* 0x040fe4000784c0ff */
[----:B------:R-:W-:-:S07]  /*42490*/  LOP3.LUT P1, RZ, R193, 0x80000, RZ, 0xc0, !PT ;  /* 0x00080000c1ff7812 */ /* 0x000fce000782c0ff */
[----:B------:R-:W-:Y:S02]  /*424a0*/  @P6 LOP3.LUT R4, R4, 0x4000000, RZ, 0xfc, !PT ;  /* 0x0400000004046812 */ /* 0x000fe400078efcff */
[C---:B------:R-:W-:Y:S02]  /*424b0*/  LOP3.LUT P6, RZ, R193.reuse, 0x10000, RZ, 0xc0, !PT ;  /* 0x00010000c1ff7812 */ /* 0x040fe400078cc0ff */
[----:B------:R-:W-:Y:S02]  /*424c0*/  LOP3.LUT P0, RZ, R193, 0x40000, RZ, 0xc0, !PT ;  /* 0x00040000c1ff7812 */ /* 0x000fe4000780c0ff */
[----:B------:R-:W-:Y:S02]  /*424d0*/  LOP3.LUT R4, R4, 0xf7ffffff, RZ, 0xc0, !PT ;  /* 0xf7ffffff04047812 */ /* 0x000fe400078ec0ff */
[----:B------:R-:W-:Y:S01]  /*424e0*/  PRMT R63, R63, 0x7773, RZ ;  /* 0x000077733f3f7816 */ /* 0x000fe200000000ff */
[----:B--2---:R0:W-:Y:S04]  /*424f0*/  @P3 STG.E.U8 desc[UR56][R220.64], R60 ;  /* 0x0000003cdc003986 */ /* 0x0041e8000c101138 */
[----:B0-----:R-:W2:Y:S04]  /*42500*/  LDL.LU.64 R220, [R1+0x100] ;  /* 0x0001000001dc7983 */ /* 0x001ea80000300a00 */
[----:B------:R-:W2:Y:S04]  /*42510*/  LDL.LU.64 R184, [R1+0xf8] ;  /* 0x0000f80001b87983 */ /* 0x000ea80000300a00 */
[----:B------:R-:W2:Y:S04]  /*42520*/  LDL.LU.64 R186, [R1+0xf0] ;  /* 0x0000f00001ba7983 */ /* 0x000ea80000300a00 */
[----:B------:R-:W2:Y:S04]  /*42530*/  LDL.LU.64 R188, [R1+0xe8] ;  /* 0x0000e80001bc7983 */ /* 0x000ea80000300a00 */
[----:B------:R-:W2:Y:S01]  /*42540*/  LDL.LU.64 R190, [R1+0xe0] ;  /* 0x0000e00001be7983 */ /* 0x000ea20000300a00 */
[----:B------:R-:W-:-:S03]  /*42550*/  PRMT R60, R56, 0x7770, RZ ;  /* 0x00007770383c7816 */ /* 0x000fc600000000ff */
[----:B------:R-:W2:Y:S01]  /*42560*/  LDL.LU.64 R168, [R1+0xd8] ;  /* 0x0000d80001a87983 */ /* 0x000ea20000300a00 */
[----:B------:R-:W-:Y:S02]  /*42570*/  @P6 LOP3.LUT R4, R4, 0x8000000, RZ, 0xfc, !PT ;  /* 0x0800000004046812 */ /* 0x000fe400078efcff */
[----:B------:R-:W-:Y:S01]  /*42580*/  LOP3.LUT P6, RZ, R193, 0x20000, RZ, 0xc0, !PT ;  /* 0x00020000c1ff7812 */ /* 0x000fe200078cc0ff */
[----:B---3--:R0:W-:Y:S04]  /*42590*/  @P2 STG.E.U8 desc[UR56][R198.64], R63 ;  /* 0x0000003fc6002986 */ /* 0x0081e8000c101138 */
[----:B----4-:R1:W-:Y:S04]  /*425a0*/  @P1 STG.E.U8 desc[UR56][R200.64], R60 ;  /* 0x0000003cc8001986 */ /* 0x0103e8000c101138 */
[----:B------:R-:W3:Y:S04]  /*425b0*/  LDL.LU.64 R196, [R1+0xd0] ;  /* 0x0000d00001c47983 */ /* 0x000ee80000300a00 */
[----:B0-----:R-:W4:Y:S01]  /*425c0*/  LDL.LU.64 R198, [R1+0xc8] ;  /* 0x0000c80001c67983 */ /* 0x001f220000300a00 */
[----:B-1----:R-:W-:-:S03]  /*425d0*/  PRMT R60, R56, 0x7771, RZ ;  /* 0x00007771383c7816 */ /* 0x002fc600000000ff */
[----:B------:R-:W4:Y:S04]  /*425e0*/  LDL.LU.64 R200, [R1+0xc0] ;  /* 0x0000c00001c87983 */ /* 0x000f280000300a00 */
[----:B------:R0:W-:Y:S02]  /*425f0*/  @P0 STG.E.U8 desc[UR56][R170.64], R60 ;  /* 0x0000003caa000986 */ /* 0x0001e4000c101138 */
[----:B0-----:R-:W-:Y:S02]  /*42600*/  PRMT R60, R56, 0x7772, RZ ;  /* 0x00007772383c7816 */ /* 0x001fe400000000ff */
[----:B------:R-:W4:Y:S04]  /*42610*/  LDL.LU.64 R170, [R1+0xb8] ;  /* 0x0000b80001aa7983 */ /* 0x000f280000300a00 */
[----:B------:R0:W-:Y:S01]  /*42620*/  @P6 STG.E.U8 desc[UR56][R218.64], R60 ;  /* 0x0000003cda006986 */ /* 0x0001e2000c101138 */
[----:B------:R-:W-:-:S02]  /*42630*/  LOP3.LUT P6, RZ, R4, 0x8000000, RZ, 0xc0, !PT ;  /* 0x0800000004ff7812 */ /* 0x000fc400078cc0ff */
[----:B------:R-:W-:Y:S01]  /*42640*/  PRMT R56, R56, 0x7773, RZ ;  /* 0x0000777338387816 */ /* 0x000fe200000000ff */
[----:B0-----:R-:W4:Y:S10]  /*42650*/  LDL.LU.64 R218, [R1+0xb0] ;  /* 0x0000b00001da7983 */ /* 0x001f340000300a00 */
[----:B------:R0:W-:Y:S04]  /*42660*/  @P6 STG.E.U8 desc[UR56][R216.64], R56 ;  /* 0x00000038d8006986 */ /* 0x0001e8000c101138 */
[----:B0-----:R-:W4:Y:S01]  /*42670*/  LDL.LU.64 R216, [R1+0xa8] ;  /* 0x0000a80001d87983 */ /* 0x001f220000300a00 */
[----:B------:R-:W-:-:S02]  /*42680*/  LOP3.LUT P6, RZ, R4, 0x4000000, RZ, 0xc0, !PT ;  /* 0x0400000004ff7812 */ /* 0x000fc400078cc0ff */
[----:B------:R-:W-:Y:S02]  /*42690*/  PRMT R56, R52, 0x7770, RZ ;  /* 0x0000777034387816 */ /* 0x000fe400000000ff */
[C---:B------:R-:W-:Y:S02]  /*426a0*/  LOP3.LUT P5, RZ, R193.reuse, 0x100, RZ, 0xc0, !PT ;  /* 0x00000100c1ff7812 */ /* 0x040fe400078ac0ff */
[C---:B------:R-:W-:Y:S02]  /*426b0*/  LOP3.LUT P4, RZ, R193.reuse, 0x80, RZ, 0xc0, !PT ;  /* 0x00000080c1ff7812 */ /* 0x040fe4000788c0ff */
[C---:B------:R-:W-:Y:S02]  /*426c0*/  LOP3.LUT P3, RZ, R193.reuse, 0x40, RZ, 0xc0, !PT ;  /* 0x00000040c1ff7812 */ /* 0x040fe4000786c0ff */
[C---:B------:R-:W-:Y:S02]  /*426d0*/  LOP3.LUT P2, RZ, R193.reuse, 0x20, RZ, 0xc0, !PT ;  /* 0x00000020c1ff7812 */ /* 0x040fe4000784c0ff */
[----:B------:R-:W-:Y:S01]  /*426e0*/  LOP3.LUT P1, RZ, R193, 0x10, RZ, 0xc0, !PT ;  /* 0x00000010c1ff7812 */ /* 0x000fe2000782c0ff */
[----:B--2---:R0:W-:Y:S04]  /*426f0*/  @P6 STG.E.U8 desc[UR56][R220.64], R56 ;  /* 0x00000038dc006986 */ /* 0x0041e8000c101138 */
[----:B0-----:R-:W2:Y:S01]  /*42700*/  LDL.LU.64 R220, [R1+0xa0] ;  /* 0x0000a00001dc7983 */ /* 0x001ea20000300a00 */
[----:B------:R-:W-:-:S02]  /*42710*/  LOP3.LUT P6, RZ, R4, 0x2000000, RZ, 0xc0, !PT ;  /* 0x0200000004ff7812 */ /* 0x000fc400078cc0ff */
[----:B------:R-:W-:-:S11]  /*42720*/  PRMT R56, R52, 0x7771, RZ ;  /* 0x0000777134387816 */ /* 0x000fd600000000ff */
[----:B------:R0:W-:Y:S01]  /*42730*/  @P6 STG.E.U8 desc[UR56][R184.64], R56 ;  /* 0x00000038b8006986 */ /* 0x0001e2000c101138 */
[----:B------:R-:W-:Y:S02]  /*42740*/  LOP3.LUT P6, RZ, R4, 0x1000000, RZ, 0xc0, !PT ;  /* 0x0100000004ff7812 */ /* 0x000fe400078cc0ff */
[----:B0-----:R-:W-:-:S11]  /*42750*/  PRMT R56, R52, 0x7772, RZ ;  /* 0x0000777234387816 */ /* 0x001fd600000000ff */
[----:B------:R-:W-:Y:S01]  /*42760*/  @P6 STG.E.U8 desc[UR56][R186.64], R56 ;  /* 0x00000038ba006986 */ /* 0x000fe2000c101138 */
[----:B------:R-:W-:Y:S02]  /*42770*/  LOP3.LUT P6, RZ, R4, 0x800000, RZ, 0xc0, !PT ;  /* 0x0080000004ff7812 */ /* 0x000fe400078cc0ff */
[----:B------:R-:W-:-:S11]  /*42780*/  PRMT R52, R52, 0x7773, RZ ;  /* 0x0000777334347816 */ /* 0x000fd600000000ff */
[----:B------:R0:W-:Y:S01]  /*42790*/  @P6 STG.E.U8 desc[UR56][R188.64], R52 ;  /* 0x00000034bc006986 */ /* 0x0001e2000c101138 */
[----:B------:R-:W-:Y:S02]  /*427a0*/  LOP3.LUT P6, RZ, R4, 0x400000, RZ, 0xc0, !PT ;  /* 0x0040000004ff7812 */ /* 0x000fe400078cc0ff */
[----:B0-----:R-:W-:-:S11]  /*427b0*/  PRMT R52, R57, 0x7770, RZ ;  /* 0x0000777039347816 */ /* 0x001fd600000000ff */
[----:B------:R0:W-:Y:S01]  /*427c0*/  @P6 STG.E.U8 desc[UR56][R190.64], R52 ;  /* 0x00000034be006986 */ /* 0x0001e2000c101138 */
[----:B------:R-:W-:Y:S02]  /*427d0*/  LOP3.LUT P6, RZ, R4, 0x200000, RZ, 0xc0, !PT ;  /* 0x0020000004ff7812 */ /* 0x000fe400078cc0ff */
[----:B0-----:R-:W-:-:S11]  /*427e0*/  PRMT R52, R57, 0x7771, RZ ;  /* 0x0000777139347816 */ /* 0x001fd600000000ff */
[----:B------:R0:W-:Y:S01]  /*427f0*/  @P6 STG.E.U8 desc[UR56][R168.64], R52 ;  /* 0x00000034a8006986 */ /* 0x0001e2000c101138 */
[----:B------:R-:W-:Y:S02]  /*42800*/  LOP3.LUT P6, RZ, R4, 0x100000, RZ, 0xc0, !PT ;  /* 0x0010000004ff7812 */ /* 0x000fe400078cc0ff */
[C---:B0-----:R-:W-:Y:S02]  /*42810*/  PRMT R52, R57.reuse, 0x7772, RZ ;  /* 0x0000777239347816 */ /* 0x041fe400000000ff */
[----:B------:R-:W-:-:S09]  /*42820*/  PRMT R57, R57, 0x7773, RZ ;  /* 0x0000777339397816 */ /* 0x000fd200000000ff */
[----:B---3--:R0:W-:Y:S04]  /*42830*/  @P6 STG.E.U8 desc[UR56][R196.64], R52 ;  /* 0x00000034c4006986 */ /* 0x0081e8000c101138 */
[----:B----4-:R-:W-:Y:S01]  /*42840*/  @P5 STG.E.U8 desc[UR56][R198.64], R57 ;  /* 0x00000039c6005986 */ /* 0x010fe2000c101138 */
[----:B0-----:R-:W-:-:S05]  /*42850*/  PRMT R52, R53, 0x7770, RZ ;  /* 0x0000777035347816 */ /* 0x001fca00000000ff */
[----:B------:R0:W-:Y:S02]  /*42860*/  @P4 STG.E.U8 desc[UR56][R200.64], R52 ;  /* 0x00000034c8004986 */ /* 0x0001e4000c101138 */
[----:B0-----:R-:W-:-:S05]  /*42870*/  PRMT R52, R53, 0x7771, RZ ;  /* 0x0000777135347816 */ /* 0x001fca00000000ff */
[----:B------:R0:W-:Y:S02]  /*42880*/  @P3 STG.E.U8 desc[UR56][R170.64], R52 ;  /* 0x00000034aa003986 */ /* 0x0001e4000c101138 */
[C---:B0-----:R-:W-:Y:S02]  /*42890*/  PRMT R52, R53.reuse, 0x7772, RZ ;  /* 0x0000777235347816 */ /* 0x041fe400000000ff */
[----:B------:R-:W-:-:S03]  /*428a0*/  PRMT R53, R53, 0x7773, RZ ;  /* 0x0000777335357816 */ /* 0x000fc600000000ff */
[----:B------:R-:W-:Y:S04]  /*428b0*/  @P2 STG.E.U8 desc[UR56][R218.64], R52 ;  /* 0x00000034da002986 */ /* 0x000fe8000c101138 */
[----:B------:R0:W-:Y:S04]  /*428c0*/  @P1 STG.E.U8 desc[UR56][R216.64], R53 ;  /* 0x00000035d8001986 */ /* 0x0001e8000c101138 */
[----:B0-----:R-:W3:Y:S04]  /*428d0*/  LDL.LU.64 R216, [R1+0x98] ;  /* 0x0000980001d87983 */ /* 0x001ee80000300a00 */
[----:B------:R-:W4:Y:S04]  /*428e0*/  LDL.LU.64 R198, [R1+0x90] ;  /* 0x0000900001c67983 */ /* 0x000f280000300a00 */
[----:B------:R-:W4:Y:S04]  /*428f0*/  LDL.LU.64 R200, [R1+0x88] ;  /* 0x0000880001c87983 */ /* 0x000f280000300a00 */
[----:B------:R-:W4:Y:S01]  /*42900*/  LDL.LU.64 R170, [R1+0x80] ;  /* 0x0000800001aa7983 */ /* 0x000f220000300a00 */
[----:B------:R-:W-:-:S03]  /*42910*/  LOP3.LUT P0, RZ, R193, 0x8, RZ, 0xc0, !PT ;  /* 0x00000008c1ff7812 */ /* 0x000fc6000780c0ff */
[----:B------:R-:W4:Y:S01]  /*42920*/  LDL.LU.64 R218, [R1+0x78] ;  /* 0x0000780001da7983 */ /* 0x000f220000300a00 */
[----:B------:R-:W-:-:S09]  /*42930*/  PRMT R52, R58, 0x7770, RZ ;  /* 0x000077703a347816 */ /* 0x000fd200000000ff */
[----:B--2---:R0:W-:Y:S04]  /*42940*/  @P0 STG.E.U8 desc[UR56][R220.64], R52 ;  /* 0x00000034dc000986 */ /* 0x0041e8000c101138 */
[----:B0-----:R-:W2:Y:S01]  /*42950*/  LDL.LU.64 R220, [R1+0x70] ;  /* 0x0000700001dc7983 */ /* 0x001ea20000300a00 */
[----:B------:R-:W-:Y:S02]  /*42960*/  LOP3.LUT P6, RZ, R192, 0x400000, RZ, 0xc0, !PT ;  /* 0x00400000c0ff7812 */ /* 0x000fe400078cc0ff */
[----:B------:R-:W-:Y:S02]  /*42970*/  LOP3.LUT R4, R4, 0xffffefff, RZ, 0xc0, !PT ;  /* 0xffffefff04047812 */ /* 0x000fe400078ec0ff */
[----:B------:R-:W-:-:S09]  /*42980*/  LOP3.LUT P3, RZ, R193, 0x4, RZ, 0xc0, !PT ;  /* 0x00000004c1ff7812 */ /* 0x000fd2000786c0ff */
[----:B------:R-:W-:Y:S02]  /*42990*/  @P6 LOP3.LUT R4, R4, 0x1000, RZ, 0xfc, !PT ;  /* 0x0000100004046812 */ /* 0x000fe400078efcff */
[----:B------:R-:W-:Y:S02]  /*429a0*/  LOP3.LUT P6, RZ, R192, 0x800000, RZ, 0xc0, !PT ;  /* 0x00800000c0ff7812 */ /* 0x000fe400078cc0ff */
[----:B------:R-:W-:Y:S02]  /*429b0*/  LOP3.LUT R4, R4, 0xffffdfff, RZ, 0xc0, !PT ;  /* 0xffffdfff04047812 */ /* 0x000fe400078ec0ff */
[----:B------:R-:W-:-:S09]  /*429c0*/  PRMT R52, R58, 0x7771, RZ ;  /* 0x000077713a347816 */ /* 0x000fd200000000ff */
        /* <DEDUP_REMOVED lines=13> */
[----:B------:R-:W-:Y:S01]  /*42aa0*/  LOP3.LUT P6, RZ, R192, 0x10000000, RZ, 0xc0, !PT ;  /* 0x10000000c0ff7812 */ /* 0x000fe200078cc0ff */
[----:B---3--:R0:W-:Y:S04]  /*42ab0*/  @P3 STG.E.U8 desc[UR56][R216.64], R52 ;  /* 0x00000034d8003986 */ /* 0x0081e8000c101138 */
[----:B0-----:R-:W3:Y:S04]  /*42ac0*/  LDL.LU.64 R216, [R1+0x68] ;  /* 0x0000680001d87983 */ /* 0x001ee80000300a00 */
[----:B------:R-:W3:Y:S04]  /*42ad0*/  LDL.LU.64 R184, [R1+0x60] ;  /* 0x0000600001b87983 */ /* 0x000ee80000300a00 */
[----:B------:R-:W3:Y:S04]  /*42ae0*/  LDL.LU.64 R186, [R1+0x58] ;  /* 0x0000580001ba7983 */ /* 0x000ee80000300a00 */
[----:B------:R-:W3:Y:S04]  /*42af0*/  LDL.LU.64 R188, [R1+0x50] ;  /* 0x0000500001bc7983 */ /* 0x000ee80000300a00 */
[----:B------:R-:W3:Y:S01]  /*42b00*/  LDL.LU.64 R190, [R1+0x48] ;  /* 0x0000480001be7983 */ /* 0x000ee20000300a00 */
[----:B------:R-:W-:-:S02]  /*42b10*/  LOP3.LUT R4, R4, 0xfffbffff, RZ, 0xc0, !PT ;  /* 0xfffbffff04047812 */ /* 0x000fc400078ec0ff */
[C---:B------:R-:W-:Y:S01]  /*42b20*/  LOP3.LUT P2, RZ, R193.reuse, 0x2, RZ, 0xc0, !PT ;  /* 0x00000002c1ff7812 */ /* 0x040fe2000784c0ff */
[----:B------:R-:W3:Y:S01]  /*42b30*/  LDL.LU.64 R168, [R1+0x40] ;  /* 0x0000400001a87983 */ /* 0x000ee20000300a00 */
[----:B------:R-:W-:Y:S02]  /*42b40*/  @P6 LOP3.LUT R4, R4, 0x40000, RZ, 0xfc, !PT ;  /* 0x0004000004046812 */ /* 0x000fe400078efcff */
[C---:B------:R-:W-:Y:S01]  /*42b50*/  LOP3.LUT P6, RZ, R192.reuse, 0x20000000, RZ, 0xc0, !PT ;  /* 0x20000000c0ff7812 */ /* 0x040fe200078cc0ff */
[----:B------:R-:W3:Y:S01]  /*42b60*/  LDL.LU.64 R196, [R1+0x38] ;  /* 0x0000380001c47983 */ /* 0x000ee20000300a00 */
[----:B------:R-:W-:Y:S02]  /*42b70*/  LOP3.LUT P1, RZ, R193, 0x1, RZ, 0xc0, !PT ;  /* 0x00000001c1ff7812 */ /* 0x000fe4000782c0ff */
[----:B------:R-:W-:Y:S02]  /*42b80*/  LOP3.LUT P0, RZ, R192, 0x80000000, RZ, 0xc0, !PT ;  /* 0x80000000c0ff7812 */ /* 0x000fe4000780c0ff */
[----:B------:R-:W-:-:S02]  /*42b90*/  LOP3.LUT R4, R4, 0xfff7ffff, RZ, 0xc0, !PT ;  /* 0xfff7ffff04047812 */ /* 0x000fc400078ec0ff */
[C---:B------:R-:W-:Y:S02]  /*42ba0*/  PRMT R52, R58.reuse, 0x7772, RZ ;  /* 0x000077723a347816 */ /* 0x040fe400000000ff */
[----:B------:R-:W-:-:S03]  /*42bb0*/  PRMT R58, R58, 0x7773, RZ ;  /* 0x000077733a3a7816 */ /* 0x000fc600000000ff */
[----:B------:R-:W-:Y:S01]  /*42bc0*/  @P6 LOP3.LUT R4, R4, 0x80000, RZ, 0xfc, !PT ;  /* 0x0008000004046812 */ /* 0x000fe200078efcff */
[----:B----4-:R0:W-:Y:S01]  /*42bd0*/  @P2 STG.E.U8 desc[UR56][R198.64], R52 ;  /* 0x00000034c6002986 */ /* 0x0101e2000c101138 */
[----:B------:R-:W-:-:S03]  /*42be0*/  LOP3.LUT P6, RZ, R192, 0x40000000, RZ, 0xc0, !PT ;  /* 0x40000000c0ff7812 */ /* 0x000fc600078cc0ff */
[----:B------:R1:W-:Y:S01]  /*42bf0*/  @P1 STG.E.U8 desc[UR56][R200.64], R58 ;  /* 0x0000003ac8001986 */ /* 0x0003e2000c101138 */
[----:B0-----:R-:W-:-:S03]  /*42c00*/  PRMT R52, R54, 0x7770, RZ ;  /* 0x0000777036347816 */ /* 0x001fc600000000ff */
[----:B------:R-:W4:Y:S04]  /*42c10*/  LDL.LU.64 R198, [R1+0x30] ;  /* 0x0000300001c67983 */ /* 0x000f280000300a00 */
[----:B------:R0:W-:Y:S04]  /*42c20*/  @P0 STG.E.U8 desc[UR56][R170.64], R52 ;  /* 0x00000034aa000986 */ /* 0x0001e8000c101138 */
[----:B-1----:R-:W4:Y:S01]  /*42c30*/  LDL.LU.64 R200, [R1+0x28] ;  /* 0x0000280001c87983 */ /* 0x002f220000300a00 */
[----:B0-----:R-:W-:-:S03]  /*42c40*/  PRMT R52, R54, 0x7771, RZ ;  /* 0x0000777136347816 */ /* 0x001fc600000000ff */
[----:B------:R-:W4:Y:S04]  /*42c50*/  LDL.LU.64 R170, [R1+0x20] ;  /* 0x0000200001aa7983 */ /* 0x000f280000300a00 */
[----:B------:R0:W-:Y:S01]  /*42c60*/  @P6 STG.E.U8 desc[UR56][R218.64], R52 ;  /* 0x00000034da006986 */ /* 0x0001e2000c101138 */
[----:B------:R-:W-:Y:S02]  /*42c70*/  LOP3.LUT P6, RZ, R4, 0x80000, RZ, 0xc0, !PT ;  /* 0x0008000004ff7812 */ /* 0x000fe400078cc0ff */
[----:B0-----:R-:W-:Y:S01]  /*42c80*/  PRMT R52, R54, 0x7772, RZ ;  /* 0x0000777236347816 */ /* 0x001fe200000000ff */
[----:B------:R-:W4:Y:S10]  /*42c90*/  LDL.LU.64 R218, [R1+0x18] ;  /* 0x0000180001da7983 */ /* 0x000f340000300a00 */
[----:B--2---:R0:W-:Y:S04]  /*42ca0*/  @P6 STG.E.U8 desc[UR56][R220.64], R52 ;  /* 0x00000034dc006986 */ /* 0x0041e8000c101138 */
[----:B0-----:R-:W2:Y:S01]  /*42cb0*/  LDL.LU.64 R220, [R1+0x10] ;  /* 0x0000100001dc7983 */ /* 0x001ea20000300a00 */
[----:B------:R-:W-:-:S02]  /*42cc0*/  LOP3.LUT P6, RZ, R4, 0x40000, RZ, 0xc0, !PT ;  /* 0x0004000004ff7812 */ /* 0x000fc400078cc0ff */
[----:B------:R-:W-:Y:S02]  /*42cd0*/  PRMT R54, R54, 0x7773, RZ ;  /* 0x0000777336367816 */ /* 0x000fe400000000ff */
[----:B------:R-:W-:Y:S02]  /*42ce0*/  PRMT R52, R59, 0x7770, RZ ;  /* 0x000077703b347816 */ /* 0x000fe400000000ff */
[C---:B------:R-:W-:Y:S02]  /*42cf0*/  LOP3.LUT P5, RZ, R192.reuse, 0x200000, RZ, 0xc0, !PT ;  /* 0x00200000c0ff7812 */ /* 0x040fe400078ac0ff */
[C---:B------:R-:W-:Y:S02]  /*42d00*/  LOP3.LUT P4, RZ, R192.reuse, 0x100000, RZ, 0xc0, !PT ;  /* 0x00100000c0ff7812 */ /* 0x040fe4000788c0ff */
[C---:B------:R-:W-:Y:S02]  /*42d10*/  LOP3.LUT P3, RZ, R192.reuse, 0x80000, RZ, 0xc0, !PT ;  /* 0x00080000c0ff7812 */ /* 0x040fe4000786c0ff */
[----:B------:R-:W-:-:S02]  /*42d20*/  LOP3.LUT P2, RZ, R192, 0x40000, RZ, 0xc0, !PT ;  /* 0x00040000c0ff7812 */ /* 0x000fc4000784c0ff */
[----:B------:R-:W-:Y:S01]  /*42d30*/  LOP3.LUT P1, RZ, R192, 0x20000, RZ, 0xc0, !PT ;  /* 0x00020000c0ff7812 */ /* 0x000fe2000782c0ff */
[----:B---3--:R0:W-:Y:S01]  /*42d40*/  @P6 STG.E.U8 desc[UR56][R216.64], R54 ;  /* 0x00000036d8006986 */ /* 0x0081e2000c101138 */
[----:B------:R-:W-:-:S03]  /*42d50*/  LOP3.LUT P6, RZ, R4, 0x20000, RZ, 0xc0, !PT ;  /* 0x0002000004ff7812 */ /* 0x000fc600078cc0ff */
[----:B0-----:R-:W3:Y:S10]  /*42d60*/  LDL.LU.64 R216, [R1+0x8] ;  /* 0x0000080001d87983 */ /* 0x001ef40000300a00 */
[----:B------:R0:W-:Y:S01]  /*42d70*/  @P6 STG.E.U8 desc[UR56][R184.64], R52 ;  /* 0x00000034b8006986 */ /* 0x0001e2000c101138 */
[----:B------:R-:W-:-:S02]  /*42d80*/  LOP3.LUT P6, RZ, R4, 0x10000, RZ, 0xc0, !PT ;  /* 0x0001000004ff7812 */ /* 0x000fc400078cc0ff */
[----:B0-----:R-:W-:-:S11]  /*42d90*/  PRMT R52, R59, 0x7771, RZ ;  /* 0x000077713b347816 */ /* 0x001fd600000000ff */
[----:B------:R0:W-:Y:S01]  /*42da0*/  @P6 STG.E.U8 desc[UR56][R186.64], R52 ;  /* 0x00000034ba006986 */ /* 0x0001e2000c101138 */
[----:B------:R-:W-:Y:S02]  /*42db0*/  LOP3.LUT P6, RZ, R4, 0x8000, RZ, 0xc0, !PT ;  /* 0x0000800004ff7812 */ /* 0x000fe400078cc0ff */
[----:B0-----:R-:W-:-:S11]  /*42dc0*/  PRMT R52, R59, 0x7772, RZ ;  /* 0x000077723b347816 */ /* 0x001fd600000000ff */
[----:B------:R0:W-:Y:S01]  /*42dd0*/  @P6 STG.E.U8 desc[UR56][R188.64], R52 ;  /* 0x00000034bc006986 */ /* 0x0001e2000c101138 */
[----:B------:R-:W-:Y:S02]  /*42de0*/  LOP3.LUT P6, RZ, R4, 0x4000, RZ, 0xc0, !PT ;  /* 0x0000400004ff7812 */ /* 0x000fe400078cc0ff */
[----:B------:R-:W-:-:S11]  /*42df0*/  PRMT R59, R59, 0x7773, RZ ;  /* 0x000077733b3b7816 */ /* 0x000fd600000000ff */
[----:B------:R-:W-:Y:S01]  /*42e00*/  @P6 STG.E.U8 desc[UR56][R190.64], R59 ;  /* 0x0000003bbe006986 */ /* 0x000fe2000c101138 */
[----:B------:R-:W-:Y:S02]  /*42e10*/  LOP3.LUT P6, RZ, R4, 0x2000, RZ, 0xc0, !PT ;  /* 0x0000200004ff7812 */ /* 0x000fe400078cc0ff */
[----:B0-----:R-:W-:-:S11]  /*42e20*/  PRMT R52, R55, 0x7770, RZ ;  /* 0x0000777037347816 */ /* 0x001fd600000000ff */
[----:B------:R0:W-:Y:S01]  /*42e30*/  @P6 STG.E.U8 desc[UR56][R168.64], R52 ;  /* 0x00000034a8006986 */ /* 0x0001e2000c101138 */
[----:B------:R-:W-:Y:S02]  /*42e40*/  LOP3.LUT P6, RZ, R4, 0x1000, RZ, 0xc0, !PT ;  /* 0x0000100004ff7812 */ /* 0x000fe400078cc0ff */
[----:B0-----:R-:W-:-:S11]  /*42e50*/  PRMT R52, R55, 0x7771, RZ ;  /* 0x0000777137347816 */ /* 0x001fd600000000ff */
[----:B------:R0:W-:Y:S02]  /*42e60*/  @P6 STG.E.U8 desc[UR56][R196.64], R52 ;  /* 0x00000034c4006986 */ /* 0x0001e4000c101138 */
[C---:B0-----:R-:W-:Y:S02]  /*42e70*/  PRMT R52, R55.reuse, 0x7772, RZ ;  /* 0x0000777237347816 */ /* 0x041fe400000000ff */
[----:B------:R-:W-:-:S03]  /*42e80*/  PRMT R55, R55, 0x7773, RZ ;  /* 0x0000777337377816 */ /* 0x000fc600000000ff */
[----:B----4-:R0:W-:Y:S04]  /*42e90*/  @P5 STG.E.U8 desc[UR56][R198.64], R52 ;  /* 0x00000034c6005986 */ /* 0x0101e8000c101138 */
[----:B------:R-:W-:Y:S01]  /*42ea0*/  @P4 STG.E.U8 desc[UR56][R200.64], R55 ;  /* 0x00000037c8004986 */ /* 0x000fe2000c101138 */
[----:B0-----:R-:W-:-:S05]  /*42eb0*/  PRMT R52, R48, 0x7770, RZ ;  /* 0x0000777030347816 */ /* 0x001fca00000000ff */
[----:B------:R0:W-:Y:S02]  /*42ec0*/  @P3 STG.E.U8 desc[UR56][R170.64], R52 ;  /* 0x00000034aa003986 */ /* 0x0001e4000c101138 */
[----:B0-----:R-:W-:-:S05]  /*42ed0*/  PRMT R52, R48, 0x7771, RZ ;  /* 0x0000777130347816 */ /* 0x001fca00000000ff */
[----:B------:R0:W-:Y:S02]  /*42ee0*/  @P2 STG.E.U8 desc[UR56][R218.64], R52 ;  /* 0x00000034da002986 */ /* 0x0001e4000c101138 */
[----:B0-----:R-:W-:-:S05]  /*42ef0*/  PRMT R52, R48, 0x7772, RZ ;  /* 0x0000777230347816 */ /* 0x001fca00000000ff */
[----:B--2---:R0:W-:Y:S04]  /*42f00*/  @P1 STG.E.U8 desc[UR56][R220.64], R52 ;  /* 0x00000034dc001986 */ /* 0x0041e8000c101138 */
[----:B0-----:R-:W2:Y:S01]  /*42f10*/  LDL.LU.64 R220, [R1] ;  /* 0x0000000001dc7983 */ /* 0x001ea20000300a00 */
[C---:B------:R-:W-:Y:S02]  /*42f20*/  LOP3.LUT P0, RZ, R192.reuse, 0x10000, RZ, 0xc0, !PT ;  /* 0x00010000c0ff7812 */ /* 0x040fe4000780c0ff */
[----:B------:R-:W-:Y:S02]  /*42f30*/  LOP3.LUT P3, RZ, R192, 0x8000, RZ, 0xc0, !PT ;  /* 0x00008000c0ff7812 */ /* 0x000fe4000786c0ff */
[----:B------:R-:W-:Y:S02]  /*42f40*/  PRMT R52, R48, 0x7773, RZ ;  /* 0x0000777330347816 */ /* 0x000fe400000000ff */
[----:B------:R-:W-:-:S02]  /*42f50*/  LOP3.LUT P6, RZ, R192, 0x8, RZ, 0xc0, !PT ;  /* 0x00000008c0ff7812 */ /* 0x000fc400078cc0ff */
        /* <DEDUP_REMOVED lines=9> */
[----:B---3--:R0:W-:Y:S02]  /*42ff0*/  @P0 STG.E.U8 desc[UR56][R216.64], R52 ;  /* 0x00000034d8000986 */ /* 0x0081e4000c101138 */
[----:B0-----:R-:W-:Y:S02]  /*43000*/  PRMT R52, R68, 0x7770, RZ ;  /* 0x0000777044347816 */ /* 0x001fe400000000ff */
[----:B------:R-:W-:-:S08]  /*43010*/  LOP3.LUT R4, R4, 0xffffff7f, RZ, 0xc0, !PT ;  /* 0xffffff7f04047812 */ /* 0x000fd000078ec0ff */
[----:B------:R-:W-:Y:S02]  /*43020*/  @P6 LOP3.LUT R4, R4, 0x80, RZ, 0xfc, !PT ;  /* 0x0000008004046812 */ /* 0x000fe400078efcff */
[----:B------:R-:W-:Y:S02]  /*43030*/  LOP3.LUT P6, RZ, R192, 0x80, RZ, 0xc0, !PT ;  /* 0x00000080c0ff7812 */ /* 0x000fe400078cc0ff */
[----:B------:R-:W-:-:S11]  /*43040*/  LOP3.LUT R4, R4, 0xfffffeff, RZ, 0xc0, !PT ;  /* 0xfffffeff04047812 */ /* 0x000fd600078ec0ff */
[----:B------:R-:W-:Y:S02]  /*43050*/  @P6 LOP3.LUT R4, R4, 0x100, RZ, 0xfc, !PT ;  /* 0x0000010004046812 */ /* 0x000fe400078efcff */
[----:B------:R-:W-:Y:S02]  /*43060*/  LOP3.LUT P6, RZ, R192, 0x100, RZ, 0xc0, !PT ;  /* 0x00000100c0ff7812 */ /* 0x000fe400078cc0ff */
[----:B------:R-:W-:Y:S01]  /*43070*/  LOP3.LUT R4, R4, 0xfffffdff, RZ, 0xc0, !PT ;  /* 0xfffffdff04047812 */ /* 0x000fe200078ec0ff */
[----:B--2---:R0:W-:Y:S04]  /*43080*/  @P3 STG.E.U8 desc[UR56][R220.64], R52 ;  /* 0x00000034dc003986 */ /* 0x0041e8000c101138 */
[----:B0-----:R-:W2:Y:S06]  /*43090*/  LDL.LU.64 R220, [R1+0xe78] ;  /* 0x000e780001dc7983 */ /* 0x001eac0000300a00 */
[----:B------:R-:W-:-:S02]  /*430a0*/  @P6 LOP3.LUT R4, R4, 0x200, RZ, 0xfc, !PT ;  /* 0x0000020004046812 */ /* 0x000fc400078efcff */
[----:B------:R-:W-:Y:S01]  /*430b0*/  LOP3.LUT P6, RZ, R192, 0x200, RZ, 0xc0, !PT ;  /* 0x00000200c0ff7812 */ /* 0x000fe200078cc0ff */
[----:B------:R-:W3:Y:S01]  /*430c0*/  LDL.LU.64 R198, [R1+0xe70] ;  /* 0x000e700001c67983 */ /* 0x000ee20000300a00 */
[----:B------:R-:W-:Y:S02]  /*430d0*/  LOP3.LUT R4, R4, 0xfffffbff, RZ, 0xc0, !PT ;  /* 0xfffffbff04047812 */ /* 0x000fe400078ec0ff */
[C---:B------:R-:W-:Y:S01]  /*430e0*/  LOP3.LUT P2, RZ, R192.reuse, 0x4000, RZ, 0xc0, !PT ;  /* 0x00004000c0ff7812 */ /* 0x040fe2000784c0ff */
[----:B------:R-:W4:Y:S01]  /*430f0*/  LDL.LU.64 R200, [R1+0xe68] ;  /* 0x000e680001c87983 */ /* 0x000f220000300a00 */
[----:B------:R-:W-:Y:S02]  /*43100*/  LOP3.LUT P1, RZ, R192, 0x2000, RZ, 0xc0, !PT ;  /* 0x00002000c0ff7812 */ /* 0x000fe4000782c0ff */
[----:B------:R-:W-:Y:S01]  /*43110*/  PRMT R52, R68, 0x7771, RZ ;  /* 0x0000777144347816 */ /* 0x000fe200000000ff */
[----:B------:R-:W4:Y:S04]  /*43120*/  LDL.LU.64 R170, [R1+0xe60] ;  /* 0x000e600001aa7983 */ /* 0x000f280000300a00 */
[----:B------:R-:W-:Y:S01]  /*43130*/  @P6 LOP3.LUT R4, R4, 0x400, RZ, 0xfc, !PT ;  /* 0x0000040004046812 */ /* 0x000fe200078efcff */
[----:B------:R-:W4:Y:S01]  /*43140*/  LDL.LU.64 R218, [R1+0xe58] ;  /* 0x000e580001da7983 */ /* 0x000f220000300a00 */
[----:B------:R-:W-:-:S02]  /*43150*/  LOP3.LUT P6, RZ, R192, 0x400, RZ, 0xc0, !PT ;  /* 0x00000400c0ff7812 */ /* 0x000fc400078cc0ff */
[----:B------:R-:W-:Y:S02]  /*43160*/  LOP3.LUT R4, R4, 0xfffff7ff, RZ, 0xc0, !PT ;  /* 0xfffff7ff04047812 */ /* 0x000fe400078ec0ff */
[C---:B------:R-:W-:Y:S01]  /*43170*/  LOP3.LUT P0, RZ, R192.reuse, 0x1000, RZ, 0xc0, !PT ;  /* 0x00001000c0ff7812 */ /* 0x040fe2000780c0ff */
[----:B------:R0:W-:Y:S01]  /*43180*/  @P2 STG.E.U8 desc[UR56][R250.64], R52 ;  /* 0x00000034fa002986 */ /* 0x0001e2000c101138 */
[C---:B------:R-:W-:Y:S02]  /*43190*/  LOP3.LUT P5, RZ, R192.reuse, 0x4, RZ, 0xc0, !PT ;  /* 0x00000004c0ff7812 */ /* 0x040fe400078ac0ff */
[----:B------:R-:W-:Y:S01]  /*431a0*/  LOP3.LUT P4, RZ, R192, 0x2, RZ, 0xc0, !PT ;  /* 0x00000002c0ff7812 */ /* 0x000fe2000788c0ff */
[----:B------:R-:W4:Y:S04]  /*431b0*/  LDL.LU.64 R216, [R1+0xe50] ;  /* 0x000e500001d87983 */ /* 0x000f280000300a00 */
[----:B------:R-:W-:-:S02]  /*431c0*/  @P6 LOP3.LUT R4, R4, 0x800, RZ, 0xfc, !PT ;  /* 0x0000080004046812 */ /* 0x000fc400078efcff */
[----:B------:R-:W-:Y:S02]  /*431d0*/  LOP3.LUT P6, RZ, R192, 0x800, RZ, 0xc0, !PT ;  /* 0x00000800c0ff7812 */ /* 0x000fe400078cc0ff */
[C---:B0-----:R-:W-:Y:S02]  /*431e0*/  PRMT R52, R68.reuse, 0x7772, RZ ;  /* 0x0000777244347816 */ /* 0x041fe400000000ff */
[----:B------:R-:W-:-:S03]  /*431f0*/  PRMT R68, R68, 0x7773, RZ ;  /* 0x0000777344447816 */ /* 0x000fc600000000ff */
[----:B------:R0:W-:Y:S04]  /*43200*/  @P1 STG.E.U8 desc[UR56][R248.64], R52 ;  /* 0x00000034f8001986 */ /* 0x0001e8000c101138 */
[----:B------:R-:W-:Y:S01]  /*43210*/  @P0 STG.E.U8 desc[UR56][R246.64], R68 ;  /* 0x00000044f6000986 */ /* 0x000fe2000c101138 */
[----:B0-----:R-:W-:-:S05]  /*43220*/  PRMT R52, R49, 0x7770, RZ ;  /* 0x0000777031347816 */ /* 0x001fca00000000ff */
[----:B------:R0:W-:Y:S01]  /*43230*/  @P6 STG.E.U8 desc[UR56][R244.64], R52 ;  /* 0x00000034f4006986 */ /* 0x0001e2000c101138 */
[----:B------:R-:W-:Y:S02]  /*43240*/  LOP3.LUT P6, RZ, R4, 0x800, RZ, 0xc0, !PT ;  /* 0x0000080004ff7812 */ /* 0x000fe400078cc0ff */
[----:B0-----:R-:W-:-:S11]  /*43250*/  PRMT R52, R49, 0x7771, RZ ;  /* 0x0000777131347816 */ /* 0x001fd600000000ff */
        /* <DEDUP_REMOVED lines=20> */
[----:B0-----:R-:W-:Y:S02]  /*433a0*/  PRMT R49, R50, 0x7770, RZ ;  /* 0x0000777032317816 */ /* 0x001fe400000000ff */
[----:B------:R-:W-:Y:S02]  /*433b0*/  LOP3.LUT P3, RZ, R192, 0x1, RZ, 0xc0, !PT ;  /* 0x00000001c0ff7812 */ /* 0x000fe4000786c0ff */
[----:B------:R-:W-:-:S07]  /*433c0*/  LOP3.LUT P2, RZ, R19, 0x80000000, RZ, 0xc0, !PT ;  /* 0x8000000013ff7812 */ /* 0x000fce000784c0ff */
[----:B------:R0:W-:Y:S01]  /*433d0*/  @P6 STG.E.U8 desc[UR56][R228.64], R49 ;  /* 0x00000031e4006986 */ /* 0x0001e2000c101138 */
[----:B------:R-:W-:Y:S02]  /*433e0*/  LOP3.LUT P1, RZ, R19, 0x40000000, RZ, 0xc0, !PT ;  /* 0x4000000013ff7812 */ /* 0x000fe4000782c0ff */
[----:B0-----:R-:W-:-:S05]  /*433f0*/  PRMT R49, R50, 0x7771, RZ ;  /* 0x0000777132317816 */ /* 0x001fca00000000ff */
[----:B------:R0:W-:Y:S01]  /*43400*/  @P5 STG.E.U8 desc[UR56][R226.64], R49 ;  /* 0x00000031e2005986 */ /* 0x0001e2000c101138 */
[----:B------:R-:W-:Y:S02]  /*43410*/  LOP3.LUT P0, RZ, R19, 0x20000000, RZ, 0xc0, !PT ;  /* 0x2000000013ff7812 */ /* 0x000fe4000780c0ff */
[C---:B0-----:R-:W-:Y:S02]  /*43420*/  PRMT R49, R50.reuse, 0x7772, RZ ;  /* 0x0000777232317816 */ /* 0x041fe400000000ff */
[----:B------:R-:W-:-:S03]  /*43430*/  PRMT R50, R50, 0x7773, RZ ;  /* 0x0000777332327816 */ /* 0x000fc600000000ff */
[----:B------:R0:W-:Y:S04]  /*43440*/  @P4 STG.E.U8 desc[UR56][R224.64], R49 ;  /* 0x00000031e0004986 */ /* 0x0001e8000c101138 */
[----:B------:R-:W-:Y:S01]  /*43450*/  @P3 STG.E.U8 desc[UR56][R222.64], R50 ;  /* 0x00000032de003986 */ /* 0x000fe2000c101138 */
        /* <DEDUP_REMOVED lines=41> */
[----:B------:R-:W-:Y:S01]  /*436f0*/  LOP3.LUT R4, R4, 0xfffffff7, RZ, 0xc0, !PT ;  /* 0xfffffff704047812 */ /* 0x000fe200078ec0ff */
[----:B---3--:R0:W-:Y:S01]  /*43700*/  @P2 STG.E.U8 desc[UR56][R198.64], R49 ;  /* 0x00000031c6002986 */ /* 0x0081e2000c101138 */
[----:B------:R-:W-:-:S09]  /*43710*/  LOP3.LUT P0, RZ, R19, 0x2000000, RZ, 0xc0, !PT ;  /* 0x0200000013ff7812 */ /* 0x000fd2000780c0ff */
[----:B------:R-:W-:Y:S02]  /*43720*/  @P6 LOP3.LUT R4, R4, 0x8, RZ, 0xfc, !PT ;  /* 0x0000000804046812 */ /* 0x000fe400078efcff */
[----:B------:R-:W-:Y:S01]  /*43730*/  LOP3.LUT P6, RZ, R19, 0x1000000, RZ, 0xc0, !PT ;  /* 0x0100000013ff7812 */ /* 0x000fe200078cc0ff */
[----:B0-----:R-:W3:Y:S01]  /*43740*/  LDL.LU.64 R198, [R1+0xe10] ;  /* 0x000e100001c67983 */ /* 0x001ee20000300a00 */
[----:B------:R-:W-:-:S05]  /*43750*/  PRMT R49, R51, 0x7771, RZ ;  /* 0x0000777133317816 */ /* 0x000fca00000000ff */
[----:B----4-:R0:W-:Y:S02]  /*43760*/  @P1 STG.E.U8 desc[UR56][R200.64], R49 ;  /* 0x00000031c8001986 */ /* 0x0101e4000c101138 */
[C---:B0-----:R-:W-:Y:S02]  /*43770*/  PRMT R49, R51.reuse, 0x7772, RZ ;  /* 0x0000777233317816 */ /* 0x041fe400000000ff */
[----:B------:R-:W4:Y:S01]  /*43780*/  LDL.LU.64 R200, [R1+0xe08] ;  /* 0x000e080001c87983 */ /* 0x000f220000300a00 */
[----:B------:R-:W-:-:S03]  /*43790*/  PRMT R51, R51, 0x7773, RZ ;  /* 0x0000777333337816 */ /* 0x000fc600000000ff */
[----:B------:R0:W-:Y:S04]  /*437a0*/  @P0 STG.E.U8 desc[UR56][R170.64], R49 ;  /* 0x00000031aa000986 */ /* 0x0001e8000c101138 */
[----:B------:R1:W-:Y:S01]  /*437b0*/  @P6 STG.E.U8 desc[UR56][R218.64], R51 ;  /* 0x00000033da006986 */ /* 0x0003e2000c101138 */
[C---:B------:R-:W-:Y:S02]  /*437c0*/  LOP3.LUT P6, RZ, R4.reuse, 0x8, RZ, 0xc0, !PT ;  /* 0x0000000804ff7812 */ /* 0x040fe400078cc0ff */
        /* <DEDUP_REMOVED lines=12> */
[----:B------:R-:W-:Y:S01]  /*43890*/  @P6 STG.E.U8 desc[UR56][R184.64], R49 ;  /* 0x00000031b8006986 */ /* 0x000fe2000c101138 */
[----:B------:R-:W-:Y:S02]  /*438a0*/  LOP3.LUT P6, RZ, R4, 0x1, RZ, 0xc0, !PT ;  /* 0x0000000104ff7812 */ /* 0x000fe400078cc0ff */
[----:B------:R-:W-:-:S11]  /*438b0*/  PRMT R4, R72, 0x7770, RZ ;  /* 0x0000777048047816 */ /* 0x000fd600000000ff */
[----:B------:R-:W-:Y:S01]  /*438c0*/  @P6 STG.E.U8 desc[UR56][R186.64], R71 ;  /* 0x00000047ba006986 */ /* 0x000fe2000c101138 */
[----:B------:R-:W-:-:S13]  /*438d0*/  LOP3.LUT P6, RZ, R48, 0x80000000, RZ, 0xc0, !PT ;  /* 0x8000000030ff7812 */ /* 0x000fda00078cc0ff */
        /* <DEDUP_REMOVED lines=32> */
[----:B------:R-:W4:Y:S01]  /*43ae0*/  LDL.LU.64 R218, [R1+0xdc0] ;  /* 0x000dc00001da7983 */ /* 0x000f220000300a00 */
[----:B------:R-:W-:-:S03]  /*43af0*/  LOP3.LUT P3, RZ, R19, 0x200, RZ, 0xc0, !PT ;  /* 0x0000020013ff7812 */ /* 0x000fc6000786c0ff */
[----:B------:R-:W4:Y:S01]  /*43b00*/  LDL.LU.64 R216, [R1+0xdb8] ;  /* 0x000db80001d87983 */ /* 0x000f220000300a00 */
        /* <DEDUP_REMOVED lines=14> */
[----:B------:R-:W-:Y:S01]  /*43bf0*/  LOP3.LUT R48, R48, 0xfeffffff, RZ, 0xc0, !PT ;  /* 0xfeffffff30307812 */ /* 0x000fe200078ec0ff */
[----:B--2---:R0:W-:Y:S04]  /*43c00*/  @P3 STG.E.U8 desc[UR56][R220.64], R4 ;  /* 0x00000004dc003986 */ /* 0x0041e8000c101138 */
[----:B0-----:R-:W2:Y:S04]  /*43c10*/  LDL.LU.64 R220, [R1+0xdb0] ;  /* 0x000db00001dc7983 */ /* 0x001ea80000300a00 */
[----:B------:R-:W2:Y:S02]  /*43c20*/  LDL.LU.64 R184, [R1+0xda8] ;  /* 0x000da80001b87983 */ /* 0x000ea40000300a00 */
[----:B------:R-:W-:-:S02]  /*43c30*/  @P6 LOP3.LUT R48, R48, 0x1000000, RZ, 0xfc, !PT ;  /* 0x0100000030306812 */ /* 0x000fc400078efcff */
[----:B------:R-:W-:Y:S01]  /*43c40*/  LOP3.LUT P6, RZ, R19, 0x4, RZ, 0xc0, !PT ;  /* 0x0000000413ff7812 */ /* 0x000fe200078cc0ff */
[----:B------:R-:W2:Y:S01]  /*43c50*/  LDL.LU.64 R186, [R1+0xda0] ;  /* 0x000da00001ba7983 */ /* 0x000ea20000300a00 */
[----:B------:R-:W-:-:S03]  /*43c60*/  LOP3.LUT R48, R48, 0xfdffffff, RZ, 0xc0, !PT ;  /* 0xfdffffff30307812 */ /* 0x000fc600078ec0ff */
[----:B------:R-:W2:Y:S01]  /*43c70*/  LDL.LU.64 R188, [R1+0xd98] ;  /* 0x000d980001bc7983 */ /* 0x000ea20000300a00 */
[C---:B------:R-:W-:Y:S02]  /*43c80*/  LOP3.LUT P2, RZ, R19.reuse, 0x100, RZ, 0xc0, !PT ;  /* 0x0000010013ff7812 */ /* 0x040fe4000784c0ff */
[C---:B------:R-:W-:Y:S01]  /*43c90*/  LOP3.LUT P1, RZ, R19.reuse, 0x80, RZ, 0xc0, !PT ;  /* 0x0000008013ff7812 */ /* 0x040fe2000782c0ff */
[----:B------:R-:W2:Y:S04]  /*43ca0*/  LDL.LU.64 R190, [R1+0xd90] ;  /* 0x000d900001be7983 */ /* 0x000ea80000300a00 */
[----:B------:R-:W-:Y:S01]  /*43cb0*/  @P6 LOP3.LUT R48, R48, 0x2000000, RZ, 0xfc, !PT ;  /* 0x0200000030306812 */ /* 0x000fe200078efcff */
[----:B------:R-:W2:Y:S01]  /*43cc0*/  LDL.LU.64 R168, [R1+0xd88] ;  /* 0x000d880001a87983 */ /* 0x000ea20000300a00 */
[----:B------:R-:W-:-:S02]  /*43cd0*/  LOP3.LUT P6, RZ, R19, 0x8, RZ, 0xc0, !PT ;  /* 0x0000000813ff7812 */ /* 0x000fc400078cc0ff */
[----:B------:R-:W-:Y:S01]  /*43ce0*/  LOP3.LUT R48, R48, 0xfbffffff, RZ, 0xc0, !PT ;  /* 0xfbffffff30307812 */ /* 0x000fe200078ec0ff */
[----:B------:R-:W2:Y:S01]  /*43cf0*/  LDL.LU.64 R196, [R1+0xd80] ;  /* 0x000d800001c47983 */ /* 0x000ea20000300a00 */
[----:B------:R-:W-:-:S09]  /*43d00*/  LOP3.LUT P0, RZ, R19, 0x40, RZ, 0xc0, !PT ;  /* 0x0000004013ff7812 */ /* 0x000fd2000780c0ff */
[----:B------:R-:W-:Y:S02]  /*43d10*/  @P6 LOP3.LUT R48, R48, 0x4000000, RZ, 0xfc, !PT ;  /* 0x0400000030306812 */ /* 0x000fe400078efcff */
[----:B------:R-:W-:Y:S02]  /*43d20*/  LOP3.LUT P6, RZ, R19, 0x10, RZ, 0xc0, !PT ;  /* 0x0000001013ff7812 */ /* 0x000fe400078cc0ff */
[----:B------:R-:W-:Y:S02]  /*43d30*/  LOP3.LUT R48, R48, 0xf7ffffff, RZ, 0xc0, !PT ;  /* 0xf7ffffff30307812 */ /* 0x000fe400078ec0ff */
[----:B------:R-:W-:Y:S02]  /*43d40*/  PRMT R73, R73, 0x7773, RZ ;  /* 0x0000777349497816 */ /* 0x000fe400000000ff */
[----:B------:R-:W-:-:S03]  /*43d50*/  PRMT R4, R77, 0x7770, RZ ;  /* 0x000077704d047816 */ /* 0x000fc600000000ff */
[----:B---3--:R0:W-:Y:S04]  /*43d60*/  @P2 STG.E.U8 desc[UR56][R198.64], R73 ;  /* 0x00000049c6002986 */ /* 0x0081e8000c101138 */
[----:B------:R-:W-:Y:S01]  /*43d70*/  @P6 LOP3.LUT R48, R48, 0x8000000, RZ, 0xfc, !PT ;  /* 0x0800000030306812 */ /* 0x000fe200078efcff */
[----:B----4-:R1:W-:Y:S01]  /*43d80*/  @P1 STG.E.U8 desc[UR56][R200.64], R4 ;  /* 0x00000004c8001986 */ /* 0x0103e2000c101138 */
[----:B------:R-:W-:-:S03]  /*43d90*/  LOP3.LUT P6, RZ, R19, 0x20, RZ, 0xc0, !PT ;  /* 0x0000002013ff7812 */ /* 0x000fc600078cc0ff */
[----:B0-----:R-:W3:Y:S01]  /*43da0*/  LDL.LU.64 R198, [R1+0xd78] ;  /* 0x000d780001c67983 */ /* 0x001ee20000300a00 */
        /* <DEDUP_REMOVED lines=9> */
[----:B------:R0:W-:Y:S01]  /*43e40*/  @P6 STG.E.U8 desc[UR56][R216.64], R77 ;  /* 0x0000004dd8006986 */ /* 0x0001e2000c101138 */
[----:B------:R-:W-:-:S02]  /*43e50*/  LOP3.LUT P6, RZ, R48, 0x4000000, RZ, 0xc0, !PT ;  /* 0x0400000030ff7812 */ /* 0x000fc400078cc0ff */
[----:B------:R-:W-:Y:S01]  /*43e60*/  PRMT R4, R74, 0x7770, RZ ;  /* 0x000077704a047816 */ /* 0x000fe200000000ff */
[----:B0-----:R-:W4:Y:S10]  /*43e70*/  LDL.LU.64 R216, [R1+0xd58] ;  /* 0x000d580001d87983 */ /* 0x001f340000300a00 */
[----:B--2---:R0:W-:Y:S04]  /*43e80*/  @P6 STG.E.U8 desc[UR56][R220.64], R4 ;  /* 0x00000004dc006986 */ /* 0x0041e8000c101138 */
[----:B0-----:R-:W2:Y:S01]  /*43e90*/  LDL.LU.64 R220, [R1+0xd50] ;  /* 0x000d500001dc7983 */ /* 0x001ea20000300a00 */
[----:B------:R-:W-:-:S02]  /*43ea0*/  LOP3.LUT P6, RZ, R48, 0x2000000, RZ, 0xc0, !PT ;  /* 0x0200000030ff7812 */ /* 0x000fc400078cc0ff */
[----:B------:R-:W-:-:S11]  /*43eb0*/  PRMT R4, R74, 0x7771, RZ ;  /* 0x000077714a047816 */ /* 0x000fd600000000ff */
        /* <DEDUP_REMOVED lines=14> */
[C---:B------:R-:W-:Y:S02]  /*43fa0*/  LOP3.LUT P5, RZ, R18.reuse, 0x10000000, RZ, 0xc0, !PT ;  /* 0x1000000012ff7812 */ /* 0x040fe400078ac0ff */
[C---:B------:R-:W-:Y:S02]  /*43fb0*/  LOP3.LUT P4, RZ, R18.reuse, 0x8000000, RZ, 0xc0, !PT ;  /* 0x0800000012ff7812 */ /* 0x040fe4000788c0ff */
[----:B------:R-:W-:Y:S02]  /*43fc0*/  LOP3.LUT P3, RZ, R18, 0x4000000, RZ, 0xc0, !PT ;  /* 0x0400000012ff7812 */ /* 0x000fe4000786c0ff */
[C---:B0-----:R-:W-:Y:S02]  /*43fd0*/  PRMT R4, R78.reuse, 0x7772, RZ ;  /* 0x000077724e047816 */ /* 0x041fe400000000ff */
[----:B------:R-:W-:-:S03]  /*43fe0*/  PRMT R78, R78, 0x7773, RZ ;  /* 0x000077734e4e7816 */ /* 0x000fc600000000ff */
[----:B------:R0:W-:Y:S01]  /*43ff0*/  @P6 STG.E.U8 desc[UR56][R196.64], R4 ;  /* 0x00000004c4006986 */ /* 0x0001e2000c101138 */
[----:B------:R-:W-:-:S03]  /*44000*/  LOP3.LUT P2, RZ, R18, 0x2000000, RZ, 0xc0, !PT ;  /* 0x0200000012ff7812 */ /* 0x000fc6000784c0ff */
[----:B---3--:R-:W-:Y:S01]  /*44010*/  @P5 STG.E.U8 desc[UR56][R198.64], R78 ;  /* 0x0000004ec6005986 */ /* 0x008fe2000c101138 */
[----:B0-----:R-:W-:-:S05]  /*44020*/  PRMT R4, R75, 0x7770, RZ ;  /* 0x000077704b047816 */ /* 0x001fca00000000ff */
[----:B----4-:R0:W-:Y:S01]  /*44030*/  @P4 STG.E.U8 desc[UR56][R200.64], R4 ;  /* 0x00000004c8004986 */ /* 0x0101e2000c101138 */
[C---:B------:R-:W-:Y:S02]  /*44040*/  LOP3.LUT P1, RZ, R18.reuse, 0x1000000, RZ, 0xc0, !PT ;  /* 0x0100000012ff7812 */ /* 0x040fe4000782c0ff */
[----:B------:R-:W-:Y:S02]  /*44050*/  LOP3.LUT P0, RZ, R18, 0x800000, RZ, 0xc0, !PT ;  /* 0x0080000012ff7812 */ /* 0x000fe4000780c0ff */
[----:B0-----:R-:W-:-:S05]  /*44060*/  PRMT R4, R75, 0x7771, RZ ;  /* 0x000077714b047816 */ /* 0x001fca00000000ff */
[----:B------:R0:W-:Y:S02]  /*44070*/  @P3 STG.E.U8 desc[UR56][R170.64], R4 ;  /* 0x00000004aa003986 */ /* 0x0001e4000c101138 */
[C---:B0-----:R-:W-:Y:S02]  /*44080*/  PRMT R4, R75.reuse, 0x7772, RZ ;  /* 0x000077724b047816 */ /* 0x041fe400000000ff */
[----:B------:R-:W-:-:S03]  /*44090*/  PRMT R75, R75, 0x7773, RZ ;  /* 0x000077734b4b7816 */ /* 0x000fc600000000ff */
[----:B------:R0:W-:Y:S04]  /*440a0*/  @P2 STG.E.U8 desc[UR56][R218.64], R4 ;  /* 0x00000004da002986 */ /* 0x0001e8000c101138 */
[----:B------:R-:W-:Y:S01]  /*440b0*/  @P1 STG.E.U8 desc[UR56][R216.64], R75 ;  /* 0x0000004bd8001986 */ /* 0x000fe2000c101138 */
        /* <DEDUP_REMOVED lines=32> */
[----:B------:R-:W-:-:S03]  /*442c0*/  LOP3.LUT P2, RZ, R18, 0x200000, RZ, 0xc0, !PT ;  /* 0x0020000012ff7812 */ /* 0x000fc6000784c0ff */
[----:B------:R-:W2:Y:S04]  /*442d0*/  LDL.LU.64 R190, [R1+0xcf8] ;  /* 0x000cf80001be7983 */ /* 0x000ea80000300a00 */
[----:B------:R-:W-:Y:S01]  /*442e0*/  @P6 LOP3.LUT R48, R48, 0x20000, RZ, 0xfc, !PT ;  /* 0x0002000030306812 */ /* 0x000fe200078efcff */
[----:B------:R-:W2:Y:S01]  /*442f0*/  LDL.LU.64 R168, [R1+0xcf0] ;  /* 0x000cf00001a87983 */ /* 0x000ea20000300a00 */
[----:B------:R-:W-:Y:S02]  /*44300*/  LOP3.LUT P6, RZ, R18, 0x10000, RZ, 0xc0, !PT ;  /* 0x0001000012ff7812 */ /* 0x000fe400078cc0ff */
[----:B------:R-:W-:Y:S01]  /*44310*/  LOP3.LUT R48, R48, 0xfffbffff, RZ, 0xc0, !PT ;  /* 0xfffbffff30307812 */ /* 0x000fe200078ec0ff */
[----:B------:R-:W2:Y:S01]  /*44320*/  LDL.LU.64 R196, [R1+0xce8] ;  /* 0x000ce80001c47983 */ /* 0x000ea20000300a00 */
[----:B------:R-:W-:-:S09]  /*44330*/  LOP3.LUT P1, RZ, R18, 0x100000, RZ, 0xc0, !PT ;  /* 0x0010000012ff7812 */ /* 0x000fd2000782c0ff */
[----:B------:R-:W-:Y:S02]  /*44340*/  @P6 LOP3.LUT R48, R48, 0x40000, RZ, 0xfc, !PT ;  /* 0x0004000030306812 */ /* 0x000fe400078efcff */
[C---:B------:R-:W-:Y:S02]  /*44350*/  LOP3.LUT P6, RZ, R18.reuse, 0x20000, RZ, 0xc0, !PT ;  /* 0x0002000012ff7812 */ /* 0x040fe400078cc0ff */
[----:B------:R-:W-:Y:S02]  /*44360*/  LOP3.LUT P0, RZ, R18, 0x80000, RZ, 0xc0, !PT ;  /* 0x0008000012ff7812 */ /* 0x000fe4000780c0ff */
[----:B------:R-:W-:Y:S02]  /*44370*/  LOP3.LUT R48, R48, 0xfff7ffff, RZ, 0xc0, !PT ;  /* 0xfff7ffff30307812 */ /* 0x000fe400078ec0ff */
[C---:B------:R-:W-:Y:S02]  /*44380*/  PRMT R4, R79.reuse, 0x7772, RZ ;  /* 0x000077724f047816 */ /* 0x040fe400000000ff */
[----:B------:R-:W-:-:S03]  /*44390*/  PRMT R79, R79, 0x7773, RZ ;  /* 0x000077734f4f7816 */ /* 0x000fc600000000ff */
[----:B---3--:R0:W-:Y:S02]  /*443a0*/  @P2 STG.E.U8 desc[UR56][R198.64], R4 ;  /* 0x00000004c6002986 */ /* 0x0081e4000c101138 */
[----:B------:R-:W-:Y:S02]  /*443b0*/  @P6 LOP3.LUT R48, R48, 0x80000, RZ, 0xfc, !PT ;  /* 0x0008000030306812 */ /* 0x000fe400078efcff */
[----:B------:R-:W-:Y:S01]  /*443c0*/  LOP3.LUT P6, RZ, R18, 0x40000, RZ, 0xc0, !PT ;  /* 0x0004000012ff7812 */ /* 0x000fe200078cc0ff */
[----:B----4-:R1:W-:Y:S01]  /*443d0*/  @P1 STG.E.U8 desc[UR56][R200.64], R79 ;  /* 0x0000004fc8001986 */ /* 0x0103e2000c101138 */
[----:B0-----:R-:W-:-:S03]  /*443e0*/  PRMT R4, R80, 0x7770, RZ ;  /* 0x0000777050047816 */ /* 0x001fc600000000ff */
[----:B------:R-:W3:Y:S04]  /*443f0*/  LDL.LU.64 R198, [R1+0xce0] ;  /* 0x000ce00001c67983 */ /* 0x000ee80000300a00 */
        /* <DEDUP_REMOVED lines=28> */
[----:B------:R-:W-:-:S09]  /*445c0*/  LOP3.LUT P5, RZ, R18, 0x200, RZ, 0xc0, !PT ;  /* 0x0000020012ff7812 */ /* 0x000fd200078ac0ff */
[----:B------:R0:W-:Y:S01]  /*445d0*/  @P6 STG.E.U8 desc[UR56][R168.64], R4 ;  /* 0x00000004a8006986 */ /* 0x0001e2000c101138 */
[----:B------:R-:W-:Y:S02]  /*445e0*/  LOP3.LUT P6, RZ, R48, 0x1000, RZ, 0xc0, !PT ;  /* 0x0000100030ff7812 */ /* 0x000fe400078cc0ff */
[C---:B------:R-:W-:Y:S02]  /*445f0*/  LOP3.LUT P4, RZ, R18.reuse, 0x100, RZ, 0xc0, !PT ;  /* 0x0000010012ff7812 */ /* 0x040fe4000788c0ff */
[----:B------:R-:W-:Y:S02]  /*44600*/  LOP3.LUT P3, RZ, R18, 0x1, RZ, 0xc0, !PT ;  /* 0x0000000112ff7812 */ /* 0x000fe4000786c0ff */
[----:B0-----:R-:W-:-:S07]  /*44610*/  PRMT R4, R81, 0x7771, RZ ;  /* 0x0000777151047816 */ /* 0x001fce00000000ff */
[----:B------:R0:W-:Y:S01]  /*44620*/  @P6 STG.E.U8 desc[UR56][R196.64], R4 ;  /* 0x00000004c4006986 */ /* 0x0001e2000c101138 */
[----:B------:R-:W-:Y:S02]  /*44630*/  LOP3.LUT P2, RZ, R17, 0x80000000, RZ, 0xc0, !PT ;  /* 0x8000000011ff7812 */ /* 0x000fe4000784c0ff */
[C---:B0-----:R-:W-:Y:S02]  /*44640*/  PRMT R4, R81.reuse, 0x7772, RZ ;  /* 0x0000777251047816 */ /* 0x041fe400000000ff */
[----:B------:R-:W-:-:S03]  /*44650*/  PRMT R81, R81, 0x7773, RZ ;  /* 0x0000777351517816 */ /* 0x000fc600000000ff */
[----:B---3--:R0:W-:Y:S01]  /*44660*/  @P5 STG.E.U8 desc[UR56][R198.64], R4 ;  /* 0x00000004c6005986 */ /* 0x0081e2000c101138 */
[C---:B------:R-:W-:Y:S02]  /*44670*/  LOP3.LUT P1, RZ, R17.reuse, 0x40000000, RZ, 0xc0, !PT ;  /* 0x4000000011ff7812 */ /* 0x040fe4000782c0ff */
[----:B------:R-:W-:Y:S01]  /*44680*/  LOP3.LUT P0, RZ, R17, 0x4000000, RZ, 0xc0, !PT ;  /* 0x0400000011ff7812 */ /* 0x000fe2000780c0ff */
        /* <DEDUP_REMOVED lines=35> */
[----:B------:R-:W2:Y:S01]  /*448c0*/  LDL.LU.64 R186, [R1+0xc70] ;  /* 0x000c700001ba7983 */ /* 0x000ea20000300a00 */
[C---:B------:R-:W-:Y:S02]  /*448d0*/  LOP3.LUT P6, RZ, R17.reuse, 0x80, RZ, 0xc0, !PT ;  /* 0x0000008011ff7812 */ /* 0x040fe400078cc0ff */
[----:B------:R-:W-:Y:S01]  /*448e0*/  LOP3.LUT R48, R48, 0xfffffdff, RZ, 0xc0, !PT ;  /* 0xfffffdff30307812 */ /* 0x000fe200078ec0ff */
[----:B------:R-:W2:Y:S04]  /*448f0*/  LDL.LU.64 R188, [R1+0xc68] ;  /* 0x000c680001bc7983 */ /* 0x000ea80000300a00 */
[----:B------:R-:W2:Y:S01]  /*44900*/  LDL.LU.64 R190, [R1+0xc50] ;  /* 0x000c500001be7983 */ /* 0x000ea20000300a00 */
[C---:B------:R-:W-:Y:S02]  /*44910*/  LOP3.LUT P2, RZ, R17.reuse, 0x8000, RZ, 0xc0, !PT ;  /* 0x0000800011ff7812 */ /* 0x040fe4000784c0ff */
[----:B------:R-:W-:Y:S01]  /*44920*/  LOP3.LUT P1, RZ, R17, 0x4000, RZ, 0xc0, !PT ;  /* 0x0000400011ff7812 */ /* 0x000fe2000782c0ff */
[----:B------:R-:W2:Y:S02]  /*44930*/  LDL.LU.64 R168, [R1+0x258] ;  /* 0x0002580001a87983 */ /* 0x000ea40000300a00 */
[----:B------:R-:W-:-:S02]  /*44940*/  @P6 LOP3.LUT R48, R48, 0x200, RZ, 0xfc, !PT ;  /* 0x0000020030306812 */ /* 0x000fc400078efcff */
[----:B------:R-:W-:Y:S01]  /*44950*/  LOP3.LUT P6, RZ, R17, 0x40, RZ, 0xc0, !PT ;  /* 0x0000004011ff7812 */ /* 0x000fe200078cc0ff */
[----:B------:R-:W2:Y:S01]  /*44960*/  LDL.LU.64 R196, [R1+0x228] ;  /* 0x0002280001c47983 */ /* 0x000ea20000300a00 */
[----:B------:R-:W-:-:S11]  /*44970*/  LOP3.LUT R48, R48, 0xfffffbff, RZ, 0xc0, !PT ;  /* 0xfffffbff30307812 */ /* 0x000fd600078ec0ff */
[----:B------:R-:W-:Y:S02]  /*44980*/  @P6 LOP3.LUT R48, R48, 0x400, RZ, 0xfc, !PT ;  /* 0x0000040030306812 */ /* 0x000fe400078efcff */
[C---:B------:R-:W-:Y:S02]  /*44990*/  LOP3.LUT P6, RZ, R17.reuse, 0x20, RZ, 0xc0, !PT ;  /* 0x0000002011ff7812 */ /* 0x040fe400078cc0ff */
[----:B------:R-:W-:Y:S02]  /*449a0*/  LOP3.LUT R48, R48, 0xfffff7ff, RZ, 0xc0, !PT ;  /* 0xfffff7ff30307812 */ /* 0x000fe400078ec0ff */
[----:B------:R-:W-:Y:S02]  /*449b0*/  PRMT R4, R82, 0x7771, RZ ;  /* 0x0000777152047816 */ /* 0x000fe400000000ff */
[----:B------:R-:W-:-:S03]  /*449c0*/  LOP3.LUT P0, RZ, R17, 0x200, RZ, 0xc0, !PT ;  /* 0x0000020011ff7812 */ /* 0x000fc6000780c0ff */
[----:B---3--:R0:W-:Y:S04]  /*449d0*/  @P2 STG.E.U8 desc[UR56][R198.64], R4 ;  /* 0x00000004c6002986 */ /* 0x0081e8000c101138 */
[----:B------:R-:W-:Y:S02]  /*449e0*/  @P6 LOP3.LUT R48, R48, 0x800, RZ, 0xfc, !PT ;  /* 0x0000080030306812 */ /* 0x000fe400078efcff */
[----:B------:R-:W-:Y:S02]  /*449f0*/  LOP3.LUT P6, RZ, R17, 0x4, RZ, 0xc0, !PT ;  /* 0x0000000411ff7812 */ /* 0x000fe400078cc0ff */
[C---:B0-----:R-:W-:Y:S01]  /*44a00*/  PRMT R4, R82.reuse, 0x7772, RZ ;  /* 0x0000777252047816 */ /* 0x041fe200000000ff */
[----:B------:R-:W3:Y:S01]  /*44a10*/  LDL.LU.64 R198, [R1+0x200] ;  /* 0x0002000001c67983 */ /* 0x000ee20000300a00 */
[----:B------:R-:W-:-:S03]  /*44a20*/  PRMT R82, R82, 0x7773, RZ ;  /* 0x0000777352527816 */ /* 0x000fc600000000ff */
[----:B----4-:R0:W-:Y:S04]  /*44a30*/  @P1 STG.E.U8 desc[UR56][R200.64], R4 ;  /* 0x00000004c8001986 */ /* 0x0101e8000c101138 */
[----:B------:R1:W-:Y:S01]  /*44a40*/  @P0 STG.E.U8 desc[UR56][R170.64], R82 ;  /* 0x00000052aa000986 */ /* 0x0003e2000c101138 */
[----:B0-----:R-:W-:-:S03]  /*44a50*/  PRMT R4, R86, 0x7770, RZ ;  /* 0x0000777056047816 */ /* 0x001fc600000000ff */
[----:B------:R-:W4:Y:S04]  /*44a60*/  LDL.LU.64 R200, [R1+0x1f8] ;  /* 0x0001f80001c87983 */ /* 0x000f280000300a00 */
[----:B------:R0:W-:Y:S01]  /*44a70*/  @P6 STG.E.U8 desc[UR56][R218.64], R4 ;  /* 0x00000004da006986 */ /* 0x0001e2000c101138 */
[----:B------:R-:W-:-:S03]  /*44a80*/  LOP3.LUT P6, RZ, R48, 0x800, RZ, 0xc0, !PT ;  /* 0x0000080030ff7812 */ /* 0x000fc600078cc0ff */
[----:B-1----:R-:W4:Y:S01]  /*44a90*/  LDL.LU.64 R170, [R1+0x1f0] ;  /* 0x0001f00001aa7983 */ /* 0x002f220000300a00 */
[----:B0-----:R-:W-:-:S03]  /*44aa0*/  PRMT R4, R86, 0x7771, RZ ;  /* 0x0000777156047816 */ /* 0x001fc600000000ff */
[----:B------:R-:W4:Y:S06]  /*44ab0*/  LDL.LU.64 R218, [R1+0x1e8] ;  /* 0x0001e80001da7983 */ /* 0x000f2c0000300a00 */
[----:B------:R0:W-:Y:S01]  /*44ac0*/  @P6 STG.E.U8 desc[UR56][R216.64], R4 ;  /* 0x00000004d8006986 */ /* 0x0001e2000c101138 */
[----:B------:R-:W-:-:S03]  /*44ad0*/  LOP3.LUT P6, RZ, R48, 0x400, RZ, 0xc0, !PT ;  /* 0x0000040030ff7812 */ /* 0x000fc600078cc0ff */
[----:B0-----:R-:W4:Y:S01]  /*44ae0*/  LDL.LU.64 R216, [R1+0x1e0] ;  /* 0x0001e00001d87983 */ /* 0x001f220000300a00 */
[----:B------:R-:W-:-:S09]  /*44af0*/  PRMT R4, R86, 0x7772, RZ ;  /* 0x0000777256047816 */ /* 0x000fd200000000ff */
[----:B--2---:R0:W-:Y:S04]  /*44b00*/  @P6 STG.E.U8 desc[UR56][R220.64], R4 ;  /* 0x00000004dc006986 */ /* 0x0041e8000c101138 */
[----:B0-----:R-:W2:Y:S01]  /*44b10*/  LDL.LU.64 R220, [R1+0x1d8] ;  /* 0x0001d80001dc7983 */ /* 0x001ea20000300a00 */
[----:B------:R-:W-:Y:S02]  /*44b20*/  LOP3.LUT P6, RZ, R48, 0x200, RZ, 0xc0, !PT ;  /* 0x0000020030ff7812 */ /* 0x000fe400078cc0ff */
[----:B------:R-:W-:Y:S02]  /*44b30*/  PRMT R86, R86, 0x7773, RZ ;  /* 0x0000777356567816 */ /* 0x000fe400000000ff */
[----:B------:R-:W-:-:S09]  /*44b40*/  PRMT R4, R83, 0x7770, RZ ;  /* 0x0000777053047816 */ /* 0x000fd200000000ff */
[----:B------:R-:W-:Y:S01]  /*44b50*/  @P6 STG.E.U8 desc[UR56][R184.64], R86 ;  /* 0x00000056b8006986 */ /* 0x000fe2000c101138 */
[----:B------:R-:W-:-:S13]  /*44b60*/  LOP3.LUT P6, RZ, R48, 0x100, RZ, 0xc0, !PT ;  /* 0x0000010030ff7812 */ /* 0x000fda00078cc0ff */
        /* <DEDUP_REMOVED lines=8> */
[----:B------:R-:W-:Y:S02]  /*44bf0*/  PRMT R83, R83, 0x7773, RZ ;  /* 0x0000777353537816 */ /* 0x000fe400000000ff */
[----:B------:R-:W-:-:S09]  /*44c00*/  LOP3.LUT P5, RZ, R17, 0x20000, RZ, 0xc0, !PT ;  /* 0x0002000011ff7812 */ /* 0x000fd200078ac0ff */
[----:B------:R-:W-:Y:S01]  /*44c10*/  @P6 STG.E.U8 desc[UR56][R168.64], R83 ;  /* 0x00000053a8006986 */ /* 0x000fe2000c101138 */
[----:B------:R-:W-:Y:S02]  /*44c20*/  LOP3.LUT P6, RZ, R48, 0x10, RZ, 0xc0, !PT ;  /* 0x0000001030ff7812 */ /* 0x000fe400078cc0ff */
[----:B0-----:R-:W-:Y:S02]  /*44c30*/  PRMT R4, R87, 0x7770, RZ ;  /* 0x0000777057047816 */ /* 0x001fe400000000ff */
[C---:B------:R-:W-:Y:S02]  /*44c40*/  LOP3.LUT P4, RZ, R17.reuse, 0x40000, RZ, 0xc0, !PT ;  /* 0x0004000011ff7812 */ /* 0x040fe4000788c0ff */
[C---:B------:R-:W-:Y:S02]  /*44c50*/  LOP3.LUT P3, RZ, R17.reuse, 0x80000, RZ, 0xc0, !PT ;  /* 0x0008000011ff7812 */ /* 0x040fe4000786c0ff */
[----:B------:R-:W-:-:S05]  /*44c60*/  LOP3.LUT P2, RZ, R17, 0x100000, RZ, 0xc0, !PT ;  /* 0x0010000011ff7812 */ /* 0x000fca000784c0ff */
[----:B------:R0:W-:Y:S01]  /*44c70*/  @P6 STG.E.U8 desc[UR56][R196.64], R4 ;  /* 0x00000004c4006986 */ /* 0x0001e2000c101138 */
[----:B------:R-:W-:Y:S02]  /*44c80*/  LOP3.LUT P1, RZ, R17, 0x200000, RZ, 0xc0, !PT ;  /* 0x0020000011ff7812 */ /* 0x000fe4000782c0ff */
[----:B0-----:R-:W-:-:S05]  /*44c90*/  PRMT R4, R87, 0x7771, RZ ;  /* 0x0000777157047816 */ /* 0x001fca00000000ff */
[----:B---3--:R0:W-:Y:S01]  /*44ca0*/  @P5 STG.E.U8 desc[UR56][R198.64], R4 ;  /* 0x00000004c6005986 */ /* 0x0081e2000c101138 */
[----:B------:R-:W-:Y:S02]  /*44cb0*/  LOP3.LUT P0, RZ, R17, 0x400000, RZ, 0xc0, !PT ;  /* 0x0040000011ff7812 */ /* 0x000fe4000780c0ff */
        /* <DEDUP_REMOVED lines=57> */
[----:B------:R-:W3:Y:S04]  /*45050*/  LDL.LU.64 R198, [R1+0xbf0] ;  /* 0x000bf00001c67983 */ /* 0x000ee80000300a00 */
[----:B----4-:R0:W-:Y:S02]  /*45060*/  @P1 STG.E.U8 desc[UR56][R200.64], R4 ;  /* 0x00000004c8001986 */ /* 0x0101e4000c101138 */
[----:B0-----:R-:W-:-:S02]  /*45070*/  PRMT R4, R92, 0x7772, RZ ;  /* 0x000077725c047816 */ /* 0x001fc400000000ff */
        /* <DEDUP_REMOVED lines=31> */
[----:B------:R-:W-:Y:S02]  /*45270*/  LOP3.LUT P4, RZ, R17, 0x10, RZ, 0xc0, !PT ;  /* 0x0000001011ff7812 */ /* 0x000fe4000788c0ff */
[----:B------:R-:W-:Y:S02]  /*45280*/  PRMT R93, R93, 0x7773, RZ ;  /* 0x000077735d5d7816 */ /* 0x000fe400000000ff */
[----:B------:R-:W-:Y:S02]  /*45290*/  LOP3.LUT P3, RZ, R17, 0x2, RZ, 0xc0, !PT ;  /* 0x0000000211ff7812 */ /* 0x000fe4000786c0ff */
[----:B0-----:R-:W-:-:S05]  /*452a0*/  PRMT R4, R90, 0x7770, RZ ;  /* 0x000077705a047816 */ /* 0x001fca00000000ff */
[----:B------:R-:W-:Y:S04]  /*452b0*/  @P6 STG.E.U8 desc[UR56][R196.64], R93 ;  /* 0x0000005dc4006986 */ /* 0x000fe8000c101138 */
[----:B---3--:R0:W-:Y:S01]  /*452c0*/  @P5 STG.E.U8 desc[UR56][R198.64], R4 ;  /* 0x00000004c6005986 */ /* 0x0081e2000c101138 */
[----:B------:R-:W-:Y:S02]  /*452d0*/  LOP3.LUT P2, RZ, R17, 0x1, RZ, 0xc0, !PT ;  /* 0x0000000111ff7812 */ /* 0x000fe4000784c0ff */
[----:B------:R-:W-:Y:S02]  /*452e0*/  LOP3.LUT P1, RZ, R16, 0x80000000, RZ, 0xc0, !PT ;  /* 0x8000000010ff7812 */ /* 0x000fe4000782c0ff */
[----:B0-----:R-:W-:-:S05]  /*452f0*/  PRMT R4, R90, 0x7771, RZ ;  /* 0x000077715a047816 */ /* 0x001fca00000000ff */
[----:B----4-:R0:W-:Y:S01]  /*45300*/  @P4 STG.E.U8 desc[UR56][R200.64], R4 ;  /* 0x00000004c8004986 */ /* 0x0101e2000c101138 */
[----:B------:R-:W-:Y:S02]  /*45310*/  LOP3.LUT P0, RZ, R16, 0x40000000, RZ, 0xc0, !PT ;  /* 0x4000000010ff7812 */ /* 0x000fe4000780c0ff */
        /* <DEDUP_REMOVED lines=142> */
[C---:B------:R-:W-:Y:S02]  /*45c00*/  LOP3.LUT P6, RZ, R16.reuse, 0x10, RZ, 0xc0, !PT ;  /* 0x0000001010ff7812 */ /* 0x040fe400078cc0ff */
        /* <DEDUP_REMOVED lines=92> */
[----:B------:R-:W-:Y:S02]  /*461d0*/  LOP3.LUT P6, RZ, R15, 0x10000, RZ, 0xc0, !PT ;  /* 0x000100000fff7812 */ /* 0x000fe400078cc0ff */
        /* <DEDUP_REMOVED lines=11> */
[----:B------:R-:W-:Y:S02]  /*46290*/  LOP3.LUT P6, RZ, R15, 0x40000, RZ, 0xc0, !PT ;  /* 0x000400000fff7812 */ /* 0x000fe400078cc0ff */
        /* <DEDUP_REMOVED lines=145> */
[----:B------:R-:W-:Y:S04]  /*46bb0*/  @P6 STG.E.U8 desc[UR56][R196.64], R107 ;  /* 0x0000006bc4006986 */ /* 0x000fe8000c101138 */
[----:B---3--:R0:W-:Y:S01]  /*46bc0*/  @P5 STG.E.U8 desc[UR56][R198.64], R4 ;  /* 0x00000004c6005986 */ /* 0x0081e2000c101138 */
[C---:B------:R-:W-:Y:S02]  /*46bd0*/  LOP3.LUT P2, RZ, R14.reuse, 0x100000, RZ, 0xc0, !PT ;  /* 0x001000000eff7812 */ /* 0x040fe4000784c0ff */
        /* <DEDUP_REMOVED lines=43> */
[----:B------:R-:W-:Y:S01]  /*46e90*/  LOP3.LUT P1, RZ, R14, 0x8000, RZ, 0xc0, !PT ;  /* 0x000080000eff7812 */ /* 0x000fe2000782c0ff */
        /* <DEDUP_REMOVED lines=58> */
[----:B------:R-:W-:Y:S02]  /*47240*/  LOP3.LUT P1, RZ, R14, 0x1, RZ, 0xc0, !PT ;  /* 0x000000010eff7812 */ /* 0x000fe4000782c0ff */
        /* <DEDUP_REMOVED lines=64> */
[C---:B------:R-:W-:Y:S02]  /*47650*/  LOP3.LUT P6, RZ, R16.reuse, 0x80000, RZ, 0xc0, !PT ;  /* 0x0008000010ff7812 */ /* 0x040fe400078cc0ff */
        /* <DEDUP_REMOVED lines=25> */
[----:B------:R-:W-:Y:S02]  /*477f0*/  LOP3.LUT P4, RZ, R0, 0x8000, RZ, 0xc0, !PT ;  /* 0x0000800000ff7812 */ /* 0x000fe4000788c0ff */
[----:B------:R-:W-:Y:S02]  /*47800*/  LOP3.LUT P3, RZ, R13, 0x10000, RZ, 0xc0, !PT ;  /* 0x000100000dff7812 */ /* 0x000fe4000786c0ff */
[----:B0-----:R-:W-:-:S07]  /*47810*/  PRMT R4, R120, 0x7771, RZ ;  /* 0x0000777178047816 */ /* 0x001fce00000000ff */
[----:B------:R0:W-:Y:S01]  /*47820*/  @P6 STG.E.U8 desc[UR56][R196.64], R4 ;  /* 0x00000004c4006986 */ /* 0x0001e2000c101138 */
[----:B------:R-:W-:Y:S02]  /*47830*/  LOP3.LUT P2, RZ, R13, 0x8000, RZ, 0xc0, !PT ;  /* 0x000080000dff7812 */ /* 0x000fe4000784c0ff */
[C---:B0-----:R-:W-:Y:S02]  /*47840*/  PRMT R4, R120.reuse, 0x7772, RZ ;  /* 0x0000777278047816 */ /* 0x041fe400000000ff */
[----:B------:R-:W-:-:S03]  /*47850*/  PRMT R120, R120, 0x7773, RZ ;  /* 0x0000777378787816 */ /* 0x000fc600000000ff */
[----:B---3--:R0:W-:Y:S01]  /*47860*/  @P5 STG.E.U8 desc[UR56][R198.64], R4 ;  /* 0x00000004c6005986 */ /* 0x0081e2000c101138 */
[----:B------:R-:W-:Y:S02]  /*47870*/  LOP3.LUT P1, RZ, R13, 0x4000, RZ, 0xc0, !PT ;  /* 0x000040000dff7812 */ /* 0x000fe4000782c0ff */
        /* <DEDUP_REMOVED lines=93> */
[----:B------:R-:W-:Y:S02]  /*47e50*/  LOP3.LUT P3, RZ, R0, 0x400, RZ, 0xc0, !PT ;  /* 0x0000040000ff7812 */ /* 0x000fe4000786c0ff */
        /* <DEDUP_REMOVED lines=146> */
[----:B------:R-:W-:Y:S02]  /*48780*/  LOP3.LUT P2, RZ, R0, 0x10, RZ, 0xc0, !PT ;  /* 0x0000001000ff7812 */ /* 0x000fe4000784c0ff */
        /* <DEDUP_REMOVED lines=155> */
[C---:B0-----:R-:W-:Y:S01]  /*49140*/  PRMT R4, R141.reuse, 0x7772, RZ ;  /* 0x000077728d047816 */ /* 0x041fe200000000ff */
[----:B------:R-:W2:Y:S01]  /*49150*/  LDL.LU.64 R196, [R1+0x990] ;  /* 0x0009900001c47983 */ /* 0x000ea20000300a00 */
[----:B------:R-:W-:-:S03]  /*49160*/  PRMT R141, R141, 0x7773, RZ ;  /* 0x000077738d8d7816 */ /* 0x000fc600000000ff */
[----:B---3--:R0:W-:Y:S01]  /*49170*/  @P5 STG.E.U8 desc[UR56][R198.64], R4 ;  /* 0x00000004c6005986 */ /* 0x0081e2000c101138 */
[----:B------:R-:W-:Y:S02]  /*49180*/  LOP3.LUT P1, RZ, R10, 0x200000, RZ, 0xc0, !PT ;  /* 0x002000000aff7812 */ /* 0x000fe4000782c0ff */
[----:B------:R-:W-:Y:S01]  /*49190*/  LOP3.LUT P0, RZ, R5, 0x8000000, RZ, 0xc0, !PT ;  /* 0x0800000005ff7812 */ /* 0x000fe2000780c0ff */
[----:B----4-:R-:W-:Y:S01]  /*491a0*/  @P4 STG.E.U8 desc[UR56][R200.64], R141 ;  /* 0x0000008dc8004986 */ /* 0x010fe2000c101138 */
[----:B0-----:R-:W-:-:S03]  /*491b0*/  PRMT R4, R138, 0x7770, RZ ;  /* 0x000077708a047816 */ /* 0x001fc600000000ff */
[----:B------:R-:W3:Y:S04]  /*491c0*/  LDL.LU.64 R198, [R1+0x988] ;  /* 0x0009880001c67983 */ /* 0x000ee80000300a00 */
        /* <DEDUP_REMOVED lines=8> */
[----:B------:R-:W4:Y:S04]  /*49250*/  LDL.LU.64 R200, [R1+0x9b0] ;  /* 0x0009b00001c87983 */ /* 0x000f280000300a00 */
[----:B------:R-:W4:Y:S04]  /*49260*/  LDL.LU.64 R218, [R1+0x9d8] ;  /* 0x0009d80001da7983 */ /* 0x000f280000300a00 */
[----:B------:R-:W4:Y:S04]  /*49270*/  LDL.LU.64 R170, [R1+0x9d0] ;  /* 0x0009d00001aa7983 */ /* 0x000f280000300a00 */
[----:B------:R-:W4:Y:S01]  /*49280*/  LDL.LU.64 R216, [R1+0xa00] ;  /* 0x000a000001d87983 */ /* 0x000f220000300a00 */
[----:B------:R-:W-:-:S03]  /*49290*/  LOP3.LUT P5, RZ, R10, 0x100000, RZ, 0xc0, !PT ;  /* 0x001000000aff7812 */ /* 0x000fc600078ac0ff */
[----:B------:R-:W4:Y:S04]  /*492a0*/  LDL.LU.64 R186, [R1+0x9f8] ;  /* 0x0009f80001ba7983 */ /* 0x000f280000300a00 */
[----:B------:R-:W4:Y:S01]  /*492b0*/  LDL.LU.64 R188, [R1+0xa18] ;  /* 0x000a180001bc7983 */ /* 0x000f220000300a00 */
[----:B------:R-:W-:Y:S02]  /*492c0*/  LOP3.LUT P4, RZ, R10, 0x80000, RZ, 0xc0, !PT ;  /* 0x000800000aff7812 */ /* 0x000fe4000788c0ff */
[----:B------:R-:W-:Y:S01]  /*492d0*/  PRMT R4, R142, 0x7770, RZ ;  /* 0x000077708e047816 */ /* 0x000fe200000000ff */
[----:B------:R-:W4:Y:S01]  /*492e0*/  LDL.LU.64 R190, [R1+0xa10] ;  /* 0x000a100001be7983 */ /* 0x000f220000300a00 */
[----:B------:R-:W-:-:S03]  /*492f0*/  LOP3.LUT P3, RZ, R10, 0x40000, RZ, 0xc0, !PT ;  /* 0x000400000aff7812 */ /* 0x000fc6000786c0ff */
[----:B------:R0:W-:Y:S02]  /*49300*/  @P5 STG.E.U8 desc[UR56][R196.64], R4 ;  /* 0x00000004c4005986 */ /* 0x0001e4000c101138 */
[----:B0-----:R-:W-:-:S05]  /*49310*/  PRMT R4, R142, 0x7771, RZ ;  /* 0x000077718e047816 */ /* 0x001fca00000000ff */
[----:B---3--:R0:W-:Y:S02]  /*49320*/  @P4 STG.E.U8 desc[UR56][R198.64], R4 ;  /* 0x00000004c6004986 */ /* 0x0081e4000c101138 */
[----:B0-----:R-:W-:Y:S02]  /*49330*/  PRMT R4, R142, 0x7772, RZ ;  /* 0x000077728e047816 */ /* 0x001fe400000000ff */
[----:B------:R-:W-:Y:S02]  /*49340*/  LOP3.LUT P0, RZ, R5, 0x2000000, RZ, 0xc0, !PT ;  /* 0x0200000005ff7812 */ /* 0x000fe4000780c0ff */
[----:B------:R-:W-:-:S11]  /*49350*/  LOP3.LUT R13, R13, 0xfffffdff, RZ, 0xc0, !PT ;  /* 0xfffffdff0d0d7812 */ /* 0x000fd600078ec0ff */
[----:B------:R-:W-:Y:S02]  /*49360*/  @P0 LOP3.LUT R13, R13, 0x200, RZ, 0xfc, !PT ;  /* 0x000002000d0d0812 */ /* 0x000fe400078efcff */
[C---:B------:R-:W-:Y:S01]  /*49370*/  LOP3.LUT P0, RZ, R10.reuse, 0x8000, RZ, 0xc0, !PT ;  /* 0x000080000aff7812 */ /* 0x040fe2000780c0ff */
[----:B--2---:R0:W-:Y:S04]  /*49380*/  @P3 STG.E.U8 desc[UR56][R220.64], R4 ;  /* 0x00000004dc003986 */ /* 0x0041e8000c101138 */
[----:B0-----:R-:W2:Y:S01]  /*49390*/  LDL.LU.64 R220, [R1+0xa40] ;  /* 0x000a400001dc7983 */ /* 0x001ea20000300a00 */
[----:B------:R-:W-:Y:S02]  /*493a0*/  LOP3.LUT R13, R13, 0xfffffbff, RZ, 0xc0, !PT ;  /* 0xfffffbff0d0d7812 */ /* 0x000fe400078ec0ff */
[----:B------:R-:W-:Y:S01]  /*493b0*/  LOP3.LUT P1, RZ, R10, 0x800, RZ, 0xc0, !PT ;  /* 0x000008000aff7812 */ /* 0x000fe2000782c0ff */
[----:B------:R-:W3:Y:S04]  /*493c0*/  LDL.LU.64 R168, [R1+0xa38] ;  /* 0x000a380001a87983 */ /* 0x000ee80000300a00 */
[----:B------:R-:W-:-:S02]  /*493d0*/  @P0 LOP3.LUT R13, R13, 0x400, RZ, 0xfc, !PT ;  /* 0x000004000d0d0812 */ /* 0x000fc400078efcff */
[----:B------:R-:W-:Y:S01]  /*493e0*/  LOP3.LUT P0, RZ, R10, 0x10000, RZ, 0xc0, !PT ;  /* 0x000100000aff7812 */ /* 0x000fe2000780c0ff */
[----:B------:R-:W3:Y:S01]  /*493f0*/  LDL.LU.64 R196, [R1+0xa60] ;  /* 0x000a600001c47983 */ /* 0x000ee20000300a00 */
[----:B------:R-:W-:Y:S02]  /*49400*/  LOP3.LUT R13, R13, 0xfffff7ff, RZ, 0xc0, !PT ;  /* 0xfffff7ff0d0d7812 */ /* 0x000fe400078ec0ff */
[----:B------:R-:W-:Y:S01]  /*49410*/  LOP3.LUT P2, RZ, R5, 0x4000000, RZ, 0xc0, !PT ;  /* 0x0400000005ff7812 */ /* 0x000fe2000784c0ff */
[----:B------:R-:W3:Y:S08]  /*49420*/  LDL.LU.64 R198, [R1+0xa58] ;  /* 0x000a580001c67983 */ /* 0x000ef00000300a00 */
[----:B------:R-:W-:-:S04]  /*49430*/  @P0 LOP3.LUT R13, R13, 0x800, RZ, 0xfc, !PT ;  /* 0x000008000d0d0812 */ /* 0x000fc800078efcff */
[----:B------:R-:W-:-:S04]  /*49440*/  LOP3.LUT R13, R13, 0xffffffdf, RZ, 0xc0, !PT ;  /* 0xffffffdf0d0d7812 */ /* 0x000fc800078ec0ff */
        /* <DEDUP_REMOVED lines=8> */
[----:B------:R-:W-:Y:S02]  /*494d0*/  LOP3.LUT P1, RZ, R10, 0x2000, RZ, 0xc0, !PT ;  /* 0x000020000aff7812 */ /* 0x000fe4000782c0ff */
[----:B------:R-:W-:Y:S02]  /*494e0*/  LOP3.LUT R13, R13, 0xfffffeff, RZ, 0xc0, !PT ;  /* 0xfffffeff0d0d7812 */ /* 0x000fe400078ec0ff */
[----:B------:R-:W-:Y:S02]  /*494f0*/  PRMT R142, R142, 0x7773, RZ ;  /* 0x000077738e8e7816 */ /* 0x000fe400000000ff */
[----:B------:R-:W-:-:S03]  /*49500*/  PRMT R4, R139, 0x7770, RZ ;  /* 0x000077708b047816 */ /* 0x000fc600000000ff */
[----:B----4-:R-:W-:Y:S04]  /*49510*/  @P2 STG.E.U8 desc[UR56][R200.64], R142 ;  /* 0x0000008ec8002986 */ /* 0x010fe8000c101138 */
[----:B------:R-:W-:Y:S01]  /*49520*/  @P1 LOP3.LUT R13, R13, 0x100, RZ, 0xfc, !PT ;  /* 0x000001000d0d1812 */ /* 0x000fe200078efcff */
[----:B------:R0:W-:Y:S03]  /*49530*/  @P0 STG.E.U8 desc[UR56][R218.64], R4 ;  /* 0x00000004da000986 */ /* 0x0001e6000c101138 */
[----:B------:R-:W-:Y:S02]  /*49540*/  LOP3.LUT P0, RZ, R13, 0x800, RZ, 0xc0, !PT ;  /* 0x000008000dff7812 */ /* 0x000fe4000780c0ff */
[----:B0-----:R-:W-:Y:S01]  /*49550*/  PRMT R4, R139, 0x7771, RZ ;  /* 0x000077718b047816 */ /* 0x001fe200000000ff */
[----:B------:R-:W4:Y:S10]  /*49560*/  LDL.LU.64 R218, [R1+0xa88] ;  /* 0x000a880001da7983 */ /* 0x000f340000300a00 */
[----:B------:R0:W-:Y:S01]  /*49570*/  @P0 STG.E.U8 desc[UR56][R170.64], R4 ;  /* 0x00000004aa000986 */ /* 0x0001e2000c101138 */
[----:B------:R-:W-:-:S02]  /*49580*/  LOP3.LUT P0, RZ, R13, 0x400, RZ, 0xc0, !PT ;  /* 0x000004000dff7812 */ /* 0x000fc4000780c0ff */
[----:B------:R-:W-:Y:S01]  /*49590*/  LOP3.LUT P1, RZ, R10, 0x4000, RZ, 0xc0, !PT ;  /* 0x000040000aff7812 */ /* 0x000fe2000782c0ff */
[----:B------:R-:W4:Y:S01]  /*495a0*/  LDL.LU.64 R200, [R1+0xa80] ;  /* 0x000a800001c87983 */ /* 0x000f220000300a00 */
[----:B0-----:R-:W-:-:S03]  /*495b0*/  PRMT R4, R139, 0x7772, RZ ;  /* 0x000077728b047816 */ /* 0x001fc600000000ff */
[----:B------:R-:W4:Y:S06]  /*495c0*/  LDL.LU.64 R170, [R1+0xaa0] ;  /* 0x000aa00001aa7983 */ /* 0x000f2c0000300a00 */
[----:B------:R0:W-:Y:S01]  /*495d0*/  @P0 STG.E.U8 desc[UR56][R216.64], R4 ;  /* 0x00000004d8000986 */ /* 0x0001e2000c101138 */
[----:B------:R-:W-:Y:S02]  /*495e0*/  LOP3.LUT P0, RZ, R13, 0x200, RZ, 0xc0, !PT ;  /* 0x000002000dff7812 */ /* 0x000fe4000780c0ff */
[----:B------:R-:W-:Y:S02]  /*495f0*/  PRMT R139, R139, 0x7773, RZ ;  /* 0x000077738b8b7816 */ /* 0x000fe400000000ff */
[----:B0-----:R-:W-:Y:S01]  /*49600*/  PRMT R4, R143, 0x7770, RZ ;  /* 0x000077708f047816 */ /* 0x001fe200000000ff */
[----:B------:R-:W4:Y:S08]  /*49610*/  LDL.LU.64 R216, [R1+0xa98] ;  /* 0x000a980001d87983 */ /* 0x000f300000300a00 */
[----:B------:R-:W-:Y:S04]  /*49620*/  @P0 STG.E.U8 desc[UR56][R186.64], R139 ;  /* 0x0000008bba000986 */ /* 0x000fe8000c101138 */
[----:B------:R0:W-:Y:S01]  /*49630*/  @P1 STG.E.U8 desc[UR56][R188.64], R4 ;  /* 0x00000004bc001986 */ /* 0x0001e2000c101138 */
[----:B------:R-:W-:-:S02]  /*49640*/  LOP3.LUT P1, RZ, R13, 0x100, RZ, 0xc0, !PT ;  /* 0x000001000dff7812 */ /* 0x000fc4000782c0ff */
[----:B0-----:R-:W-:-:S11]  /*49650*/  PRMT R4, R143, 0x7771, RZ ;  /* 0x000077718f047816 */ /* 0x001fd600000000ff */
[----:B------:R0:W-:Y:S01]  /*49660*/  @P1 STG.E.U8 desc[UR56][R190.64], R4 ;  /* 0x00000004be001986 */ /* 0x0001e2000c101138 */
[----:B------:R-:W-:Y:S02]  /*49670*/  LOP3.LUT P1, RZ, R13, 0x80, RZ, 0xc0, !PT ;  /* 0x000000800dff7812 */ /* 0x000fe4000782c0ff */
[----:B0-----:R-:W-:-:S11]  /*49680*/  PRMT R4, R143, 0x7772, RZ ;  /* 0x000077728f047816 */ /* 0x001fd600000000ff */
[----:B--2---:R0:W-:Y:S04]  /*49690*/  @P1 STG.E.U8 desc[UR56][R220.64], R4 ;  /* 0x00000004dc001986 */ /* 0x0041e8000c101138 */
[----:B0-----:R-:W2:Y:S01]  /*496a0*/  LDL.LU.64 R220, [R1+0xac8] ;  /* 0x000ac80001dc7983 */ /* 0x001ea20000300a00 */
[----:B------:R-:W-:Y:S02]  /*496b0*/  LOP3.LUT P1, RZ, R13, 0x40, RZ, 0xc0, !PT ;  /* 0x000000400dff7812 */ /* 0x000fe4000782c0ff */
[----:B------:R-:W-:Y:S02]  /*496c0*/  PRMT R143, R143, 0x7773, RZ ;  /* 0x000077738f8f7816 */ /* 0x000fe400000000ff */
[----:B------:R-:W-:-:S09]  /*496d0*/  LOP3.LUT P6, RZ, R10, 0x400, RZ, 0xc0, !PT ;  /* 0x000004000aff7812 */ /* 0x000fd200078cc0ff */
[----:B---3--:R-:W-:Y:S01]  /*496e0*/  @P1 STG.E.U8 desc[UR56][R168.64], R143 ;  /* 0x0000008fa8001986 */ /* 0x008fe2000c101138 */
[----:B------:R-:W-:Y:S02]  /*496f0*/  LOP3.LUT P1, RZ, R13, 0x20, RZ, 0xc0, !PT ;  /* 0x000000200dff7812 */ /* 0x000fe4000782c0ff */
[----:B------:R-:W-:Y:S02]  /*49700*/  PRMT R4, R144, 0x7770, RZ ;  /* 0x0000777090047816 */ /* 0x000fe400000000ff */
        /* <DEDUP_REMOVED lines=9> */
[----:B----4-:R0:W-:Y:S04]  /*497a0*/  @P5 STG.E.U8 desc[UR56][R218.64], R4 ;  /* 0x00000004da005986 */ /* 0x0101e8000c101138 */
[----:B0-----:R-:W3:Y:S01]  /*497b0*/  LDL.LU.64 R218, [R1+0xac0] ;  /* 0x000ac00001da7983 */ /* 0x001ee20000300a00 */
[----:B------:R-:W-:-:S03]  /*497c0*/  PRMT R4, R148, 0x7770, RZ ;  /* 0x0000777094047816 */ /* 0x000fc600000000ff */
[----:B------:R-:W-:Y:S04]  /*497d0*/  @P4 STG.E.U8 desc[UR56][R200.64], R144 ;  /* 0x00000090c8004986 */ /* 0x000fe8000c101138 */
[----:B------:R0:W-:Y:S02]  /*497e0*/  @P3 STG.E.U8 desc[UR56][R170.64], R4 ;  /* 0x00000004aa003986 */ /* 0x0001e4000c101138 */
[----:B0-----:R-:W-:-:S05]  /*497f0*/  PRMT R4, R148, 0x7771, RZ ;  /* 0x0000777194047816 */ /* 0x001fca00000000ff */
[----:B------:R0:W-:Y:S04]  /*49800*/  @P2 STG.E.U8 desc[UR56][R216.64], R4 ;  /* 0x00000004d8002986 */ /* 0x0001e8000c101138 */
[----:B0-----:R-:W4:Y:S01]  /*49810*/  LDL.LU.64 R216, [R1+0xae0] ;  /* 0x000ae00001d87983 */ /* 0x001f220000300a00 */
[----:B------:R-:W-:-:S03]  /*49820*/  LOP3.LUT P0, RZ, R10, 0x40, RZ, 0xc0, !PT ;  /* 0x000000400aff7812 */ /* 0x000fc6000780c0ff */
[----:B------:R-:W4:Y:S01]  /*49830*/  LDL.LU.64 R196, [R1+0xad8] ;  /* 0x000ad80001c47983 */ /* 0x000f220000300a00 */
[----:B------:R-:W-:-:S09]  /*49840*/  PRMT R4, R148, 0x7772, RZ ;  /* 0x0000777294047816 */ /* 0x000fd200000000ff */
[----:B--2---:R0:W-:Y:S04]  /*49850*/  @P0 STG.E.U8 desc[UR56][R220.64], R4 ;  /* 0x00000004dc000986 */ /* 0x0041e8000c101138 */
[----:B0-----:R-:W2:Y:S04]  /*49860*/  LDL.LU.64 R220, [R1+0xb08] ;  /* 0x000b080001dc7983 */ /* 0x001ea80000300a00 */
[----:B------:R-:W2:Y:S04]  /*49870*/  LDL.LU.64 R200, [R1+0xb00] ;  /* 0x000b000001c87983 */ /* 0x000ea80000300a00 */
[----:B------:R-:W2:Y:S04]  /*49880*/  LDL.LU.64 R198, [R1+0xb20] ;  /* 0x000b200001c67983 */ /* 0x000ea80000300a00 */
[----:B------:R-:W2:Y:S01]  /*49890*/  LDL.LU.64 R170, [R1+0xb18] ;  /* 0x000b180001aa7983 */ /* 0x000ea20000300a00 */
[----:B------:R-:W-:-:S03]  /*498a0*/  LOP3.LUT P1, RZ, R5, 0x400000, RZ, 0xc0, !PT ;  /* 0x0040000005ff7812 */ /* 0x000fc6000782c0ff */
[----:B------:R-:W2:Y:S01]  /*498b0*/  LDL.LU.64 R190, [R1+0xb48] ;  /* 0x000b480001be7983 */ /* 0x000ea20000300a00 */
[----:B------:R-:W-:Y:S02]  /*498c0*/  PRMT R148, R148, 0x7773, RZ ;  /* 0x0000777394947816 */ /* 0x000fe400000000ff */
[C---:B------:R-:W-:Y:S02]  /*498d0*/  LOP3.LUT P6, RZ, R10.reuse, 0x4, RZ, 0xc0, !PT ;  /* 0x000000040aff7812 */ /* 0x040fe400078cc0ff */
[C---:B------:R-:W-:Y:S02]  /*498e0*/  LOP3.LUT P5, RZ, R10.reuse, 0x20, RZ, 0xc0, !PT ;  /* 0x000000200aff7812 */ /* 0x040fe400078ac0ff */
[----:B------:R-:W-:Y:S02]  /*498f0*/  LOP3.LUT R13, R13, 0xfffffff7, RZ, 0xc0, !PT ;  /* 0xfffffff70d0d7812 */ /* 0x000fe400078ec0ff */
[----:B------:R-:W-:Y:S02]  /*49900*/  PRMT R4, R145, 0x7770, RZ ;  /* 0x0000777091047816 */ /* 0x000fe400000000ff */
[----:B------:R-:W-:-:S05]  /*49910*/  LOP3.LUT P2, RZ, R10, 0x10, RZ, 0xc0, !PT ;  /* 0x000000100aff7812 */ /* 0x000fca000784c0ff */
[----:B------:R-:W-:Y:S02]  /*49920*/  @P6 LOP3.LUT R13, R13, 0x8, RZ, 0xfc, !PT ;  /* 0x000000080d0d6812 */ /* 0x000fe400078efcff */
[----:B------:R-:W-:Y:S02]  /*49930*/  LOP3.LUT P6, RZ, R5, 0x200000, RZ, 0xc0, !PT ;  /* 0x0020000005ff7812 */ /* 0x000fe400078cc0ff */
[----:B------:R-:W-:-:S11]  /*49940*/  LOP3.LUT R13, R13, 0xffffffef, RZ, 0xc0, !PT ;  /* 0xffffffef0d0d7812 */ /* 0x000fd600078ec0ff */
[----:B------:R-:W-:Y:S01]  /*49950*/  @P6 LOP3.LUT R13, R13, 0x10, RZ, 0xfc, !PT ;  /* 0x000000100d0d6812 */ /* 0x000fe200078efcff */
[----:B---3--:R0:W-:Y:S04]  /*49960*/  @P1 STG.E.U8 desc[UR56][R218.64], R148 ;  /* 0x00000094da001986 */ /* 0x0081e8000c101138 */
[----:B0-----:R-:W3:Y:S01]  /*49970*/  LDL.LU.64 R218, [R1+0xb40] ;  /* 0x000b400001da7983 */ /* 0x001ee20000300a00 */
[----:B------:R-:W-:-:S03]  /*49980*/  LOP3.LUT P6, RZ, R10, 0x8, RZ, 0xc0, !PT ;  /* 0x000000080aff7812 */ /* 0x000fc600078cc0ff */
[----:B----4-:R0:W-:Y:S04]  /*49990*/  @P5 STG.E.U8 desc[UR56][R216.64], R4 ;  /* 0x00000004d8005986 */ /* 0x0101e8000c101138 */
[----:B0-----:R-:W4:Y:S01]  /*499a0*/  LDL.LU.64 R216, [R1+0xb60] ;  /* 0x000b600001d87983 */ /* 0x001f220000300a00 */
[----:B------:R-:W-:-:S03]  /*499b0*/  PRMT R4, R145, 0x7771, RZ ;  /* 0x0000777191047816 */ /* 0x000fc600000000ff */
[----:B------:R-:W4:Y:S04]  /*499c0*/  LDL.LU.64 R168, [R1+0xb58] ;  /* 0x000b580001a87983 */ /* 0x000f280000300a00 */
[----:B------:R0:W-:Y:S04]  /*499d0*/  @P2 STG.E.U8 desc[UR56][R196.64], R4 ;  /* 0x00000004c4002986 */ /* 0x0001e8000c101138 */
[----:B0-----:R-:W4:Y:S01]  /*499e0*/  LDL.LU.64 R196, [R1+0xb80] ;  /* 0x000b800001c47983 */ /* 0x001f220000300a00 */
[----:B------:R-:W-:-:S05]  /*499f0*/  PRMT R4, R145, 0x7772, RZ ;  /* 0x0000777291047816 */ /* 0x000fca00000000ff */
[----:B--2---:R0:W-:Y:S04]  /*49a00*/  @P6 STG.E.U8 desc[UR56][R220.64], R4 ;  /* 0x00000004dc006986 */ /* 0x0041e8000c101138 */
[----:B0-----:R-:W2:Y:S01]  /*49a10*/  LDL.LU.64 R220, [R1+0xa50] ;  /* 0x000a500001dc7983 */ /* 0x001ea20000300a00 */
[C---:B------:R-:W-:Y:S02]  /*49a20*/  LOP3.LUT P3, RZ, R11.reuse, 0x80000000, RZ, 0xc0, !PT ;  /* 0x800000000bff7812 */ /* 0x040fe4000786c0ff */
[----:B------:R-:W-:Y:S02]  /*49a30*/  LOP3.LUT P4, RZ, R11, 0x10000000, RZ, 0xc0, !PT ;  /* 0x100000000bff7812 */ /* 0x000fe4000788c0ff */
[----:B------:R-:W-:Y:S02]  /*49a40*/  LOP3.LUT R13, R13, 0xfffffffd, RZ, 0xc0, !PT ;  /* 0xfffffffd0d0d7812 */ /* 0x000fe400078ec0ff */
[----:B------:R-:W-:-:S07]  /*49a50*/  LOP3.LUT R7, R7, 0x7fffffff, RZ, 0xc0, !PT ;  /* 0x7fffffff07077812 */ /* 0x000fce00078ec0ff */
[----:B------:R-:W-:Y:S02]  /*49a60*/  @P3 LOP3.LUT R13, R13, 0x2, RZ, 0xfc, !PT ;  /* 0x000000020d0d3812 */ /* 0x000fe400078efcff */
[----:B------:R-:W-:Y:S02]  /*49a70*/  LOP3.LUT P3, RZ, R5, 0x100000, RZ, 0xc0, !PT ;  /* 0x0010000005ff7812 */ /* 0x000fe4000786c0ff */
[----:B------:R-:W-:Y:S02]  /*49a80*/  @P4 LOP3.LUT R7, R7, 0x80000000, RZ, 0xfc, !PT ;  /* 0x8000000007074812 */ /* 0x000fe400078efcff */
[----:B------:R-:W-:Y:S02]  /*49a90*/  LOP3.LUT P4, RZ, R5, 0x80000, RZ, 0xc0, !PT ;  /* 0x0008000005ff7812 */ /* 0x000fe4000788c0ff */
[----:B------:R-:W-:-:S07]  /*49aa0*/  LOP3.LUT R13, R13, 0xfffffffb, RZ, 0xc0, !PT ;  /* 0xfffffffb0d0d7812 */ /* 0x000fce00078ec0ff */
[----:B------:R-:W-:-:S04]  /*49ab0*/  @P3 LOP3.LUT R13, R13, 0x4, RZ, 0xfc, !PT ;  /* 0x000000040d0d3812 */ /* 0x000fc800078efcff */
[----:B------:R-:W-:-:S04]  /*49ac0*/  LOP3.LUT R13, R13, 0xfffffffe, RZ, 0xc0, !PT ;  /* 0xfffffffe0d0d7812 */ /* 0x000fc800078ec0ff */
[----:B------:R-:W-:-:S04]  /*49ad0*/  @P4 LOP3.LUT R13, R13, 0x1, RZ, 0xfc, !PT ;  /* 0x000000010d0d4812 */ /* 0x000fc800078efcff */
[----:B------:R-:W-:Y:S02]  /*49ae0*/  LOP3.LUT P6, RZ, R13, 0x10, RZ, 0xc0, !PT ;  /* 0x000000100dff7812 */ /* 0x000fe400078cc0ff */
[----:B------:R-:W-:Y:S02]  /*49af0*/  PRMT R145, R145, 0x7773, RZ ;  /* 0x0000777391917816 */ /* 0x000fe400000000ff */
[----:B------:R-:W-:-:S09]  /*49b00*/  LOP3.LUT P0, RZ, R10, 0x2, RZ, 0xc0, !PT ;  /* 0x000000020aff7812 */ /* 0x000fd2000780c0ff */
[----:B------:R0:W-:Y:S01]  /*49b10*/  @P6 STG.E.U8 desc[UR56][R200.64], R145 ;  /* 0x00000091c8006986 */ /* 0x0001e2000c101138 */
[----:B------:R-:W-:Y:S02]  /*49b20*/  LOP3.LUT P6, RZ, R13, 0x8, RZ, 0xc0, !PT ;  /* 0x000000080dff7812 */ /* 0x000fe400078cc0ff */
[C---:B------:R-:W-:Y:S02]  /*49b30*/  PRMT R4, R149.reuse, 0x7770, RZ ;  /* 0x0000777095047816 */ /* 0x040fe400000000ff */
[----:B------:R-:W-:Y:S01]  /*49b40*/  LOP3.LUT P3, RZ, R10, 0x1, RZ, 0xc0, !PT ;  /* 0x000000010aff7812 */ /* 0x000fe2000786c0ff */
[----:B0-----:R-:W2:Y:S08]  /*49b50*/  LDL.LU.64 R200, [R1+0x9c8] ;  /* 0x0009c80001c87983 */ /* 0x001eb00000300a00 */
[----:B------:R0:W-:Y:S02]  /*49b60*/  @P6 STG.E.U8 desc[UR56][R198.64], R4 ;  /* 0x00000004c6006986 */ /* 0x0001e4000c101138 */
[----:B0-----:R-:W-:-:S02]  /*49b70*/  PRMT R4, R149, 0x7771, RZ ;  /* 0x0000777195047816 */ /* 0x001fc400000000ff */
[----:B------:R-:W2:Y:S04]  /*49b80*/  LDL.LU.64 R198, [R1+0x8a8] ;  /* 0x0008a80001c67983 */ /* 0x000ea80000300a00 */
[----:B------:R0:W-:Y:S02]  /*49b90*/  @P0 STG.E.U8 desc[UR56][R170.64], R4 ;  /* 0x00000004aa000986 */ /* 0x0001e4000c101138 */
[----:B0-----:R-:W-:Y:S02]  /*49ba0*/  PRMT R4, R149, 0x7772, RZ ;  /* 0x0000777295047816 */ /* 0x001fe400000000ff */
[----:B------:R-:W2:Y:S04]  /*49bb0*/  LDL.LU.64 R170, [R1+0x788] ;  /* 0x0007880001aa7983 */ /* 0x000ea80000300a00 */
[----:B------:R0:W-:Y:S01]  /*49bc0*/  @P3 STG.E.U8 desc[UR56][R190.64], R4 ;  /* 0x00000004be003986 */ /* 0x0001e2000c101138 */
[----:B------:R-:W-:-:S02]  /*49bd0*/  LOP3.LUT P3, RZ, R13, 0x4, RZ, 0xc0, !PT ;  /* 0x000000040dff7812 */ /* 0x000fc4000786c0ff */
[----:B------:R-:W-:Y:S02]  /*49be0*/  PRMT R149, R149, 0x7773, RZ ;  /* 0x0000777395957816 */ /* 0x000fe400000000ff */
[----:B------:R-:W-:-:S09]  /*49bf0*/  LOP3.LUT P1, RZ, R11, 0x40000000, RZ, 0xc0, !PT ;  /* 0x400000000bff7812 */ /* 0x000fd2000782c0ff */
[----:B---3--:R1:W-:Y:S01]  /*49c00*/  @P3 STG.E.U8 desc[UR56][R218.64], R149 ;  /* 0x00000095da003986 */ /* 0x0083e2000c101138 */
[----:B------:R-:W-:Y:S02]  /*49c10*/  LOP3.LUT P3, RZ, R13, 0x2, RZ, 0xc0, !PT ;  /* 0x000000020dff7812 */ /* 0x000fe4000786c0ff */
[C---:B0-----:R-:W-:Y:S02]  /*49c20*/  PRMT R4, R146.reuse, 0x7770, RZ ;  /* 0x0000777092047816 */ /* 0x041fe400000000ff */
[----:B------:R-:W-:Y:S01]  /*49c30*/  LOP3.LUT P4, RZ, R11, 0x20000000, RZ, 0xc0, !PT ;  /* 0x200000000bff7812 */ /* 0x000fe2000788c0ff */
[----:B-1----:R-:W3:Y:S08]  /*49c40*/  LDL.LU.64 R218, [R1+0x668] ;  /* 0x0006680001da7983 */ /* 0x002ef00000300a00 */
[----:B----4-:R0:W-:Y:S02]  /*49c50*/  @P3 STG.E.U8 desc[UR56][R216.64], R4 ;  /* 0x00000004d8003986 */ /* 0x0101e4000c101138 */
[----:B0-----:R-:W-:-:S02]  /*49c60*/  PRMT R4, R146, 0x7771, RZ ;  /* 0x0000777192047816 */ /* 0x001fc400000000ff */
[----:B------:R-:W4:Y:S04]  /*49c70*/  LDL.LU.64 R216, [R1+0x570] ;  /* 0x0005700001d87983 */ /* 0x000f280000300a00 */
[----:B------:R0:W-:Y:S02]  /*49c80*/  @P1 STG.E.U8 desc[UR56][R168.64], R4 ;  /* 0x00000004a8001986 */ /* 0x0001e4000c101138 */
[----:B0-----:R-:W-:-:S05]  /*49c90*/  PRMT R4, R146, 0x7772, RZ ;  /* 0x0000777292047816 */ /* 0x001fca00000000ff */
[----:B------:R-:W-:Y:S01]  /*49ca0*/  @P4 STG.E.U8 desc[UR56][R196.64], R4 ;  /* 0x00000004c4004986 */ /* 0x000fe2000c101138 */
[----:B------:R-:W-:Y:S02]  /*49cb0*/  LOP3.LUT P4, RZ, R13, 0x1, RZ, 0xc0, !PT ;  /* 0x000000010dff7812 */ /* 0x000fe4000788c0ff */
[----:B------:R-:W-:-:S11]  /*49cc0*/  PRMT R146, R146, 0x7773, RZ ;  /* 0x0000777392927816 */ /* 0x000fd600000000ff */
[----:B--2---:R0:W-:Y:S04]  /*49cd0*/  @P4 STG.E.U8 desc[UR56][R220.64], R146 ;  /* 0x00000092dc004986 */ /* 0x0041e8000c101138 */
[----:B0-----:R-:W2:Y:S01]  /*49ce0*/  LDL.LU.64 R220, [R1+0x4b0] ;  /* 0x0004b00001dc7983 */ /* 0x001ea20000300a00 */
[----:B------:R-:W-:Y:S02]  /*49cf0*/  LOP3.LUT P4, RZ, R7, 0x80000000, RZ, 0xc0, !PT ;  /* 0x8000000007ff7812 */ /* 0x000fe4000788c0ff */
[----:B------:R-:W-:Y:S02]  /*49d00*/  PRMT R10, R150, 0x7770, RZ ;  /* 0x00007770960a7816 */ /* 0x000fe400000000ff */
[C---:B------:R-:W-:Y:S02]  /*49d10*/  LOP3.LUT P5, RZ, R11.reuse, 0x8000000, RZ, 0xc0, !PT ;  /* 0x080000000bff7812 */ /* 0x040fe400078ac0ff */
[----:B------:R-:W-:-:S02]  /*49d20*/  LOP3.LUT P2, RZ, R11, 0x4000000, RZ, 0xc0, !PT ;  /* 0x040000000bff7812 */ /* 0x000fc4000784c0ff */
[C---:B------:R-:W-:Y:S02]  /*49d30*/  PRMT R12, R150.reuse, 0x7771, RZ ;  /* 0x00007771960c7816 */ /* 0x040fe400000000ff */
[C---:B------:R-:W-:Y:S02]  /*49d40*/  PRMT R13, R150.reuse, 0x7772, RZ ;  /* 0x00007772960d7816 */ /* 0x040fe400000000ff */
[----:B------:R-:W-:Y:S02]  /*49d50*/  LOP3.LUT P6, RZ, R5, 0x40000, RZ, 0xc0, !PT ;  /* 0x0004000005ff7812 */ /* 0x000fe400078cc0ff */
[----:B------:R-:W-:Y:S02]  /*49d60*/  PRMT R150, R150, 0x7773, RZ ;  /* 0x0000777396967816 */ /* 0x000fe400000000ff */
[----:B------:R-:W-:Y:S01]  /*49d70*/  LOP3.LUT P0, RZ, R11, 0x2000000, RZ, 0xc0, !PT ;  /* 0x020000000bff7812 */ /* 0x000fe2000780c0ff */
[----:B------:R0:W-:Y:S04]  /*49d80*/  @P4 STG.E.U8 desc[UR56][R200.64], R10 ;  /* 0x0000000ac8004986 */ /* 0x0001e8000c101138 */
[----:B0-----:R-:W2:Y:S04]  /*49d90*/  LDL.LU.64 R200, [R1+0x4a8] ;  /* 0x0004a80001c87983 */ /* 0x001ea80000300a00 */
[----:B------:R-:W-:Y:S04]  /*49da0*/  @P5 STG.E.U8 desc[UR56][R198.64], R12 ;  /* 0x0000000cc6005986 */ /* 0x000fe8000c101138 */
[----:B------:R0:W-:Y:S04]  /*49db0*/  @P2 STG.E.U8 desc[UR56][R170.64], R13 ;  /* 0x0000000daa002986 */ /* 0x0001e8000c101138 */
[----:B0-----:R-:W2:Y:S04]  /*49dc0*/  LDL.LU.64 R170, [R1+0x4a0] ;  /* 0x0004a00001aa7983 */ /* 0x001ea80000300a00 */
[----:B------:R-:W2:Y:S01]  /*49dd0*/  LDL.LU.64 R196, [R1+0x498] ;  /* 0x0004980001c47983 */ /* 0x000ea20000300a00 */
[----:B------:R-:W-:-:S03]  /*49de0*/  PRMT R4, R147, 0x7770, RZ ;  /* 0x0000777093047816 */ /* 0x000fc600000000ff */
[----:B---3--:R0:W-:Y:S04]  /*49df0*/  @P6 STG.E.U8 desc[UR56][R218.64], R150 ;  /* 0x00000096da006986 */ /* 0x0081e8000c101138 */
[----:B0-----:R-:W3:Y:S01]  /*49e00*/  LDL.LU.64 R218, [R1+0x490] ;  /* 0x0004900001da7983 */ /* 0x001ee20000300a00 */
[----:B------:R-:W-:-:S03]  /*49e10*/  LOP3.LUT P3, RZ, R11, 0x1000000, RZ, 0xc0, !PT ;  /* 0x010000000bff7812 */ /* 0x000fc6000786c0ff */
[----:B----4-:R0:W-:Y:S01]  /*49e20*/  @P0 STG.E.U8 desc[UR56][R216.64], R4 ;  /* 0x00000004d8000986 */ /* 0x0101e2000c101138 */
[----:B------:R-:W-:-:S03]  /*49e30*/  PRMT R14, R147, 0x7771, RZ ;  /* 0x00007771930e7816 */ /* 0x000fc600000000ff */
[----:B0-----:R-:W4:Y:S04]  /*49e40*/  LDL.LU.64 R216, [R1+0x488] ;  /* 0x0004880001d87983 */ /* 0x001f280000300a00 */
[----:B------:R-:W4:Y:S04]  /*49e50*/  LDL.LU.64 R198, [R1+0x480] ;  /* 0x0004800001c67983 */ /* 0x000f280000300a00 */
[----:B--2---:R0:W-:Y:S04]  /*49e60*/  @P3 STG.E.U8 desc[UR56][R220.64], R14 ;  /* 0x0000000edc003986 */ /* 0x0041e8000c101138 */
[----:B0-----:R-:W2:Y:S01]  /*49e70*/  LDL.LU.64 R220, [R1+0x478] ;  /* 0x0004780001dc7983 */ /* 0x001ea20000300a00 */
[----:B------:R-:W-:-:S03]  /*49e80*/  LOP3.LUT P1, RZ, R11, 0x800000, RZ, 0xc0, !PT ;  /* 0x008000000bff7812 */ /* 0x000fc6000782c0ff */
[----:B------:R-:W2:Y:S01]  /*49e90*/  LDL.LU.64 R190, [R1+0x470] ;  /* 0x0004700001be7983 */ /* 0x000ea20000300a00 */
[----:B------:R-:W-:Y:S02]  /*49ea0*/  PRMT R10, R147, 0x7772, RZ ;  /* 0x00007772930a7816 */ /* 0x000fe400000000ff */
[----:B------:R-:W-:Y:S02]  /*49eb0*/  LOP3.LUT P4, RZ, R5, 0x20000, RZ, 0xc0, !PT ;  /* 0x0002000005ff7812 */ /* 0x000fe4000788c0ff */
[----:B------:R-:W-:Y:S02]  /*49ec0*/  LOP3.LUT P5, RZ, R11, 0x400000, RZ, 0xc0, !PT ;  /* 0x004000000bff7812 */ /* 0x000fe400078ac0ff */
[----:B------:R-:W-:Y:S02]  /*49ed0*/  LOP3.LUT P2, RZ, R5, 0x10000, RZ, 0xc0, !PT ;  /* 0x0001000005ff7812 */ /* 0x000fe4000784c0ff */
[----:B------:R-:W-:Y:S02]  /*49ee0*/  PRMT R147, R147, 0x7773, RZ ;  /* 0x0000777393937816 */ /* 0x000fe400000000ff */
[----:B------:R-:W-:-:S02]  /*49ef0*/  P2R R15, PR, RZ, 0x4 ;  /* 0x00000004ff0f7803 */ /* 0x000fc40000000000 */
[----:B------:R-:W-:Y:S02]  /*49f00*/  PRMT R12, R151, 0x7770, RZ ;  /* 0x00007770970c7816 */ /* 0x000fe400000000ff */
[----:B------:R-:W-:-:S04]  /*49f10*/  LOP3.LUT P2, RZ, R11, 0x100000, RZ, 0xc0, !PT ;  /* 0x001000000bff7812 */ /* 0x000fc8000784c0ff */
[----:B------:R-:W-:Y:S02]  /*49f20*/  P2R R16, PR, RZ, 0x4 ;  /* 0x00000004ff107803 */ /* 0x000fe40000000000 */
[----:B------:R-:W-:Y:S02]  /*49f30*/  LOP3.LUT P2, RZ, R11, 0x200000, RZ, 0xc0, !PT ;  /* 0x002000000bff7812 */ /* 0x000fe4000784c0ff */
[C---:B------:R-:W-:Y:S01]  /*49f40*/  PRMT R13, R151.reuse, 0x7771, RZ ;  /* 0x00007771970d7816 */ /* 0x040fe200000000ff */
[----:B------:R0:W-:Y:S04]  /*49f50*/  @P1 STG.E.U8 desc[UR56][R200.64], R10 ;  /* 0x0000000ac8001986 */ /* 0x0001e8000c101138 */
[----:B0-----:R-:W2:Y:S04]  /*49f60*/  LDL.LU.64 R200, [R1+0x468] ;  /* 0x0004680001c87983 */ /* 0x001ea80000300a00 */
[----:B------:R0:W-:Y:S04]  /*49f70*/  @P4 STG.E.U8 desc[UR56][R170.64], R147 ;  /* 0x00000093aa004986 */ /* 0x0001e8000c101138 */
[----:B------:R1:W-:Y:S04]  /*49f80*/  @P5 STG.E.U8 desc[UR56][R196.64], R12 ;  /* 0x0000000cc4005986 */ /* 0x0003e8000c101138 */
[----:B0-----:R-:W2:Y:S04]  /*49f90*/  LDL.LU.64 R170, [R1+0x460] ;  /* 0x0004600001aa7983 */ /* 0x001ea80000300a00 */
[----:B------:R-:W2:Y:S04]  /*49fa0*/  LDL.LU.64 R168, [R1+0x458] ;  /* 0x0004580001a87983 */ /* 0x000ea80000300a00 */
[----:B-1----:R-:W2:Y:S01]  /*49fb0*/  LDL.LU.64 R196, [R1+0x450] ;  /* 0x0004500001c47983 */ /* 0x002ea20000300a00 */
[----:B------:R-:W-:-:S03]  /*49fc0*/  PRMT R4, R151, 0x7772, RZ ;  /* 0x0000777297047816 */ /* 0x000fc600000000ff */
[----:B---3--:R0:W-:Y:S01]  /*49fd0*/  @P2 STG.E.U8 desc[UR56][R218.64], R13 ;  /* 0x0000000dda002986 */ /* 0x0081e2000c101138 */
[----:B------:R-:W-:-:S03]  /*49fe0*/  ISETP.NE.AND P2, PT, R16, RZ, PT ;  /* 0x000000ff1000720c */ /* 0x000fc60003f45270 */
[----:B0-----:R-:W3:Y:S01]  /*49ff0*/  LDL.LU.64 R218, [R1+0x448] ;  /* 0x0004480001da7983 */ /* 0x001ee20000300a00 */
[----:B------:R-:W-:-:S09]  /*4a000*/  LOP3.LUT P6, RZ, R11, 0x80000, RZ, 0xc0, !PT ;  /* 0x000800000bff7812 */ /* 0x000fd200078cc0ff */
[----:B----4-:R0:W-:Y:S01]  /*4a010*/  @P2 STG.E.U8 desc[UR56][R216.64], R4 ;  /* 0x00000004d8002986 */ /* 0x0101e2000c101138 */
[----:B------:R-:W-:-:S03]  /*4a020*/  ISETP.NE.AND P2, PT, R15, RZ, PT ;  /* 0x000000ff0f00720c */ /* 0x000fc60003f45270 */
[----:B0-----:R-:W4:Y:S01]  /*4a030*/  LDL.LU.64 R216, [R1+0x440] ;  /* 0x0004400001d87983 */ /* 0x001f220000300a00 */
[----:B------:R-:W-:Y:S02]  /*4a040*/  PRMT R151, R151, 0x7773, RZ ;  /* 0x0000777397977816 */ /* 0x000fe400000000ff */
[----:B------:R-:W-:-:S07]  /*4a050*/  PRMT R10, R152, 0x7770, RZ ;  /* 0x00007770980a7816 */ /* 0x000fce00000000ff */
[----:B------:R0:W-:Y:S04]  /*4a060*/  @P2 STG.E.U8 desc[UR56][R198.64], R151 ;  /* 0x00000097c6002986 */ /* 0x0001e8000c101138 */
[----:B0-----:R-:W4:Y:S04]  /*4a070*/  LDL.LU.64 R198, [R1+0x438] ;  /* 0x0004380001c67983 */ /* 0x001f280000300a00 */
[----:B--2---:R0:W-:Y:S04]  /*4a080*/  @P6 STG.E.U8 desc[UR56][R220.64], R10 ;  /* 0x0000000adc006986 */ /* 0x0041e8000c101138 */
[----:B0-----:R-:W2:Y:S01]  /*4a090*/  LDL.LU.64 R220, [R1+0x430] ;  /* 0x0004300001dc7983 */ /* 0x001ea20000300a00 */
[----:B------:R-:W-:-:S04]  /*4a0a0*/  LOP3.LUT P0, RZ, R5, 0x8000, RZ, 0xc0, !PT ;  /* 0x0000800005ff7812 */ /* 0x000fc8000780c0ff */
[----:B------:R-:W-:Y:S02]  /*4a0b0*/  P2R R18, PR, RZ, 0x1 ;  /* 0x00000001ff127803 */ /* 0x000fe40000000000 */
[----:B------:R-:W-:-:S04]  /*4a0c0*/  LOP3.LUT P0, RZ, R11, 0x20000, RZ, 0xc0, !PT ;  /* 0x000200000bff7812 */ /* 0x000fc8000780c0ff */
[----:B------:R-:W-:Y:S02]  /*4a0d0*/  P2R R17, PR, RZ, 0x1 ;  /* 0x00000001ff117803 */ /* 0x000fe40000000000 */
[----:B------:R-:W-:Y:S02]  /*4a0e0*/  LOP3.LUT P0, RZ, R11, 0x40000, RZ, 0xc0, !PT ;  /* 0x000400000bff7812 */ /* 0x000fe4000780c0ff */
[----:B------:R-:W-:Y:S02]  /*4a0f0*/  PRMT R14, R152, 0x7771, RZ ;  /* 0x00007771980e7816 */ /* 0x000fe400000000ff */
[----:B------:R-:W-:-:S09]  /*4a100*/  LOP3.LUT P1, RZ, R5, 0x4000, RZ, 0xc0, !PT ;  /* 0x0000400005ff7812 */ /* 0x000fd2000782c0ff */
[----:B------:R-:W-:Y:S01]  /*4a110*/  @P0 STG.E.U8 desc[UR56][R190.64], R14 ;  /* 0x0000000ebe000986 */ /* 0x000fe2000c101138 */
[----:B------:R-:W-:Y:S02]  /*4a120*/  ISETP.NE.AND P0, PT, R17, RZ, PT ;  /* 0x000000ff1100720c */ /* 0x000fe40003f05270 */
[----:B------:R-:W-:Y:S02]  /*4a130*/  PRMT R12, R152, 0x7772, RZ ;  /* 0x00007772980c7816 */ /* 0x000fe400000000ff */
[----:B------:R-:W-:Y:S02]  /*4a140*/  P2R R48, PR, RZ, 0x2 ;  /* 0x00000002ff307803 */ /* 0x000fe40000000000 */
[C---:B------:R-:W-:Y:S02]  /*4a150*/  LOP3.LUT P1, RZ, R11.reuse, 0x4000, RZ, 0xc0, !PT ;  /* 0x000040000bff7812 */ /* 0x040fe4000782c0ff */
[----:B------:R-:W-:Y:S02]  /*4a160*/  LOP3.LUT P3, RZ, R11, 0x10000, RZ, 0xc0, !PT ;  /* 0x000100000bff7812 */ /* 0x000fe4000786c0ff */
[----:B------:R-:W-:-:S02]  /*4a170*/  P2R R19, PR, RZ, 0x2 ;  /* 0x00000002ff137803 */ /* 0x000fc40000000000 */
[----:B------:R-:W-:Y:S02]  /*4a180*/  LOP3.LUT P1, RZ, R11, 0x8000, RZ, 0xc0, !PT ;  /* 0x000080000bff7812 */ /* 0x000fe4000782c0ff */
[----:B------:R-:W-:Y:S02]  /*4a190*/  PRMT R152, R152, 0x7773, RZ ;  /* 0x0000777398987816 */ /* 0x000fe400000000ff */
[----:B------:R-:W-:Y:S01]  /*4a1a0*/  PRMT R4, R156, 0x7770, RZ ;  /* 0x000077709c047816 */ /* 0x000fe200000000ff */
[----:B------:R0:W-:Y:S01]  /*4a1b0*/  @P0 STG.E.U8 desc[UR56][R200.64], R12 ;  /* 0x0000000cc8000986 */ /* 0x0001e2000c101138 */
[----:B------:R-:W-:Y:S02]  /*4a1c0*/  ISETP.NE.AND P0, PT, R18, RZ, PT ;  /* 0x000000ff1200720c */ /* 0x000fe40003f05270 */
[C---:B------:R-:W-:Y:S01]  /*4a1d0*/  PRMT R13, R156.reuse, 0x7771, RZ ;  /* 0x000077719c0d7816 */ /* 0x040fe200000000ff */
[----:B0-----:R-:W2:Y:S01]  /*4a1e0*/  LDL.LU.64 R200, [R1+0x428] ;  /* 0x0004280001c87983 */ /* 0x001ea20000300a00 */
[----:B------:R-:W-:-:S09]  /*4a1f0*/  PRMT R10, R156, 0x7772, RZ ;  /* 0x000077729c0a7816 */ /* 0x000fd200000000ff */
[----:B------:R0:W-:Y:S04]  /*4a200*/  @P0 STG.E.U8 desc[UR56][R170.64], R152 ;  /* 0x00000098aa000986 */ /* 0x0001e8000c101138 */
[----:B------:R-:W-:Y:S04]  /*4a210*/  @P3 STG.E.U8 desc[UR56][R168.64], R4 ;  /* 0x00000004a8003986 */ /* 0x000fe8000c101138 */
[----:B------:R-:W-:Y:S01]  /*4a220*/  @P1 STG.E.U8 desc[UR56][R196.64], R13 ;  /* 0x0000000dc4001986 */ /* 0x000fe2000c101138 */
[----:B------:R-:W-:-:S03]  /*4a230*/  ISETP.NE.AND P1, PT, R19, RZ, PT ;  /* 0x000000ff1300720c */ /* 0x000fc60003f25270 */
[----:B0-----:R-:W2:Y:S01]  /*4a240*/  LDL.LU.64 R170, [R1+0x420] ;  /* 0x0004200001aa7983 */ /* 0x001ea20000300a00 */
[----:B------:R-:W-:-:S09]  /*4a250*/  PRMT R156, R156, 0x7773, RZ ;  /* 0x000077739c9c7816 */ /* 0x000fd200000000ff */
[----:B---3--:R0:W-:Y:S01]  /*4a260*/  @P1 STG.E.U8 desc[UR56][R218.64], R10 ;  /* 0x0000000ada001986 */ /* 0x0081e2000c101138 */
[----:B------:R-:W-:-:S03]  /*4a270*/  ISETP.NE.AND P1, PT, R48, RZ, PT ;  /* 0x000000ff3000720c */ /* 0x000fc60003f25270 */
[----:B0-----:R-:W3:Y:S01]  /*4a280*/  LDL.LU.64 R218, [R1+0x418] ;  /* 0x0004180001da7983 */ /* 0x001ee20000300a00 */
[----:B------:R-:W-:-:S09]  /*4a290*/  LOP3.LUT P4, RZ, R11, 0x2000, RZ, 0xc0, !PT ;  /* 0x000020000bff7812 */ /* 0x000fd2000788c0ff */
[----:B----4-:R0:W-:Y:S01]  /*4a2a0*/  @P1 STG.E.U8 desc[UR56][R216.64], R156 ;  /* 0x0000009cd8001986 */ /* 0x0101e2000c101138 */
[----:B------:R-:W-:-:S03]  /*4a2b0*/  LOP3.LUT P5, RZ, R11, 0x1000, RZ, 0xc0, !PT ;  /* 0x000010000bff7812 */ /* 0x000fc600078ac0ff */
[----:B0-----:R-:W4:Y:S01]  /*4a2c0*/  LDL.LU.64 R216, [R1+0x410] ;  /* 0x0004100001d87983 */ /* 0x001f220000300a00 */
[C---:B------:R-:W-:Y:S02]  /*4a2d0*/  PRMT R12, R153.reuse, 0x7770, RZ ;  /* 0x00007770990c7816 */ /* 0x040fe400000000ff */
[----:B------:R-:W-:-:S03]  /*4a2e0*/  PRMT R14, R153, 0x7771, RZ ;  /* 0x00007771990e7816 */ /* 0x000fc600000000ff */
[----:B------:R-:W-:Y:S04]  /*4a2f0*/  @P4 STG.E.U8 desc[UR56][R198.64], R12 ;  /* 0x0000000cc6004986 */ /* 0x000fe8000c101138 */
[----:B--2---:R0:W-:Y:S04]  /*4a300*/  @P5 STG.E.U8 desc[UR56][R220.64], R14 ;  /* 0x0000000edc005986 */ /* 0x0041e8000c101138 */
[----:B0-----:R-:W2:Y:S01]  /*4a310*/  LDL.LU.64 R220, [R1+0x408] ;  /* 0x0004080001dc7983 */ /* 0x001ea20000300a00 */
[----:B------:R-:W-:-:S03]  /*4a320*/  LOP3.LUT P2, RZ, R11, 0x800, RZ, 0xc0, !PT ;  /* 0x000008000bff7812 */ /* 0x000fc6000784c0ff */
[----:B------:R-:W2:Y:S01]  /*4a330*/  LDL.LU.64 R196, [R1+0x400] ;  /* 0x0004000001c47983 */ /* 0x000ea20000300a00 */
[----:B------:R-:W-:Y:S02]  /*4a340*/  PRMT R4, R153, 0x7772, RZ ;  /* 0x0000777299047816 */ /* 0x000fe400000000ff */
[----:B------:R-:W-:Y:S02]  /*4a350*/  LOP3.LUT P6, RZ, R5, 0x2000, RZ, 0xc0, !PT ;  /* 0x0000200005ff7812 */ /* 0x000fe400078cc0ff */
[----:B------:R-:W-:Y:S02]  /*4a360*/  PRMT R153, R153, 0x7773, RZ ;  /* 0x0000777399997816 */ /* 0x000fe400000000ff */
[----:B------:R-:W-:Y:S02]  /*4a370*/  LOP3.LUT P0, RZ, R11, 0x400, RZ, 0xc0, !PT ;  /* 0x000004000bff7812 */ /* 0x000fe4000780c0ff */
[----:B------:R-:W-:Y:S02]  /*4a380*/  PRMT R10, R157, 0x7770, RZ ;  /* 0x000077709d0a7816 */ /* 0x000fe400000000ff */
[----:B------:R-:W-:-:S02]  /*4a390*/  LOP3.LUT P3, RZ, R11, 0x200, RZ, 0xc0, !PT ;  /* 0x000002000bff7812 */ /* 0x000fc4000786c0ff */
[----:B------:R-:W-:Y:S01]  /*4a3a0*/  PRMT R13, R157, 0x7771, RZ ;  /* 0x000077719d0d7816 */ /* 0x000fe200000000ff */
[----:B------:R0:W-:Y:S04]  /*4a3b0*/  @P2 STG.E.U8 desc[UR56][R200.64], R4 ;  /* 0x00000004c8002986 */ /* 0x0001e8000c101138 */
[----:B0-----:R-:W2:Y:S04]  /*4a3c0*/  LDL.LU.64 R200, [R1+0x3f8] ;  /* 0x0003f80001c87983 */ /* 0x001ea80000300a00 */
[----:B------:R0:W-:Y:S04]  /*4a3d0*/  @P6 STG.E.U8 desc[UR56][R170.64], R153 ;  /* 0x00000099aa006986 */ /* 0x0001e8000c101138 */
[----:B0-----:R-:W2:Y:S04]  /*4a3e0*/  LDL.LU.64 R170, [R1+0x3f0] ;  /* 0x0003f00001aa7983 */ /* 0x001ea80000300a00 */
[----:B------:R-:W2:Y:S04]  /*4a3f0*/  LDL.LU.64 R198, [R1+0x3e8] ;  /* 0x0003e80001c67983 */ /* 0x000ea80000300a00 */
[----:B---3--:R0:W-:Y:S04]  /*4a400*/  @P0 STG.E.U8 desc[UR56][R218.64], R10 ;  /* 0x0000000ada000986 */ /* 0x0081e8000c101138 */
[----:B0-----:R-:W3:Y:S04]  /*4a410*/  LDL.LU.64 R218, [R1+0x3e0] ;  /* 0x0003e00001da7983 */ /* 0x001ee80000300a00 */
[----:B------:R-:W3:Y:S01]  /*4a420*/  LDL.LU.64 R190, [R1+0x3d8] ;  /* 0x0003d80001be7983 */ /* 0x000ee20000300a00 */
[----:B------:R-:W-:-:S02]  /*4a430*/  LOP3.LUT P5, RZ, R11, 0x20, RZ, 0xc0, !PT ;  /* 0x000000200bff7812 */ /* 0x000fc400078ac0ff */
[C---:B------:R-:W-:Y:S01]  /*4a440*/  LOP3.LUT P6, RZ, R11.reuse, 0x4, RZ, 0xc0, !PT ;  /* 0x000000040bff7812 */ /* 0x040fe200078cc0ff */
[----:B----4-:R0:W-:Y:S01]  /*4a450*/  @P3 STG.E.U8 desc[UR56][R216.64], R13 ;  /* 0x0000000dd8003986 */ /* 0x0101e2000c101138 */
[----:B------:R-:W-:Y:S02]  /*4a460*/  LOP3.LUT P3, RZ, R6, 0x80000000, RZ, 0xc0, !PT ;  /* 0x8000000006ff7812 */ /* 0x000fe4000786c0ff */
[C---:B------:R-:W-:Y:S02]  /*4a470*/  LOP3.LUT P1, RZ, R11.reuse, 0x100, RZ, 0xc0, !PT ;  /* 0x000001000bff7812 */ /* 0x040fe4000782c0ff */
[----:B------:R-:W-:Y:S02]  /*4a480*/  P2R R14, PR, RZ, 0x20 ;  /* 0x00000020ff0e7803 */ /* 0x000fe40000000000 */
[----:B------:R-:W-:Y:S02]  /*4a490*/  P2R R16, PR, RZ, 0x40 ;  /* 0x00000040ff107803 */ /* 0x000fe40000000000 */
[----:B------:R-:W-:Y:S01]  /*4a4a0*/  P2R R18, PR, RZ, 0x8 ;  /* 0x00000008ff127803 */ /* 0x000fe20000000000 */
[----:B0-----:R-:W4:Y:S01]  /*4a4b0*/  LDL.LU.64 R216, [R1+0x3d0] ;  /* 0x0003d00001d87983 */ /* 0x001f220000300a00 */
[----:B------:R-:W-:-:S02]  /*4a4c0*/  LOP3.LUT P5, RZ, R11, 0x40, RZ, 0xc0, !PT ;  /* 0x000000400bff7812 */ /* 0x000fc400078ac0ff */
[C---:B------:R-:W-:Y:S02]  /*4a4d0*/  LOP3.LUT P6, RZ, R11.reuse, 0x8, RZ, 0xc0, !PT ;  /* 0x000000080bff7812 */ /* 0x040fe400078cc0ff */
[C---:B------:R-:W-:Y:S02]  /*4a4e0*/  LOP3.LUT P3, RZ, R11.reuse, 0x1, RZ, 0xc0, !PT ;  /* 0x000000010bff7812 */ /* 0x040fe4000786c0ff */
[----:B------:R-:W-:Y:S02]  /*4a4f0*/  P2R R12, PR, RZ, 0x20 ;  /* 0x00000020ff0c7803 */ /* 0x000fe40000000000 */
[----:B------:R-:W-:Y:S02]  /*4a500*/  P2R R15, PR, RZ, 0x40 ;  /* 0x00000040ff0f7803 */ /* 0x000fe40000000000 */
[----:B------:R-:W-:Y:S02]  /*4a510*/  P2R R17, PR, RZ, 0x8 ;  /* 0x00000008ff117803 */ /* 0x000fe40000000000 */
[----:B------:R-:W-:-:S02]  /*4a520*/  LOP3.LUT P5, RZ, R11, 0x80, RZ, 0xc0, !PT ;  /* 0x000000800bff7812 */ /* 0x000fc400078ac0ff */
[C---:B------:R-:W-:Y:S02]  /*4a530*/  LOP3.LUT P6, RZ, R11.reuse, 0x10, RZ, 0xc0, !PT ;  /* 0x000000100bff7812 */ /* 0x040fe400078cc0ff */
[----:B------:R-:W-:Y:S02]  /*4a540*/  LOP3.LUT P3, RZ, R11, 0x2, RZ, 0xc0, !PT ;  /* 0x000000020bff7812 */ /* 0x000fe4000786c0ff */
[----:B------:R-:W-:-:S05]  /*4a550*/  PRMT R11, R157, 0x7772, RZ ;  /* 0x000077729d0b7816 */ /* 0x000fca00000000ff */
[----:B--2---:R0:W-:Y:S04]  /*4a560*/  @P1 STG.E.U8 desc[UR56][R220.64], R11 ;  /* 0x0000000bdc001986 */ /* 0x0041e8000c101138 */
[----:B0-----:R-:W2:Y:S01]  /*4a570*/  LDL.LU.64 R220, [R1+0x3c8] ;  /* 0x0003c80001dc7983 */ /* 0x001ea20000300a00 */
[----:B------:R-:W-:Y:S02]  /*4a580*/  LOP3.LUT P4, RZ, R5, 0x1000, RZ, 0xc0, !PT ;  /* 0x0000100005ff7812 */ /* 0x000fe4000788c0ff */
[----:B------:R-:W-:Y:S01]  /*4a590*/  PRMT R157, R157, 0x7773, RZ ;  /* 0x000077739d9d7816 */ /* 0x000fe200000000ff */
[----:B------:R-:W2:Y:S01]  /*4a5a0*/  LDL.LU.64 R168, [R1+0x3c0] ;  /* 0x0003c00001a87983 */ /* 0x000ea20000300a00 */
[----:B------:R-:W-:-:S09]  /*4a5b0*/  PRMT R4, R154, 0x7770, RZ ;  /* 0x000077709a047816 */ /* 0x000fd200000000ff */
[----:B------:R0:W-:Y:S04]  /*4a5c0*/  @P4 STG.E.U8 desc[UR56][R196.64], R157 ;  /* 0x0000009dc4004986 */ /* 0x0001e8000c101138 */
[----:B0-----:R-:W2:Y:S01]  /*4a5d0*/  LDL.LU.64 R196, [R1+0x3b8] ;  /* 0x0003b80001c47983 */ /* 0x001ea20000300a00 */
[----:B------:R-:W-:Y:S02]  /*4a5e0*/  LOP3.LUT P2, RZ, R5, 0x800, RZ, 0xc0, !PT ;  /* 0x0000080005ff7812 */ /* 0x000fe4000784c0ff */
[----:B------:R-:W-:Y:S01]  /*4a5f0*/  PRMT R10, R154, 0x7772, RZ ;  /* 0x000077729a0a7816 */ /* 0x000fe200000000ff */
[----:B------:R0:W-:Y:S01]  /*4a600*/  @P5 STG.E.U8 desc[UR56][R200.64], R4 ;  /* 0x00000004c8005986 */ /* 0x0001e2000c101138 */
[----:B------:R-:W-:Y:S02]  /*4a610*/  ISETP.NE.AND P5, PT, R12, RZ, PT ;  /* 0x000000ff0c00720c */ /* 0x000fe40003fa5270 */
[C---:B------:R-:W-:Y:S01]  /*4a620*/  PRMT R12, R154.reuse, 0x7771, RZ ;  /* 0x000077719a0c7816 */ /* 0x040fe200000000ff */
[----:B0-----:R-:W2:Y:S01]  /*4a630*/  LDL.LU.64 R200, [R1+0x3b0] ;  /* 0x0003b00001c87983 */ /* 0x001ea20000300a00 */
[----:B------:R-:W-:-:S02]  /*4a640*/  PRMT R154, R154, 0x7773, RZ ;  /* 0x000077739a9a7816 */ /* 0x000fc400000000ff */
[----:B------:R-:W-:-:S07]  /*4a650*/  PRMT R11, R158, 0x7770, RZ ;  /* 0x000077709e0b7816 */ /* 0x000fce00000000ff */
[----:B------:R0:W-:Y:S01]  /*4a660*/  @P5 STG.E.U8 desc[UR56][R170.64], R12 ;  /* 0x0000000caa005986 */ /* 0x0001e2000c101138 */
[----:B------:R-:W-:-:S03]  /*4a670*/  ISETP.NE.AND P5, PT, R14, RZ, PT ;  /* 0x000000ff0e00720c */ /* 0x000fc60003fa5270 */
[----:B0-----:R-:W2:Y:S10]  /*4a680*/  LDL.LU.64 R170, [R1+0x3a8] ;  /* 0x0003a80001aa7983 */ /* 0x001eb40000300a00 */
[----:B------:R0:W-:Y:S01]  /*4a690*/  @P5 STG.E.U8 desc[UR56][R198.64], R10 ;  /* 0x0000000ac6005986 */ /* 0x0001e2000c101138 */
[----:B------:R-:W-:-:S03]  /*4a6a0*/  PRMT R13, R158, 0x7771, RZ ;  /* 0x000077719e0d7816 */ /* 0x000fc600000000ff */
[----:B0-----:R-:W2:Y:S04]  /*4a6b0*/  LDL.LU.64 R198, [R1+0x3a0] ;  /* 0x0003a00001c67983 */ /* 0x001ea80000300a00 */
[----:B---3--:R0:W-:Y:S04]  /*4a6c0*/  @P2 STG.E.U8 desc[UR56][R218.64], R154 ;  /* 0x0000009ada002986 */ /* 0x0081e8000c101138 */
[----:B------:R-:W-:Y:S01]  /*4a6d0*/  @P6 STG.E.U8 desc[UR56][R190.64], R11 ;  /* 0x0000000bbe006986 */ /* 0x000fe2000c101138 */
[----:B------:R-:W-:-:S03]  /*4a6e0*/  ISETP.NE.AND P6, PT, R15, RZ, PT ;  /* 0x000000ff0f00720c */ /* 0x000fc60003fc5270 */
[----:B0-----:R-:W3:Y:S10]  /*4a6f0*/  LDL.LU.64 R218, [R1+0x398] ;  /* 0x0003980001da7983 */ /* 0x001ef40000300a00 */
[----:B----4-:R0:W-:Y:S01]  /*4a700*/  @P6 STG.E.U8 desc[UR56][R216.64], R13 ;  /* 0x0000000dd8006986 */ /* 0x0101e2000c101138 */
[----:B------:R-:W-:-:S02]  /*4a710*/  ISETP.NE.AND P6, PT, R16, RZ, PT ;  /* 0x000000ff1000720c */ /* 0x000fc40003fc5270 */
[----:B------:R-:W-:Y:S01]  /*4a720*/  PRMT R4, R158, 0x7772, RZ ;  /* 0x000077729e047816 */ /* 0x000fe200000000ff */
[----:B0-----:R-:W4:Y:S10]  /*4a730*/  LDL.LU.64 R216, [R1+0x390] ;  /* 0x0003900001d87983 */ /* 0x001f340000300a00 */
[----:B--2---:R0:W-:Y:S04]  /*4a740*/  @P6 STG.E.U8 desc[UR56][R220.64], R4 ;  /* 0x00000004dc006986 */ /* 0x0041e8000c101138 */
[----:B0-----:R-:W2:Y:S01]  /*4a750*/  LDL.LU.64 R220, [R1+0x388] ;  /* 0x0003880001dc7983 */ /* 0x001ea20000300a00 */
[----:B------:R-:W-:-:S02]  /*4a760*/  LOP3.LUT P0, RZ, R5, 0x400, RZ, 0xc0, !PT ;  /* 0x0000040005ff7812 */ /* 0x000fc4000780c0ff */
[----:B------:R-:W-:Y:S02]  /*4a770*/  PRMT R158, R158, 0x7773, RZ ;  /* 0x000077739e9e7816 */ /* 0x000fe400000000ff */
[----:B------:R-:W-:-:S09]  /*4a780*/  PRMT R10, R155, 0x7770, RZ ;  /* 0x000077709b0a7816 */ /* 0x000fd200000000ff */
[----:B------:R-:W-:Y:S04]  /*4a790*/  @P0 STG.E.U8 desc[UR56][R168.64], R158 ;  /* 0x0000009ea8000986 */ /* 0x000fe8000c101138 */
[----:B------:R-:W-:Y:S01]  /*4a7a0*/  @P3 STG.E.U8 desc[UR56][R196.64], R10 ;  /* 0x0000000ac4003986 */ /* 0x000fe2000c101138 */
[----:B------:R-:W-:Y:S02]  /*4a7b0*/  ISETP.NE.AND P3, PT, R17, RZ, PT ;  /* 0x000000ff1100720c */ /* 0x000fe40003f65270 */
[C---:B------:R-:W-:Y:S02]  /*4a7c0*/  PRMT R12, R155.reuse, 0x7771, RZ ;  /* 0x000077719b0c7816 */ /* 0x040fe400000000ff */
[----:B------:R-:W-:Y:S02]  /*4a7d0*/  PRMT R11, R155, 0x7772, RZ ;  /* 0x000077729b0b7816 */ /* 0x000fe400000000ff */
[----:B------:R-:W-:-:S02]  /*4a7e0*/  LOP3.LUT P1, RZ, R5, 0x200, RZ, 0xc0, !PT ;  /* 0x0000020005ff7812 */ /* 0x000fc4000782c0ff */
[----:B------:R-:W-:Y:S02]  /*4a7f0*/  LOP3.LUT P4, RZ, R6, 0x40000000, RZ, 0xc0, !PT ;  /* 0x4000000006ff7812 */ /* 0x000fe4000788c0ff */
[----:B------:R-:W-:-:S03]  /*4a800*/  PRMT R155, R155, 0x7773, RZ ;  /* 0x000077739b9b7816 */ /* 0x000fc600000000ff */
[----:B------:R0:W-:Y:S01]  /*4a810*/  @P3 STG.E.U8 desc[UR56][R200.64], R12 ;  /* 0x0000000cc8003986 */ /* 0x0001e2000c101138 */
[----:B------:R-:W-:-:S03]  /*4a820*/  ISETP.NE.AND P3, PT, R18, RZ, PT ;  /* 0x000000ff1200720c */ /* 0x000fc60003f65270 */
[----:B0-----:R-:W2:Y:S01]  /*4a830*/  LDL.LU.64 R200, [R1+0x380] ;  /* 0x0003800001c87983 */ /* 0x001ea20000300a00 */
[----:B------:R-:W-:Y:S02]  /*4a840*/  PRMT R4, R159, 0x7770, RZ ;  /* 0x000077709f047816 */ /* 0x000fe400000000ff */
[----:B------:R-:W-:-:S07]  /*4a850*/  LOP3.LUT P5, RZ, R6, 0x20000000, RZ, 0xc0, !PT ;  /* 0x2000000006ff7812 */ /* 0x000fce00078ac0ff */
[----:B------:R0:W-:Y:S04]  /*4a860*/  @P3 STG.E.U8 desc[UR56][R170.64], R11 ;  /* 0x0000000baa003986 */ /* 0x0001e8000c101138 */
[----:B0-----:R-:W2:Y:S04]  /*4a870*/  LDL.LU.64 R170, [R1+0x378] ;  /* 0x0003780001aa7983 */ /* 0x001ea80000300a00 */
[----:B------:R-:W-:Y:S01]  /*4a880*/  @P1 STG.E.U8 desc[UR56][R198.64], R155 ;  /* 0x0000009bc6001986 */ /* 0x000fe2000c101138 */
[----:B------:R-:W-:-:S03]  /*4a890*/  PRMT R13, R159, 0x7771, RZ ;  /* 0x000077719f0d7816 */ /* 0x000fc600000000ff */
[----:B---3--:R0:W-:Y:S04]  /*4a8a0*/  @P4 STG.E.U8 desc[UR56][R218.64], R4 ;  /* 0x00000004da004986 */ /* 0x0081e8000c101138 */
[----:B0-----:R-:W3:Y:S04]  /*4a8b0*/  LDL.LU.64 R218, [R1+0x370] ;  /* 0x0003700001da7983 */ /* 0x001ee80000300a00 */
[----:B------:R-:W3:Y:S01]  /*4a8c0*/  LDL.LU.64 R196, [R1+0x368] ;  /* 0x0003680001c47983 */ /* 0x000ee20000300a00 */
[----:B------:R-:W-:-:S03]  /*4a8d0*/  LOP3.LUT P2, RZ, R6, 0x10000000, RZ, 0xc0, !PT ;  /* 0x1000000006ff7812 */ /* 0x000fc6000784c0ff */
[----:B----4-:R0:W-:Y:S01]  /*4a8e0*/  @P5 STG.E.U8 desc[UR56][R216.64], R13 ;  /* 0x0000000dd8005986 */ /* 0x0101e2000c101138 */
[----:B------:R-:W-:-:S03]  /*4a8f0*/  PRMT R10, R159, 0x7772, RZ ;  /* 0x000077729f0a7816 */ /* 0x000fc600000000ff */
[----:B0-----:R-:W4:Y:S06]  /*4a900*/  LDL.LU.64 R216, [R1+0x360] ;  /* 0x0003600001d87983 */ /* 0x001f2c0000300a00 */
[----:B--2---:R0:W-:Y:S04]  /*4a910*/  @P2 STG.E.U8 desc[UR56][R220.64], R10 ;  /* 0x0000000adc002986 */ /* 0x0041e8000c101138 */
[----:B0-----:R-:W2:Y:S01]  /*4a920*/  LDL.LU.64 R220, [R1+0x358] ;  /* 0x0003580001dc7983 */ /* 0x001ea20000300a00 */
[----:B------:R-:W-:-:S02]  /*4a930*/  LOP3.LUT P6, RZ, R5, 0x100, RZ, 0xc0, !PT ;  /* 0x0000010005ff7812 */ /* 0x000fc400078cc0ff */
[----:B------:R-:W-:Y:S01]  /*4a940*/  PRMT R159, R159, 0x7773, RZ ;  /* 0x000077739f9f7816 */ /* 0x000fe200000000ff */
[----:B------:R-:W2:Y:S01]  /*4a950*/  LDL.LU.64 R198, [R1+0x350] ;  /* 0x0003500001c67983 */ /* 0x000ea20000300a00 */
[C---:B------:R-:W-:Y:S02]  /*4a960*/  LOP3.LUT P0, RZ, R6.reuse, 0x8000000, RZ, 0xc0, !PT ;  /* 0x0800000006ff7812 */ /* 0x040fe4000780c0ff */
[----:B------:R-:W-:Y:S02]  /*4a970*/  LOP3.LUT P4, RZ, R6, 0x800000, RZ, 0xc0, !PT ;  /* 0x0080000006ff7812 */ /* 0x000fe4000788c0ff */
[----:B------:R-:W-:Y:S02]  /*4a980*/  LOP3.LUT P2, RZ, R3, 0x200000, RZ, 0xc0, !PT ;  /* 0x0020000003ff7812 */ /* 0x000fe4000784c0ff */
[----:B------:R-:W-:Y:S02]  /*4a990*/  P2R R14, PR, RZ, 0x10 ;  /* 0x00000010ff0e7803 */ /* 0x000fe40000000000 */
[----:B------:R-:W-:-:S02]  /*4a9a0*/  P2R R15, PR, RZ, 0x4 ;  /* 0x00000004ff0f7803 */ /* 0x000fc40000000000 */
[C---:B------:R-:W-:Y:S02]  /*4a9b0*/  LOP3.LUT P3, RZ, R6.reuse, 0x4000000, RZ, 0xc0, !PT ;  /* 0x0400000006ff7812 */ /* 0x040fe4000786c0ff */
[C---:B------:R-:W-:Y:S02]  /*4a9c0*/  LOP3.LUT P1, RZ, R6.reuse, 0x2000000, RZ, 0xc0, !PT ;  /* 0x0200000006ff7812 */ /* 0x040fe4000782c0ff */
[C---:B------:R-:W-:Y:S02]  /*4a9d0*/  LOP3.LUT P4, RZ, R6.reuse, 0x1000000, RZ, 0xc0, !PT ;  /* 0x0100000006ff7812 */ /* 0x040fe4000788c0ff */
[C---:B------:R-:W-:Y:S02]  /*4a9e0*/  LOP3.LUT P5, RZ, R6.reuse, 0x400000, RZ, 0xc0, !PT ;  /* 0x0040000006ff7812 */ /* 0x040fe400078ac0ff */
[----:B------:R-:W-:Y:S02]  /*4a9f0*/  LOP3.LUT P2, RZ, R6, 0x200000, RZ, 0xc0, !PT ;  /* 0x0020000006ff7812 */ /* 0x000fe4000784c0ff */
[----:B------:R-:W-:-:S02]  /*4aa00*/  PRMT R6, R160, 0x7770, RZ ;  /* 0x00007770a0067816 */ /* 0x000fc400000000ff */
[C---:B------:R-:W-:Y:S01]  /*4aa10*/  PRMT R11, R160.reuse, 0x7771, RZ ;  /* 0x00007771a00b7816 */ /* 0x040fe200000000ff */
[----:B------:R0:W-:Y:S04]  /*4aa20*/  @P6 STG.E.U8 desc[UR56][R200.64], R159 ;  /* 0x0000009fc8006986 */ /* 0x0001e8000c101138 */
[----:B0-----:R-:W2:Y:S04]  /*4aa30*/  LDL.LU.64 R200, [R1+0x348] ;  /* 0x0003480001c87983 */ /* 0x001ea80000300a00 */
[----:B------:R-:W2:Y:S01]  /*4aa40*/  LDL.LU.64 R190, [R1+0x340] ;  /* 0x0003400001be7983 */ /* 0x000ea20000300a00 */
[----:B------:R-:W-:-:S03]  /*4aa50*/  PRMT R4, R160, 0x7772, RZ ;  /* 0x00007772a0047816 */ /* 0x000fc600000000ff */
[----:B------:R0:W-:Y:S04]  /*4aa60*/  @P0 STG.E.U8 desc[UR56][R170.64], R6 ;  /* 0x00000006aa000986 */ /* 0x0001e8000c101138 */
[----:B0-----:R-:W2:Y:S01]  /*4aa70*/  LDL.LU.64 R170, [R1+0x338] ;  /* 0x0003380001aa7983 */ /* 0x001ea20000300a00 */
[----:B------:R-:W-:Y:S02]  /*4aa80*/  P2R R12, PR, RZ, 0x10 ;  /* 0x00000010ff0c7803 */ /* 0x000fe40000000000 */
[----:B------:R-:W-:Y:S02]  /*4aa90*/  LOP3.LUT P4, RZ, R5, 0x80, RZ, 0xc0, !PT ;  /* 0x0000008005ff7812 */ /* 0x000fe4000788c0ff */
[----:B------:R-:W-:Y:S01]  /*4aaa0*/  PRMT R160, R160, 0x7773, RZ ;  /* 0x00007773a0a07816 */ /* 0x000fe200000000ff */
[----:B---3--:R0:W-:Y:S04]  /*4aab0*/  @P3 STG.E.U8 desc[UR56][R218.64], R11 ;  /* 0x0000000bda003986 */ /* 0x0081e8000c101138 */
[----:B------:R1:W-:Y:S04]  /*4aac0*/  @P1 STG.E.U8 desc[UR56][R196.64], R4 ;  /* 0x00000004c4001986 */ /* 0x0003e8000c101138 */
[----:B0-----:R-:W3:Y:S04]  /*4aad0*/  LDL.LU.64 R218, [R1+0x330] ;  /* 0x0003300001da7983 */ /* 0x001ee80000300a00 */
[----:B------:R-:W3:Y:S04]  /*4aae0*/  LDL.LU.64 R168, [R1+0x328] ;  /* 0x0003280001a87983 */ /* 0x000ee80000300a00 */
[----:B-1----:R-:W3:Y:S04]  /*4aaf0*/  LDL.LU.64 R196, [R1+0x320] ;  /* 0x0003200001c47983 */ /* 0x002ee80000300a00 */
[----:B----4-:R0:W-:Y:S01]  /*4ab00*/  @P4 STG.E.U8 desc[UR56][R216.64], R160 ;  /* 0x000000a0d8004986 */ /* 0x0101e2000c101138 */
[----:B------:R-:W-:-:S02]  /*4ab10*/  ISETP.NE.AND P4, PT, R12, RZ, PT ;  /* 0x000000ff0c00720c */ /* 0x000fc40003f85270 */
[----:B------:R-:W-:Y:S01]  /*4ab20*/  PRMT R10, R164, 0x7770, RZ ;  /* 0x00007770a40a7816 */ /* 0x000fe200000000ff */
[----:B0-----:R-:W4:Y:S10]  /*4ab30*/  LDL.LU.64 R216, [R1+0x318] ;  /* 0x0003180001d87983 */ /* 0x001f340000300a00 */
[----:B--2---:R0:W-:Y:S04]  /*4ab40*/  @P4 STG.E.U8 desc[UR56][R220.64], R10 ;  /* 0x0000000adc004986 */ /* 0x0041e8000c101138 */
[----:B0-----:R-:W2:Y:S01]  /*4ab50*/  LDL.LU.64 R220, [R1+0x310] ;  /* 0x0003100001dc7983 */ /* 0x001ea20000300a00 */
[----:B------:R-:W-:-:S02]  /*4ab60*/  ISETP.NE.AND P4, PT, R14, RZ, PT ;  /* 0x000000ff0e00720c */ /* 0x000fc40003f85270 */
[----:B------:R-:W-:Y:S02]  /*4ab70*/  P2R R13, PR, RZ, 0x4 ;  /* 0x00000004ff0d7803 */ /* 0x000fe40000000000 */
[----:B------:R-:W-:Y:S02]  /*4ab80*/  LOP3.LUT P2, RZ, R5, 0x40, RZ, 0xc0, !PT ;  /* 0x0000004005ff7812 */ /* 0x000fe4000784c0ff */
[C---:B------:R-:W-:Y:S02]  /*4ab90*/  PRMT R12, R164.reuse, 0x7771, RZ ;  /* 0x00007771a40c7816 */ /* 0x040fe400000000ff */
[C---:B------:R-:W-:Y:S02]  /*4aba0*/  PRMT R6, R164.reuse, 0x7772, RZ ;  /* 0x00007772a4067816 */ /* 0x040fe400000000ff */
[----:B------:R-:W-:-:S03]  /*4abb0*/  PRMT R164, R164, 0x7773, RZ ;  /* 0x00007773a4a47816 */ /* 0x000fc600000000ff */
[----:B------:R0:W-:Y:S01]  /*4abc0*/  @P4 STG.E.U8 desc[UR56][R198.64], R12 ;  /* 0x0000000cc6004986 */ /* 0x0001e2000c101138 */
[----:B------:R-:W-:Y:S02]  /*4abd0*/  LOP3.LUT P0, RZ, R3, 0x40000, RZ, 0xc0, !PT ;  /* 0x0004000003ff7812 */ /* 0x000fe4000780c0ff */
[----:B------:R-:W-:Y:S02]  /*4abe0*/  PRMT R4, R161, 0x7770, RZ ;  /* 0x00007770a1047816 */ /* 0x000fe400000000ff */
[----:B------:R-:W-:Y:S02]  /*4abf0*/  P2R R17, PR, RZ, 0x1 ;  /* 0x00000001ff117803 */ /* 0x000fe40000000000 */
[C---:B------:R-:W-:Y:S02]  /*4ac00*/  LOP3.LUT P0, RZ, R3.reuse, 0x80000, RZ, 0xc0, !PT ;  /* 0x0008000003ff7812 */ /* 0x040fe4000780c0ff */
[----:B------:R-:W-:Y:S01]  /*4ac10*/  LOP3.LUT P6, RZ, R3, 0x100000, RZ, 0xc0, !PT ;  /* 0x0010000003ff7812 */ /* 0x000fe200078cc0ff */
[----:B0-----:R-:W2:Y:S01]  /*4ac20*/  LDL.LU.64 R198, [R1+0x308] ;  /* 0x0003080001c67983 */ /* 0x001ea20000300a00 */
[----:B------:R-:W-:-:S02]  /*4ac30*/  P2R R16, PR, RZ, 0x1 ;  /* 0x00000001ff107803 */ /* 0x000fc40000000000 */
[----:B------:R-:W-:Y:S01]  /*4ac40*/  LOP3.LUT P0, RZ, R5, 0x20, RZ, 0xc0, !PT ;  /* 0x0000002005ff7812 */ /* 0x000fe2000780c0ff */
[----:B------:R0:W-:Y:S04]  /*4ac50*/  @P5 STG.E.U8 desc[UR56][R200.64], R6 ;  /* 0x00000006c8005986 */ /* 0x0001e8000c101138 */
[----:B------:R-:W-:Y:S01]  /*4ac60*/  @P2 STG.E.U8 desc[UR56][R190.64], R164 ;  /* 0x000000a4be002986 */ /* 0x000fe2000c101138 */
[----:B------:R-:W-:-:S03]  /*4ac70*/  ISETP.NE.AND P2, PT, R13, RZ, PT ;  /* 0x000000ff0d00720c */ /* 0x000fc60003f45270 */
[----:B0-----:R-:W2:Y:S01]  /*4ac80*/  LDL.LU.64 R200, [R1+0x300] ;  /* 0x0003000001c87983 */ /* 0x001ea20000300a00 */
[C---:B------:R-:W-:Y:S02]  /*4ac90*/  PRMT R11, R161.reuse, 0x7771, RZ ;  /* 0x00007771a10b7816 */ /* 0x040fe400000000ff */
[C---:B------:R-:W-:Y:S02]  /*4aca0*/  PRMT R10, R161.reuse, 0x7772, RZ ;  /* 0x00007772a10a7816 */ /* 0x040fe400000000ff */
[----:B------:R-:W-:-:S05]  /*4acb0*/  PRMT R161, R161, 0x7773, RZ ;  /* 0x00007773a1a17816 */ /* 0x000fca00000000ff */
[----:B------:R0:W-:Y:S01]  /*4acc0*/  @P2 STG.E.U8 desc[UR56][R170.64], R4 ;  /* 0x00000004aa002986 */ /* 0x0001e2000c101138 */
[----:B------:R-:W-:-:S03]  /*4acd0*/  ISETP.NE.AND P2, PT, R15, RZ, PT ;  /* 0x000000ff0f00720c */ /* 0x000fc60003f45270 */
[----:B0-----:R-:W2:Y:S01]  /*4ace0*/  LDL.LU.64 R170, [R1+0x2f8] ;  /* 0x0002f80001aa7983 */ /* 0x001ea20000300a00 */
[----:B------:R-:W-:-:S09]  /*4acf0*/  PRMT R6, R165, 0x7770, RZ ;  /* 0x00007770a5067816 */ /* 0x000fd200000000ff */
[----:B---3--:R0:W-:Y:S04]  /*4ad00*/  @P2 STG.E.U8 desc[UR56][R218.64], R11 ;  /* 0x0000000bda002986 */ /* 0x0081e8000c101138 */
[----:B------:R-:W-:Y:S04]  /*4ad10*/  @P6 STG.E.U8 desc[UR56][R168.64], R10 ;  /* 0x0000000aa8006986 */ /* 0x000fe8000c101138 */
[----:B------:R-:W-:Y:S01]  /*4ad20*/  @P0 STG.E.U8 desc[UR56][R196.64], R161 ;  /* 0x000000a1c4000986 */ /* 0x000fe2000c101138 */
[----:B------:R-:W-:-:S03]  /*4ad30*/  ISETP.NE.AND P0, PT, R16, RZ, PT ;  /* 0x000000ff1000720c */ /* 0x000fc60003f05270 */
[----:B0-----:R-:W3:Y:S01]  /*4ad40*/  LDL.LU.64 R218, [R1+0x2f0] ;  /* 0x0002f00001da7983 */ /* 0x001ee20000300a00 */
[----:B------:R-:W-:-:S09]  /*4ad50*/  PRMT R12, R165, 0x7771, RZ ;  /* 0x00007771a50c7816 */ /* 0x000fd200000000ff */
[----:B----4-:R0:W-:Y:S01]  /*4ad60*/  @P0 STG.E.U8 desc[UR56][R216.64], R6 ;  /* 0x00000006d8000986 */ /* 0x0101e2000c101138 */
[----:B------:R-:W-:-:S03]  /*4ad70*/  ISETP.NE.AND P0, PT, R17, RZ, PT ;  /* 0x000000ff1100720c */ /* 0x000fc60003f05270 */
[----:B0-----:R-:W4:Y:S10]  /*4ad80*/  LDL.LU.64 R216, [R1+0x2e8] ;  /* 0x0002e80001d87983 */ /* 0x001f340000300a00 */
[----:B--2---:R0:W-:Y:S04]  /*4ad90*/  @P0 STG.E.U8 desc[UR56][R220.64], R12 ;  /* 0x0000000cdc000986 */ /* 0x0041e8000c101138 */
[----:B0-----:R-:W2:Y:S01]  /*4ada0*/  LDL.LU.64 R220, [R1+0x2e0] ;  /* 0x0002e00001dc7983 */ /* 0x001ea20000300a00 */
[----:B------:R-:W-:-:S02]  /*4adb0*/  LOP3.LUT P3, RZ, R3, 0x20000, RZ, 0xc0, !PT ;  /* 0x0002000003ff7812 */ /* 0x000fc4000786c0ff */
[----:B------:R-:W-:Y:S02]  /*4adc0*/  LOP3.LUT P1, RZ, R5, 0x10, RZ, 0xc0, !PT ;  /* 0x0000001005ff7812 */ /* 0x000fe4000782c0ff */
[C---:B------:R-:W-:Y:S02]  /*4add0*/  PRMT R4, R165.reuse, 0x7772, RZ ;  /* 0x00007772a5047816 */ /* 0x040fe400000000ff */
[----:B------:R-:W-:Y:S02]  /*4ade0*/  PRMT R165, R165, 0x7773, RZ ;  /* 0x00007773a5a57816 */ /* 0x000fe400000000ff */
[----:B------:R-:W-:-:S05]  /*4adf0*/  LOP3.LUT P4, RZ, R3, 0x10000, RZ, 0xc0, !PT ;  /* 0x0001000003ff7812 */ /* 0x000fca000788c0ff */
[----:B------:R0:W-:Y:S01]  /*4ae00*/  @P3 STG.E.U8 desc[UR56][R198.64], R4 ;  /* 0x00000004c6003986 */ /* 0x0001e2000c101138 */
[----:B------:R-:W-:-:S03]  /*4ae10*/  PRMT R10, R162, 0x7770, RZ ;  /* 0x00007770a20a7816 */ /* 0x000fc600000000ff */
[----:B0-----:R-:W2:Y:S04]  /*4ae20*/  LDL.LU.64 R198, [R1+0x2d8] ;  /* 0x0002d80001c67983 */ /* 0x001ea80000300a00 */
[----:B------:R-:W2:Y:S01]  /*4ae30*/  LDL.LU.64 R190, [R1+0x2d0] ;  /* 0x0002d00001be7983 */ /* 0x000ea20000300a00 */
[C---:B------:R-:W-:Y:S02]  /*4ae40*/  LOP3.LUT P5, RZ, R3.reuse, 0x8000, RZ, 0xc0, !PT ;  /* 0x0000800003ff7812 */ /* 0x040fe400078ac0ff */
[----:B------:R-:W-:Y:S01]  /*4ae50*/  LOP3.LUT P2, RZ, R3, 0x4000, RZ, 0xc0, !PT ;  /* 0x0000400003ff7812 */ /* 0x000fe2000784c0ff */
[----:B------:R0:W-:Y:S04]  /*4ae60*/  @P1 STG.E.U8 desc[UR56][R200.64], R165 ;  /* 0x000000a5c8001986 */ /* 0x0001e8000c101138 */
[----:B0-----:R-:W2:Y:S01]  /*4ae70*/  LDL.LU.64 R200, [R1+0x2c8] ;  /* 0x0002c80001c87983 */ /* 0x001ea20000300a00 */
[----:B------:R-:W-:-:S02]  /*4ae80*/  PRMT R11, R162, 0x7771, RZ ;  /* 0x00007771a20b7816 */ /* 0x000fc400000000ff */
[C---:B------:R-:W-:Y:S02]  /*4ae90*/  PRMT R6, R162.reuse, 0x7772, RZ ;  /* 0x00007772a2067816 */ /* 0x040fe400000000ff */
[----:B------:R-:W-:Y:S01]  /*4aea0*/  LOP3.LUT P6, RZ, R5, 0x8, RZ, 0xc0, !PT ;  /* 0x0000000805ff7812 */ /* 0x000fe200078cc0ff */
[----:B------:R0:W-:Y:S04]  /*4aeb0*/  @P4 STG.E.U8 desc[UR56][R170.64], R10 ;  /* 0x0000000aaa004986 */ /* 0x0001e8000c101138 */
[----:B0-----:R-:W2:Y:S01]  /*4aec0*/  LDL.LU.64 R170, [R1+0x2c0] ;  /* 0x0002c00001aa7983 */ /* 0x001ea20000300a00 */
[----:B------:R-:W-:-:S03]  /*4aed0*/  PRMT R162, R162, 0x7773, RZ ;  /* 0x00007773a2a27816 */ /* 0x000fc600000000ff */
[----:B---3--:R0:W-:Y:S04]  /*4aee0*/  @P5 STG.E.U8 desc[UR56][R218.64], R11 ;  /* 0x0000000bda005986 */ /* 0x0081e8000c101138 */
[----:B0-----:R-:W3:Y:S04]  /*4aef0*/  LDL.LU.64 R218, [R1+0x2b8] ;  /* 0x0002b80001da7983 */ /* 0x001ee80000300a00 */
[----:B------:R-:W3:Y:S04]  /*4af00*/  LDL.LU.64 R168, [R1+0x2b0] ;  /* 0x0002b00001a87983 */ /* 0x000ee80000300a00 */
[----:B----4-:R0:W-:Y:S04]  /*4af10*/  @P2 STG.E.U8 desc[UR56][R216.64], R6 ;  /* 0x00000006d8002986 */ /* 0x0101e8000c101138 */
[----:B0-----:R-:W4:Y:S04]  /*4af20*/  LDL.LU.64 R216, [R1+0x2a8] ;  /* 0x0002a80001d87983 */ /* 0x001f280000300a00 */
[----:B--2---:R0:W-:Y:S04]  /*4af30*/  @P6 STG.E.U8 desc[UR56][R220.64], R162 ;  /* 0x000000a2dc006986 */ /* 0x0041e8000c101138 */
[----:B0-----:R-:W2:Y:S01]  /*4af40*/  LDL.LU.64 R220, [R1+0x2a0] ;  /* 0x0002a00001dc7983 */ /* 0x001ea20000300a00 */
[----:B------:R-:W-:-:S02]  /*4af50*/  LOP3.LUT P1, RZ, R3, 0x400, RZ, 0xc0, !PT ;  /* 0x0000040003ff7812 */ /* 0x000fc4000782c0ff */
[----:B------:R-:W-:Y:S01]  /*4af60*/  LOP3.LUT P0, RZ, R3, 0x2000, RZ, 0xc0, !PT ;  /* 0x0000200003ff7812 */ /* 0x000fe2000780c0ff */
[----:B------:R-:W2:Y:S01]  /*4af70*/  LDL.LU.64 R196, [R1+0x298] ;  /* 0x0002980001c47983 */ /* 0x000ea20000300a00 */
[----:B------:R-:W-:Y:S02]  /*4af80*/  P2R R13, PR, RZ, 0x2 ;  /* 0x00000002ff0d7803 */ /* 0x000fe40000000000 */
[----:B------:R-:W-:Y:S02]  /*4af90*/  LOP3.LUT P1, RZ, R5, 0x4, RZ, 0xc0, !PT ;  /* 0x0000000405ff7812 */ /* 0x000fe4000782c0ff */
[C---:B------:R-:W-:Y:S02]  /*4afa0*/  LOP3.LUT P3, RZ, R3.reuse, 0x1000, RZ, 0xc0, !PT ;  /* 0x0000100003ff7812 */ /* 0x040fe4000786c0ff */
[----:B------:R-:W-:Y:S02]  /*4afb0*/  P2R R12, PR, RZ, 0x2 ;  /* 0x00000002ff0c7803 */ /* 0x000fe40000000000 */
[----:B------:R-:W-:-:S02]  /*4afc0*/  LOP3.LUT P1, RZ, R3, 0x800, RZ, 0xc0, !PT ;  /* 0x0000080003ff7812 */ /* 0x000fc4000782c0ff */
[C---:B------:R-:W-:Y:S02]  /*4afd0*/  LOP3.LUT P5, RZ, R3.reuse, 0x80, RZ, 0xc0, !PT ;  /* 0x0000008003ff7812 */ /* 0x040fe400078ac0ff */
[----:B------:R-:W-:Y:S02]  /*4afe0*/  LOP3.LUT P6, RZ, R3, 0x10, RZ, 0xc0, !PT ;  /* 0x0000001003ff7812 */ /* 0x000fe400078cc0ff */
[----:B------:R-:W-:Y:S02]  /*4aff0*/  P2R R15, PR, RZ, 0x20 ;  /* 0x00000020ff0f7803 */ /* 0x000fe40000000000 */
[----:B------:R-:W-:Y:S02]  /*4b000*/  P2R R17, PR, RZ, 0x40 ;  /* 0x00000040ff117803 */ /* 0x000fe40000000000 */
[C---:B------:R-:W-:Y:S02]  /*4b010*/  LOP3.LUT P5, RZ, R5.reuse, 0x2, RZ, 0xc0, !PT ;  /* 0x0000000205ff7812 */ /* 0x040fe400078ac0ff */
[----:B------:R-:W-:-:S02]  /*4b020*/  LOP3.LUT P6, RZ, R5, 0x1, RZ, 0xc0, !PT ;  /* 0x0000000105ff7812 */ /* 0x000fc400078cc0ff */
[C---:B------:R-:W-:Y:S02]  /*4b030*/  PRMT R4, R166.reuse, 0x7770, RZ ;  /* 0x00007770a6047816 */ /* 0x040fe400000000ff */
[C---:B------:R-:W-:Y:S02]  /*4b040*/  PRMT R5, R166.reuse, 0x7771, RZ ;  /* 0x00007771a6057816 */ /* 0x040fe400000000ff */
[C---:B------:R-:W-:Y:S01]  /*4b050*/  PRMT R10, R166.reuse, 0x7772, RZ ;  /* 0x00007772a60a7816 */ /* 0x040fe200000000ff */
[----:B------:R0:W-:Y:S04]  /*4b060*/  @P0 STG.E.U8 desc[UR56][R198.64], R4 ;  /* 0x00000004c6000986 */ /* 0x0001e8000c101138 */
[----:B------:R-:W-:Y:S04]  /*4b070*/  @P3 STG.E.U8 desc[UR56][R190.64], R5 ;  /* 0x00000005be003986 */ /* 0x000fe8000c101138 */
[----:B0-----:R-:W2:Y:S01]  /*4b080*/  LDL.LU.64 R198, [R1+0x290] ;  /* 0x0002900001c67983 */ /* 0x001ea20000300a00 */
[----:B------:R-:W-:-:S03]  /*4b090*/  PRMT R166, R166, 0x7773, RZ ;  /* 0x00007773a6a67816 */ /* 0x000fc600000000ff */
[----:B------:R0:W-:Y:S01]  /*4b0a0*/  @P1 STG.E.U8 desc[UR56][R200.64], R10 ;  /* 0x0000000ac8001986 */ /* 0x0001e2000c101138 */
[----:B------:R-:W-:-:S03]  /*4b0b0*/  ISETP.NE.AND P1, PT, R12, RZ, PT ;  /* 0x000000ff0c00720c */ /* 0x000fc60003f25270 */
[----:B0-----:R-:W2:Y:S01]  /*4b0c0*/  LDL.LU.64 R200, [R1+0x288] ;  /* 0x0002880001c87983 */ /* 0x001ea20000300a00 */
[C---:B------:R-:W-:Y:S02]  /*4b0d0*/  LOP3.LUT P4, RZ, R3.reuse, 0x200, RZ, 0xc0, !PT ;  /* 0x0000020003ff7812 */ /* 0x040fe4000788c0ff */
[----:B------:R-:W-:Y:S02]  /*4b0e0*/  P2R R14, PR, RZ, 0x20 ;  /* 0x00000020ff0e7803 */ /* 0x000fe40000000000 */
[----:B------:R-:W-:Y:S02]  /*4b0f0*/  LOP3.LUT P5, RZ, R3, 0x100, RZ, 0xc0, !PT ;  /* 0x0000010003ff7812 */ /* 0x000fe400078ac0ff */
[C---:B------:R-:W-:Y:S02]  /*4b100*/  PRMT R6, R163.reuse, 0x7770, RZ ;  /* 0x00007770a3067816 */ /* 0x040fe400000000ff */
[C---:B------:R-:W-:Y:S02]  /*4b110*/  PRMT R11, R163.reuse, 0x7771, RZ ;  /* 0x00007771a30b7816 */ /* 0x040fe400000000ff */
[----:B------:R-:W-:Y:S01]  /*4b120*/  PRMT R4, R163, 0x7772, RZ ;  /* 0x00007772a3047816 */ /* 0x000fe200000000ff */
[----:B------:R0:W-:Y:S01]  /*4b130*/  @P1 STG.E.U8 desc[UR56][R170.64], R166 ;  /* 0x000000a6aa001986 */ /* 0x0001e2000c101138 */
[----:B------:R-:W-:-:S03]  /*4b140*/  ISETP.NE.AND P1, PT, R13, RZ, PT ;  /* 0x000000ff0d00720c */ /* 0x000fc60003f25270 */
[----:B0-----:R-:W2:Y:S01]  /*4b150*/  LDL.LU.64 R170, [R1+0x278] ;  /* 0x0002780001aa7983 */ /* 0x001ea20000300a00 */
[----:B------:R-:W-:-:S09]  /*4b160*/  PRMT R163, R163, 0x7773, RZ ;  /* 0x00007773a3a37816 */ /* 0x000fd200000000ff */
[----:B---3--:R0:W-:Y:S04]  /*4b170*/  @P1 STG.E.U8 desc[UR56][R218.64], R6 ;  /* 0x00000006da001986 */ /* 0x0081e8000c101138 */
[----:B------:R-:W-:Y:S04]  /*4b180*/  @P4 STG.E.U8 desc[UR56][R168.64], R11 ;  /* 0x0000000ba8004986 */ /* 0x000fe8000c101138 */
[----:B0-----:R-:W3:Y:S04]  /*4b190*/  LDL.LU.64 R218, [R1+0x270] ;  /* 0x0002700001da7983 */ /* 0x001ee80000300a00 */
[----:B------:R-:W3:Y:S04]  /*4b1a0*/  LDL.LU.64 R190, [R1+0x268] ;  /* 0x0002680001be7983 */ /* 0x000ee80000300a00 */
[----:B----4-:R0:W-:Y:S01]  /*4b1b0*/  @P5 STG.E.U8 desc[UR56][R216.64], R4 ;  /* 0x00000004d8005986 */ /* 0x0101e2000c101138 */
[----:B------:R-:W-:-:S03]  /*4b1c0*/  ISETP.NE.AND P5, PT, R14, RZ, PT ;  /* 0x000000ff0e00720c */ /* 0x000fc60003fa5270 */
[----:B0-----:R-:W4:Y:S10]  /*4b1d0*/  LDL.LU.64 R216, [R1+0x260] ;  /* 0x0002600001d87983 */ /* 0x001f340000300a00 */
[----:B--2---:R0:W-:Y:S04]  /*4b1e0*/  @P5 STG.E.U8 desc[UR56][R220.64], R163 ;  /* 0x000000a3dc005986 */ /* 0x0041e8000c101138 */
[----:B0-----:R-:W2:Y:S01]  /*4b1f0*/  LDL.LU.64 R220, [R1+0x250] ;  /* 0x0002500001dc7983 */ /* 0x001ea20000300a00 */
[----:B------:R-:W-:-:S02]  /*4b200*/  ISETP.NE.AND P5, PT, R15, RZ, PT ;  /* 0x000000ff0f00720c */ /* 0x000fc40003fa5270 */
[C---:B------:R-:W-:Y:S01]  /*4b210*/  LOP3.LUT P2, RZ, R3.reuse, 0x40, RZ, 0xc0, !PT ;  /* 0x0000004003ff7812 */ /* 0x040fe2000784c0ff */
[----:B------:R-:W2:Y:S01]  /*4b220*/  LDL.LU.64 R168, [R1+0x240] ;  /* 0x0002400001a87983 */ /* 0x000ea20000300a00 */
[----:B------:R-:W-:Y:S02]  /*4b230*/  P2R R16, PR, RZ, 0x40 ;  /* 0x00000040ff107803 */ /* 0x000fe40000000000 */
[----:B------:R-:W-:Y:S01]  /*4b240*/  LOP3.LUT P6, RZ, R3, 0x20, RZ, 0xc0, !PT ;  /* 0x0000002003ff7812 */ /* 0x000fe200078cc0ff */
[----:B------:R-:W0:Y:S01]  /*4b250*/  LDS.128 R12, [R2] ;  /* 0x00000000020c7984 */ /* 0x000e220000000c00 */
[C---:B------:R-:W-:Y:S02]  /*4b260*/  PRMT R5, R167.reuse, 0x7770, RZ ;  /* 0x00007770a7057816 */ /* 0x040fe400000000ff */
[C---:B------:R-:W-:Y:S02]  /*4b270*/  PRMT R10, R167.reuse, 0x7771, RZ ;  /* 0x00007771a70a7816 */ /* 0x040fe400000000ff */
[C---:B------:R-:W-:Y:S01]  /*4b280*/  PRMT R6, R167.reuse, 0x7772, RZ ;  /* 0x00007772a7067816 */ /* 0x040fe200000000ff */
[----:B------:R1:W-:Y:S01]  /*4b290*/  @P5 STG.E.U8 desc[UR56][R196.64], R5 ;  /* 0x00000005c4005986 */ /* 0x0003e2000c101138 */
[----:B------:R-:W-:-:S02]  /*4b2a0*/  PRMT R167, R167, 0x7773, RZ ;  /* 0x00007773a7a77816 */ /* 0x000fc400000000ff */
[C---:B------:R-:W-:Y:S02]  /*4b2b0*/  LOP3.LUT P0, RZ, R3.reuse, 0x8, RZ, 0xc0, !PT ;  /* 0x0000000803ff7812 */ /* 0x040fe4000780c0ff */
[C---:B------:R-:W-:Y:S02]  /*4b2c0*/  PRMT R4, R172.reuse, 0x7770, RZ ;  /* 0x00007770ac047816 */ /* 0x040fe400000000ff */
[C---:B------:R-:W-:Y:S02]  /*4b2d0*/  PRMT R11, R172.reuse, 0x7771, RZ ;  /* 0x00007771ac0b7816 */ /* 0x040fe400000000ff */
[----:B------:R-:W-:Y:S01]  /*4b2e0*/  LOP3.LUT P3, RZ, R3, 0x4, RZ, 0xc0, !PT ;  /* 0x0000000403ff7812 */ /* 0x000fe2000786c0ff */
[----:B-1----:R-:W2:Y:S04]  /*4b2f0*/  LDL.LU.64 R196, [R1+0x238] ;  /* 0x0002380001c47983 */ /* 0x002ea80000300a00 */
[----:B------:R1:W-:Y:S01]  /*4b300*/  @P2 STG.E.U8 desc[UR56][R198.64], R10 ;  /* 0x0000000ac6002986 */ /* 0x0003e2000c101138 */
[----:B------:R-:W-:-:S03]  /*4b310*/  PRMT R5, R172, 0x7772, RZ ;  /* 0x00007772ac057816 */ /* 0x000fc600000000ff */
[----:B-1----:R-:W2:Y:S04]  /*4b320*/  LDL.LU.64 R198, [R1+0x230] ;  /* 0x0002300001c67983 */ /* 0x002ea80000300a00 */
[----:B------:R1:W-:Y:S01]  /*4b330*/  @P6 STG.E.U8 desc[UR56][R200.64], R6 ;  /* 0x00000006c8006986 */ /* 0x0003e2000c101138 */
[----:B------:R-:W-:Y:S02]  /*4b340*/  ISETP.NE.AND P6, PT, R16, RZ, PT ;  /* 0x000000ff1000720c */ /* 0x000fe40003fc5270 */
[----:B------:R-:W-:Y:S01]  /*4b350*/  PRMT R172, R172, 0x7773, RZ ;  /* 0x00007773acac7816 */ /* 0x000fe200000000ff */
[----:B-1----:R-:W2:Y:S10]  /*4b360*/  LDL.LU.64 R200, [R1+0x220] ;  /* 0x0002200001c87983 */ /* 0x002eb40000300a00 */
[----:B------:R1:W-:Y:S01]  /*4b370*/  @P6 STG.E.U8 desc[UR56][R170.64], R167 ;  /* 0x000000a7aa006986 */ /* 0x0003e2000c101138 */
[----:B------:R-:W-:-:S03]  /*4b380*/  ISETP.NE.AND P6, PT, R17, RZ, PT ;  /* 0x000000ff1100720c */ /* 0x000fc60003fc5270 */
[----:B-1----:R-:W2:Y:S10]  /*4b390*/  LDL.LU.64 R170, [R1+0x218] ;  /* 0x0002180001aa7983 */ /* 0x002eb40000300a00 */
[----:B---3--:R1:W-:Y:S04]  /*4b3a0*/  @P6 STG.E.U8 desc[UR56][R218.64], R4 ;  /* 0x00000004da006986 */ /* 0x0083e8000c101138 */
[----:B------:R-:W-:Y:S01]  /*4b3b0*/  @P0 STG.E.U8 desc[UR56][R190.64], R11 ;  /* 0x0000000bbe000986 */ /* 0x000fe2000c101138 */
[----:B------:R-:W-:-:S03]  /*4b3c0*/  LOP3.LUT P0, RZ, R7, 0x40000000, RZ, 0xc0, !PT ;  /* 0x4000000007ff7812 */ /* 0x000fc6000780c0ff */
[----:B-1----:R-:W3:Y:S04]  /*4b3d0*/  LDL.LU.64 R218, [R1+0x210] ;  /* 0x0002100001da7983 */ /* 0x002ee80000300a00 */
[----:B----4-:R1:W-:Y:S04]  /*4b3e0*/  @P3 STG.E.U8 desc[UR56][R216.64], R5 ;  /* 0x00000005d8003986 */ /* 0x0103e8000c101138 */
[----:B-1----:R-:W4:Y:S04]  /*4b3f0*/  LDL.LU.64 R216, [R1+0x208] ;  /* 0x0002080001d87983 */ /* 0x002f280000300a00 */
[----:B--2---:R1:W-:Y:S04]  /*4b400*/  @P0 STG.E.U8 desc[UR56][R220.64], R172 ;  /* 0x000000acdc000986 */ /* 0x0043e8000c101138 */
[----:B-1----:R-:W2:Y:S01]  /*4b410*/  LDL.LU.64 R220, [R1+0x1d0] ;  /* 0x0001d00001dc7983 */ /* 0x002ea20000300a00 */
[----:B------:R-:W-:-:S02]  /*4b420*/  LOP3.LUT P1, RZ, R3, 0x2, RZ, 0xc0, !PT ;  /* 0x0000000203ff7812 */ /* 0x000fc4000782c0ff */
[----:B------:R-:W-:Y:S02]  /*4b430*/  LOP3.LUT P0, RZ, R3, 0x1, RZ, 0xc0, !PT ;  /* 0x0000000103ff7812 */ /* 0x000fe4000780c0ff */
[----:B0-----:R-:W-:Y:S02]  /*4b440*/  PRMT R3, R12, 0x7770, RZ ;  /* 0x000077700c037816 */ /* 0x001fe400000000ff */
[C---:B------:R-:W-:Y:S02]  /*4b450*/  LOP3.LUT P4, RZ, R0.reuse, 0x80000000, RZ, 0xc0, !PT ;  /* 0x8000000000ff7812 */ /* 0x040fe4000788c0ff */
[----:B------:R-:W-:-:S05]  /*4b460*/  LOP3.LUT P2, RZ, R0, 0x40000000, RZ, 0xc0, !PT ;  /* 0x4000000000ff7812 */ /* 0x000fca000784c0ff */
[----:B------:R0:W-:Y:S01]  /*4b470*/  @P1 STG.E.U8 desc[UR56][R168.64], R3 ;  /* 0x00000003a8001986 */ /* 0x0001e2000c101138 */
[----:B------:R-:W-:Y:S02]  /*4b480*/  LOP3.LUT P1, RZ, R7, 0x20000000, RZ, 0xc0, !PT ;  /* 0x2000000007ff7812 */ /* 0x000fe4000782c0ff */
[C---:B------:R-:W-:Y:S02]  /*4b490*/  PRMT R6, R12.reuse, 0x7771, RZ ;  /* 0x000077710c067816 */ /* 0x040fe400000000ff */
[C---:B------:R-:W-:Y:S02]  /*4b4a0*/  PRMT R4, R12.reuse, 0x7772, RZ ;  /* 0x000077720c047816 */ /* 0x040fe400000000ff */
[----:B------:R-:W-:Y:S02]  /*4b4b0*/  PRMT R12, R12, 0x7773, RZ ;  /* 0x000077730c0c7816 */ /* 0x000fe400000000ff */
[----:B------:R-:W-:Y:S01]  /*4b4c0*/  PRMT R5, R173, 0x7770, RZ ;  /* 0x00007770ad057816 */ /* 0x000fe200000000ff */
[----:B------:R-:W-:Y:S01]  /*4b4d0*/  @P0 STG.E.U8 desc[UR56][R196.64], R6 ;  /* 0x00000006c4000986 */ /* 0x000fe2000c101138 */
[----:B------:R-:W-:-:S02]  /*4b4e0*/  LOP3.LUT P5, RZ, R0, 0x20000000, RZ, 0xc0, !PT ;  /* 0x2000000000ff7812 */ /* 0x000fc400078ac0ff */
[----:B------:R-:W-:Y:S01]  /*4b4f0*/  LOP3.LUT P6, RZ, R0, 0x10000000, RZ, 0xc0, !PT ;  /* 0x1000000000ff7812 */ /* 0x000fe200078cc0ff */
[----:B------:R-:W-:Y:S01]  /*4b500*/  @P4 STG.E.U8 desc[UR56][R198.64], R4 ;  /* 0x00000004c6004986 */ /* 0x000fe2000c101138 */
[C---:B------:R-:W-:Y:S02]  /*4b510*/  PRMT R2, R173.reuse, 0x7771, RZ ;  /* 0x00007771ad027816 */ /* 0x040fe400000000ff */
[C---:B0-----:R-:W-:Y:S02]  /*4b520*/  PRMT R3, R173.reuse, 0x7772, RZ ;  /* 0x00007772ad037816 */ /* 0x041fe400000000ff */
[----:B------:R-:W-:Y:S01]  /*4b530*/  PRMT R173, R173, 0x7773, RZ ;  /* 0x00007773adad7816 */ /* 0x000fe200000000ff */
[----:B------:R-:W-:Y:S04]  /*4b540*/  @P1 STG.E.U8 desc[UR56][R200.64], R12 ;  /* 0x0000000cc8001986 */ /* 0x000fe8000c101138 */
[----:B------:R-:W-:Y:S01]  /*4b550*/  @P2 STG.E.U8 desc[UR56][R170.64], R5 ;  /* 0x00000005aa002986 */ /* 0x000fe2000c101138 */
[----:B------:R-:W-:-:S03]  /*4b560*/  LOP3.LUT P2, RZ, R7, 0x10000000, RZ, 0xc0, !PT ;  /* 0x1000000007ff7812 */ /* 0x000fc6000784c0ff */
[----:B---3--:R-:W-:Y:S04]  /*4b570*/  @P5 STG.E.U8 desc[UR56][R218.64], R2 ;  /* 0x00000002da005986 */ /* 0x008fe8000c101138 */
[----:B----4-:R-:W-:Y:S06]  /*4b580*/  @P6 STG.E.U8 desc[UR56][R216.64], R3 ;  /* 0x00000003d8006986 */ /* 0x010fec000c101138 */
[----:B--2---:R0:W-:Y:S04]  /*4b590*/  @P2 STG.E.U8 desc[UR56][R220.64], R173 ;  /* 0x000000addc002986 */ /* 0x0041e8000c101138 */
[----:B0-----:R-:W2:Y:S01]  /*4b5a0*/  LDL.LU.64 R220, [R1+0x248] ;  /* 0x0002480001dc7983 */ /* 0x001ea20000300a00 */
[----:B------:R-:W-:-:S02]  /*4b5b0*/  LOP3.LUT P3, RZ, R0, 0x8000000, RZ, 0xc0, !PT ;  /* 0x0800000000ff7812 */ /* 0x000fc4000786c0ff */
[----:B------:R-:W-:Y:S02]  /*4b5c0*/  PRMT R11, R13, 0x7770, RZ ;  /* 0x000077700d0b7816 */ /* 0x000fe400000000ff */
[C---:B------:R-:W-:Y:S02]  /*4b5d0*/  LOP3.LUT P4, RZ, R0.reuse, 0x400000, RZ, 0xc0, !PT ;  /* 0x0040000000ff7812 */ /* 0x040fe4000788c0ff */
[C---:B------:R-:W-:Y:S02]  /*4b5e0*/  LOP3.LUT P2, RZ, R0.reuse, 0x4000000, RZ, 0xc0, !PT ;  /* 0x0400000000ff7812 */ /* 0x040fe4000784c0ff */
[C---:B------:R-:W-:Y:S02]  /*4b5f0*/  LOP3.LUT P1, RZ, R0.reuse, 0x2000000, RZ, 0xc0, !PT ;  /* 0x0200000000ff7812 */ /* 0x040fe4000782c0ff */
[----:B------:R-:W-:-:S03]  /*4b600*/  LOP3.LUT P0, RZ, R0, 0x1000000, RZ, 0xc0, !PT ;  /* 0x0100000000ff7812 */ /* 0x000fc6000780c0ff */
[----:B------:R0:W-:Y:S01]  /*4b610*/  @P3 STG.E.U8 desc[UR56][R208.64], R11 ;  /* 0x0000000bd0003986 */ /* 0x0001e2000c101138 */
[----:B------:R-:W-:Y:S02]  /*4b620*/  LOP3.LUT P3, RZ, R7, 0x8000000, RZ, 0xc0, !PT ;  /* 0x0800000007ff7812 */ /* 0x000fe4000786c0ff */
[----:B------:R-:W-:Y:S02]  /*4b630*/  P2R R4, PR, RZ, 0x10 ;  /* 0x00000010ff047803 */ /* 0x000fe40000000000 */
[----:B------:R-:W-:Y:S02]  /*4b640*/  LOP3.LUT P4, RZ, R0, 0x800000, RZ, 0xc0, !PT ;  /* 0x0080000000ff7812 */ /* 0x000fe4000788c0ff */
[C---:B------:R-:W-:Y:S02]  /*4b650*/  PRMT R17, R13.reuse, 0x7771, RZ ;  /* 0x000077710d117816 */ /* 0x040fe400000000ff */
[C---:B------:R-:W-:Y:S02]  /*4b660*/  PRMT R5, R13.reuse, 0x7772, RZ ;  /* 0x000077720d057816 */ /* 0x040fe400000000ff */
[----:B------:R-:W-:-:S02]  /*4b670*/  PRMT R13, R13, 0x7773, RZ ;  /* 0x000077730d0d7816 */ /* 0x000fc400000000ff */
[C---:B------:R-:W-:Y:S01]  /*4b680*/  PRMT R3, R174.reuse, 0x7770, RZ ;  /* 0x00007770ae037816 */ /* 0x040fe200000000ff */
[----:B------:R1:W-:Y:S01]  /*4b690*/  @P2 STG.E.U8 desc[UR56][R206.64], R17 ;  /* 0x00000011ce002986 */ /* 0x0003e2000c101138 */
[----:B------:R-:W-:-:S03]  /*4b6a0*/  PRMT R19, R174, 0x7771, RZ ;  /* 0x00007771ae137816 */ /* 0x000fc600000000ff */
[----:B------:R3:W-:Y:S04]  /*4b6b0*/  @P1 STG.E.U8 desc[UR56][R204.64], R5 ;  /* 0x00000005cc001986 */ /* 0x0007e8000c101138 */
[----:B------:R4:W-:Y:S04]  /*4b6c0*/  @P3 STG.E.U8 desc[UR56][R202.64], R13 ;  /* 0x0000000dca003986 */ /* 0x0009e8000c101138 */
[----:B------:R4:W-:Y:S04]  /*4b6d0*/  @P0 STG.E.U8 desc[UR56][R46.64], R3 ;  /* 0x000000032e000986 */ /* 0x0009e8000c101138 */
[----:B------:R4:W-:Y:S01]  /*4b6e0*/  @P4 STG.E.U8 desc[UR56][R44.64], R19 ;  /* 0x000000132c004986 */ /* 0x0009e2000c101138 */
[----:B------:R-:W-:-:S02]  /*4b6f0*/  ISETP.NE.AND P4, PT, R4, RZ, PT ;  /* 0x000000ff0400720c */ /* 0x000fc40003f85270 */
[----:B------:R-:W-:Y:S02]  /*4b700*/  LOP3.LUT P5, RZ, R0, 0x80000, RZ, 0xc0, !PT ;  /* 0x0008000000ff7812 */ /* 0x000fe400078ac0ff */
[----:B0-----:R-:W-:Y:S02]  /*4b710*/  PRMT R11, R174, 0x7772, RZ ;  /* 0x00007772ae0b7816 */ /* 0x001fe400000000ff */
[----:B------:R-:W-:Y:S02]  /*4b720*/  P2R R6, PR, RZ, 0x20 ;  /* 0x00000020ff067803 */ /* 0x000fe40000000000 */
[----:B------:R-:W-:-:S04]  /*4b730*/  LOP3.LUT P5, RZ, R0, 0x100000, RZ, 0xc0, !PT ;  /* 0x0010000000ff7812 */ /* 0x000fc800078ac0ff */
[----:B------:R-:W-:Y:S01]  /*4b740*/  P2R R2, PR, RZ, 0x20 ;  /* 0x00000020ff027803 */ /* 0x000fe20000000000 */
[----:B------:R0:W-:Y:S01]  /*4b750*/  @P4 STG.E.U8 desc[UR56][R42.64], R11 ;  /* 0x0000000b2a004986 */ /* 0x0001e2000c101138 */
[----:B------:R-:W-:Y:S02]  /*4b760*/  LOP3.LUT P4, RZ, R7, 0x4000000, RZ, 0xc0, !PT ;  /* 0x0400000007ff7812 */ /* 0x000fe4000788c0ff */
[----:B------:R-:W-:Y:S02]  /*4b770*/  LOP3.LUT P5, RZ, R0, 0x200000, RZ, 0xc0, !PT ;  /* 0x0020000000ff7812 */ /* 0x000fe400078ac0ff */
[----:B-1----:R-:W-:Y:S02]  /*4b780*/  PRMT R17, R174, 0x7773, RZ ;  /* 0x00007773ae117816 */ /* 0x002fe400000000ff */
[----:B---3--:R-:W-:-:S07]  /*4b790*/  PRMT R5, R14, 0x7770, RZ ;  /* 0x000077700e057816 */ /* 0x008fce00000000ff */
[----:B------:R1:W-:Y:S04]  /*4b7a0*/  @P4 STG.E.U8 desc[UR56][R40.64], R17 ;  /* 0x0000001128004986 */ /* 0x0003e8000c101138 */
[----:B------:R3:W-:Y:S01]  /*4b7b0*/  @P5 STG.E.U8 desc[UR56][R38.64], R5 ;  /* 0x0000000526005986 */ /* 0x0007e2000c101138 */
[----:B------:R-:W-:Y:S02]  /*4b7c0*/  ISETP.NE.AND P5, PT, R2, RZ, PT ;  /* 0x000000ff0200720c */ /* 0x000fe40003fa5270 */
[C---:B----4-:R-:W-:Y:S02]  /*4b7d0*/  PRMT R13, R14.reuse, 0x7771, RZ ;  /* 0x000077710e0d7816 */ /* 0x050fe400000000ff */
[----:B------:R-:W-:-:S09]  /*4b7e0*/  PRMT R3, R14, 0x7772, RZ ;  /* 0x000077720e037816 */ /* 0x000fd200000000ff */
[----:B------:R4:W-:Y:S01]  /*4b7f0*/  @P5 STG.E.U8 desc[UR56][R36.64], R13 ;  /* 0x0000000d24005986 */ /* 0x0009e2000c101138 */
[----:B------:R-:W-:Y:S02]  /*4b800*/  ISETP.NE.AND P5, PT, R6, RZ, PT ;  /* 0x000000ff0600720c */ /* 0x000fe40003fa5270 */
[----:B------:R-:W-:Y:S02]  /*4b810*/  LOP3.LUT P6, RZ, R0, 0x40000, RZ, 0xc0, !PT ;  /* 0x0004000000ff7812 */ /* 0x000fe400078cc0ff */
[----:B------:R-:W-:-:S09]  /*4b820*/  PRMT R19, R14, 0x7773, RZ ;  /* 0x000077730e137816 */ /* 0x000fd200000000ff */
[----:B------:R1:W-:Y:S01]  /*4b830*/  @P5 STG.E.U8 desc[UR56][R34.64], R3 ;  /* 0x0000000322005986 */ /* 0x0003e2000c101138 */
[----:B------:R-:W-:Y:S02]  /*4b840*/  LOP3.LUT P5, RZ, R7, 0x2000000, RZ, 0xc0, !PT ;  /* 0x0200000007ff7812 */ /* 0x000fe400078ac0ff */
[----:B0-----:R-:W-:Y:S02]  /*4b850*/  PRMT R11, R175, 0x7770, RZ ;  /* 0x00007770af0b7816 */ /* 0x001fe400000000ff */
[----:B------:R-:W-:Y:S02]  /*4b860*/  LOP3.LUT P4, RZ, R0, 0x10000, RZ, 0xc0, !PT ;  /* 0x0001000000ff7812 */ /* 0x000fe4000788c0ff */
[C---:B------:R-:W-:Y:S02]  /*4b870*/  LOP3.LUT P3, RZ, R7.reuse, 0x800000, RZ, 0xc0, !PT ;  /* 0x0080000007ff7812 */ /* 0x040fe4000786c0ff */
[----:B------:R-:W-:-:S05]  /*4b880*/  LOP3.LUT P2, RZ, R7, 0x400000, RZ, 0xc0, !PT ;  /* 0x0040000007ff7812 */ /* 0x000fca000784c0ff */
[----:B------:R0:W-:Y:S01]  /*4b890*/  @P5 STG.E.U8 desc[UR56][R32.64], R19 ;  /* 0x0000001320005986 */ /* 0x0001e2000c101138 */
[----:B------:R-:W-:-:S03]  /*4b8a0*/  LOP3.LUT P5, RZ, R0, 0x20000, RZ, 0xc0, !PT ;  /* 0x0002000000ff7812 */ /* 0x000fc600078ac0ff */
[----:B------:R0:W-:Y:S01]  /*4b8b0*/  @P6 STG.E.U8 desc[UR56][R30.64], R11 ;  /* 0x0000000b1e006986 */ /* 0x0001e2000c101138 */
[C---:B------:R-:W-:Y:S02]  /*4b8c0*/  LOP3.LUT P6, RZ, R7.reuse, 0x1000000, RZ, 0xc0, !PT ;  /* 0x0100000007ff7812 */ /* 0x040fe400078cc0ff */
[C---:B------:R-:W-:Y:S02]  /*4b8d0*/  LOP3.LUT P1, RZ, R7.reuse, 0x200000, RZ, 0xc0, !PT ;  /* 0x0020000007ff7812 */ /* 0x040fe4000782c0ff */
[----:B------:R-:W-:Y:S02]  /*4b8e0*/  LOP3.LUT P0, RZ, R7, 0x100000, RZ, 0xc0, !PT ;  /* 0x0010000007ff7812 */ /* 0x000fe4000780c0ff */
[C---:B------:R-:W-:Y:S02]  /*4b8f0*/  PRMT R7, R175.reuse, 0x7771, RZ ;  /* 0x00007771af077816 */ /* 0x040fe400000000ff */
[C---:B-1----:R-:W-:Y:S02]  /*4b900*/  PRMT R17, R175.reuse, 0x7772, RZ ;  /* 0x00007772af117816 */ /* 0x042fe400000000ff */
[----:B------:R-:W-:-:S02]  /*4b910*/  PRMT R175, R175, 0x7773, RZ ;  /* 0x00007773afaf7816 */ /* 0x000fc400000000ff */
[C---:B------:R-:W-:Y:S01]  /*4b920*/  PRMT R0, R15.reuse, 0x7770, RZ ;  /* 0x000077700f007816 */ /* 0x040fe200000000ff */
[----:B------:R0:W-:Y:S01]  /*4b930*/  @P5 STG.E.U8 desc[UR56][R20.64], R7 ;  /* 0x0000000714005986 */ /* 0x0001e2000c101138 */
[C---:B---3--:R-:W-:Y:S02]  /*4b940*/  PRMT R5, R15.reuse, 0x7771, RZ ;  /* 0x000077710f057816 */ /* 0x048fe400000000ff */
[C---:B----4-:R-:W-:Y:S01]  /*4b950*/  PRMT R13, R15.reuse, 0x7772, RZ ;  /* 0x000077720f0d7816 */ /* 0x050fe200000000ff */
[----:B------:R0:W-:Y:S04]  /*4b960*/  @P4 STG.E.U8 desc[UR56][R28.64], R17 ;  /* 0x000000111c004986 */ /* 0x0001e8000c101138 */
[----:B------:R0:W-:Y:S01]  /*4b970*/  @P6 STG.E.U8 desc[UR56][R24.64], R175 ;  /* 0x000000af18006986 */ /* 0x0001e2000c101138 */
[----:B------:R-:W-:-:S03]  /*4b980*/  PRMT R15, R15, 0x7773, RZ ;  /* 0x000077730f0f7816 */ /* 0x000fc600000000ff */
[----:B--2---:R0:W-:Y:S04]  /*4b990*/  @P3 STG.E.U8 desc[UR56][R220.64], R0 ;  /* 0x00000000dc003986 */ /* 0x0041e8000c101138 */
[----:B------:R0:W-:Y:S04]  /*4b9a0*/  @P2 STG.E.U8 desc[UR56][R26.64], R5 ;  /* 0x000000051a002986 */ /* 0x0001e8000c101138 */
[----:B------:R0:W-:Y:S01]  /*4b9b0*/  @P1 STG.E.U8 desc[UR56][R22.64], R13 ;  /* 0x0000000d16001986 */ /* 0x0001e2000c101138 */
[----:B------:R-:W-:Y:S05]  /*4b9c0*/  @!P0 EXIT ;  /* 0x000000000000894d */ /* 0x000fea0003800000 */
[----:B------:R-:W-:Y:S01]  /*4b9d0*/  STG.E.U8 desc[UR56][R8.64], R15 ;  /* 0x0000000f08007986 */ /* 0x000fe2000c101138 */
[----:B------:R-:W-:Y:S05]  /*4b9e0*/  EXIT ;  /* 0x000000000000794d */ /* 0x000fea0003800000 */
.L_x_3:
[----:B------:R-:W-:-:S00]  /*4b9f0*/  BRA `(.L_x_3) ;  /* 0xfffffffc00fc7947 */ /* 0x000fc0000383ffff */
[----:B------:R-:W-:-:S00]  /*4ba00*/  NOP ;  /* 0x0000000000007918 */ /* 0x000fc00000000000 */
[----:B------:R-:W-:-:S00]  /*4ba10*/  NOP ;  /* 0x0000000000007918 */ /* 0x000fc00000000000 */
[----:B------:R-:W-:-:S00]  /*4ba20*/  NOP ;  /* 0x0000000000007918 */ /* 0x000fc00000000000 */
[----:B------:R-:W-:-:S00]  /*4ba30*/  NOP ;  /* 0x0000000000007918 */ /* 0x000fc00000000000 */
[----:B------:R-:W-:-:S00]  /*4ba40*/  NOP ;  /* 0x0000000000007918 */ /* 0x000fc00000000000 */
[----:B------:R-:W-:-:S00]  /*4ba50*/  NOP ;  /* 0x0000000000007918 */ /* 0x000fc00000000000 */
[----:B------:R-:W-:-:S00]  /*4ba60*/  NOP ;  /* 0x0000000000007918 */ /* 0x000fc00000000000 */
[----:B------:R-:W-:-:S00]  /*4ba70*/  NOP ;  /* 0x0000000000007918 */ /* 0x000fc00000000000 */
.L_x_4:


//--------------------- .nv.shared.matmul_kernel  --------------------------
	.section	.nv.shared.matmul_kernel,"aw",@nobits
	.sectionflags	@""
	.align	16
	.zero		1024


//--------------------- .nv.shared.reserved.0     --------------------------
	.section	.nv.shared.reserved.0,"aw",@nobits
	.weak		__nv_reservedSMEM_offset_0_alias
	.size		__nv_reservedSMEM_offset_0_alias, 0, 0
	.other		__nv_reservedSMEM_offset_0_alias,@"STO_CUDA_RESERVED_SHARED STV_DEFAULT"
__nv_reservedSMEM_offset_0_alias:
	.zero		0


//--------------------- .nv.constant0.matmul_kernel --------------------------
	.section	.nv.constant0.matmul_kernel,"a",@progbits
	.sectionflags	@""
	.align	4
.nv.constant0.matmul_kernel:
	.zero		608


//--------------------- SYMBOLS --------------------------

	.type		.nv.reservedSmem.offset0,@object
	.size		.nv.reservedSmem.offset0,0x4
